def matmul_kernel(
    a_ptr,
    b_ptr,
    c_ptr,
    M,
    N,
    K,
    stride_am,
    stride_ak,
    stride_bk,
    stride_bn,
    stride_cm,
    stride_cn,
    BLOCK_M: tl.constexpr,
    BLOCK_N: tl.constexpr,
    BLOCK_K: tl.constexpr,
    GROUP_M: tl.constexpr,
):
    pid = tl.program_id(axis=0)
    num_pid_m = tl.cdiv(M, BLOCK_M)
    num_pid_n = tl.cdiv(N, BLOCK_N)
    num_pid_in_group = GROUP_M * num_pid_n
    group_id = pid // num_pid_in_group
    first_pid_m = group_id * GROUP_M
    group_size_m = min(num_pid_m - first_pid_m, GROUP_M)
    pid_m = first_pid_m + ((pid % num_pid_in_group) % group_size_m)
    pid_n = (pid % num_pid_in_group) // group_size_m

    offs_am = (pid_m * BLOCK_M + tl.arange(0, BLOCK_M)) % M
    offs_bn = (pid_n * BLOCK_N + tl.arange(0, BLOCK_N)) % N
    offs_k = tl.arange(0, BLOCK_K)
    a_ptrs = a_ptr + offs_am[:, None] * stride_am + offs_k[None, :] * stride_ak
    b_ptrs = b_ptr + offs_k[:, None] * stride_bk + offs_bn[None, :] * stride_bn

    acc = tl.zeros((BLOCK_M, BLOCK_N), dtype=tl.float32)
    for kk in range(0, tl.cdiv(K, BLOCK_K)):
        a = tl.load(a_ptrs, mask=offs_k[None, :] < K - kk * BLOCK_K, other=0.0)
        b = tl.load(b_ptrs, mask=offs_k[:, None] < K - kk * BLOCK_K, other=0.0)
        acc = tl.dot(a, b, acc)
        a_ptrs += BLOCK_K * stride_ak
        b_ptrs += BLOCK_K * stride_bk

    c = acc.to(c_ptr.dtype.element_ty)
    offs_cm = pid_m * BLOCK_M + tl.arange(0, BLOCK_M)
    offs_cn = pid_n * BLOCK_N + tl.arange(0, BLOCK_N)
    c_ptrs = c_ptr + offs_cm[:, None] * stride_cm + offs_cn[None, :] * stride_cn
    mask = (offs_cm[:, None] < M) & (offs_cn[None, :] < N)
    tl.store(c_ptrs, c, mask=mask)

# config = {"BLOCK_K": 64, "BLOCK_M": 512, "BLOCK_N": 256, "GROUP_M": 8, "arch": "sm_80", "dtype": "bf16", "num_ctas": 1, "num_stages": 3, "num_warps": 4}
# arch = sm_80


// ===== COMPILED SASS (sm_80) =====

	.target	sm_80

	.elftype	@"ET_EXEC"


//--------------------- .note.nv.tkinfo           --------------------------
	.section	.note.nv.tkinfo,"",@"SHT_NOTE"
	.sectionflags	@"SHF_NOTE_NV_TKINFO"
	.tkinfo
        /*0018*/ 	.word	0x00000002
        /*0030*/ 	.string	""
        /*0030*/ 	.string	"ptxas"
        /*0030*/ 	.string	"Cuda compilation tools, release 13.0, V13.0.88"
        /*0030*/ 	.string	"Build cuda_13.0.r13.0/compiler.36424714_0"
        /*0030*/ 	.string	"-v  -suppress-debug-info  -lineinfo  -arch sm_80 "



//--------------------- .note.nv.cuinfo           --------------------------
	.section	.note.nv.cuinfo,"",@"SHT_NOTE"
	.sectionflags	@"SHF_NOTE_NV_CUINFO"
        /*0018*/ 	.short	0x0002
        /*001a*/ 	.short	0x0050
        /*001c*/ 	.short	0x0082
	.zero		2


//--------------------- .nv.info                  --------------------------
	.section	.nv.info,"",@"SHT_CUDA_INFO"
	.align	4


	//----- nvinfo : EIATTR_REGCOUNT
	.align		4
        /*0000*/ 	.byte	0x04, 0x2f
        /*0002*/ 	.short	(.L_1 - .L_0)
	.align		4
.L_0:
        /*0004*/ 	.word	index@(matmul_kernel)
        /*0008*/ 	.word	0x00000020


	//----- nvinfo : EIATTR_FRAME_SIZE
	.align		4
.L_1:
        /*000c*/ 	.byte	0x04, 0x11
        /*000e*/ 	.short	(.L_3 - .L_2)
	.align		4
.L_2:
        /*0010*/ 	.word	index@(matmul_kernel)
        /*0014*/ 	.word	0x000070a0


	//----- nvinfo : EIATTR_MIN_STACK_SIZE
	.align		4
.L_3:
        /*0018*/ 	.byte	0x04, 0x12
        /*001a*/ 	.short	(.L_5 - .L_4)
	.align		4
.L_4:
        /*001c*/ 	.word	index@(matmul_kernel)
        /*0020*/ 	.word	0x000070a0
.L_5:


//--------------------- .nv.info.matmul_kernel    --------------------------
	.section	.nv.info.matmul_kernel,"",@"SHT_CUDA_INFO"
	.sectionflags	@""
	.align	4


	//----- nvinfo : EIATTR_CUDA_API_VERSION
	.align		4
        /*0000*/ 	.byte	0x04, 0x37
        /*0002*/ 	.short	(.L_7 - .L_6)
.L_6:
        /*0004*/ 	.word	0x00000082


	//----- nvinfo : EIATTR_SW2861232_WAR
	.align		4
.L_7:
        /*0008*/ 	.byte	0x01, 0x35
	.zero		2


	//----- nvinfo : EIATTR_PARAM_CBANK
	.align		4
        /*000c*/ 	.byte	0x04, 0x0a
        /*000e*/ 	.short	(.L_9 - .L_8)
	.align		4
.L_8:
        /*0010*/ 	.word	index@(.nv.constant0.matmul_kernel)
        /*0014*/ 	.short	0x0160
        /*0016*/ 	.short	0x0050


	//----- nvinfo : EIATTR_CBANK_PARAM_SIZE
	.align		4
.L_9:
        /*0018*/ 	.byte	0x03, 0x19
        /*001a*/ 	.short	0x0050


	//----- nvinfo : EIATTR_KPARAM_INFO
	.align		4
        /*001c*/ 	.byte	0x04, 0x17
        /*001e*/ 	.short	(.L_11 - .L_10)
.L_10:
        /*0020*/ 	.word	0x00000000
        /*0024*/ 	.short	0x000d
        /*0026*/ 	.short	0x0048
        /*0028*/ 	.byte	0x00, 0xf4, 0x21, 0x00


	//----- nvinfo : EIATTR_KPARAM_INFO
	.align		4
.L_11:
        /*002c*/ 	.byte	0x04, 0x17
        /*002e*/ 	.short	(.L_13 - .L_12)
.L_12:
        /*0030*/ 	.word	0x00000000
        /*0034*/ 	.short	0x000c
        /*0036*/ 	.short	0x0040
        /*0038*/ 	.byte	0x00, 0xf4, 0x21, 0x00


	//----- nvinfo : EIATTR_KPARAM_INFO
	.align		4
.L_13:
        /*003c*/ 	.byte	0x04, 0x17
        /*003e*/ 	.short	(.L_15 - .L_14)
.L_14:
        /*0040*/ 	.word	0x00000000
        /*0044*/ 	.short	0x000b
        /*0046*/ 	.short	0x0038
        /*0048*/ 	.byte	0x00, 0xf0, 0x11, 0x00


	//----- nvinfo : EIATTR_KPARAM_INFO
	.align		4
.L_15:
        /*004c*/ 	.byte	0x04, 0x17
        /*004e*/ 	.short	(.L_17 - .L_16)
.L_16:
        /*0050*/ 	.word	0x00000000
        /*0054*/ 	.short	0x000a
        /*0056*/ 	.short	0x0034
        /*0058*/ 	.byte	0x00, 0xf0, 0x11, 0x00


	//----- nvinfo : EIATTR_KPARAM_INFO
	.align		4
.L_17:
        /*005c*/ 	.byte	0x04, 0x17
        /*005e*/ 	.short	(.L_19 - .L_18)
.L_18:
        /*0060*/ 	.word	0x00000000
        /*0064*/ 	.short	0x0009
        /*0066*/ 	.short	0x0030
        /*0068*/ 	.byte	0x00, 0xf0, 0x11, 0x00


	//----- nvinfo : EIATTR_KPARAM_INFO
	.align		4
.L_19:
        /*006c*/ 	.byte	0x04, 0x17
        /*006e*/ 	.short	(.L_21 - .L_20)
.L_20:
        /*0070*/ 	.word	0x00000000
        /*0074*/ 	.short	0x0008
        /*0076*/ 	.short	0x002c
        /*0078*/ 	.byte	0x00, 0xf0, 0x11, 0x00


	//----- nvinfo : EIATTR_KPARAM_INFO
	.align		4
.L_21:
        /*007c*/ 	.byte	0x04, 0x17
        /*007e*/ 	.short	(.L_23 - .L_22)
.L_22:
        /*0080*/ 	.word	0x00000000
        /*0084*/ 	.short	0x0007
        /*0086*/ 	.short	0x0028
        /*0088*/ 	.byte	0x00, 0xf0, 0x11, 0x00


	//----- nvinfo : EIATTR_KPARAM_INFO
	.align		4
.L_23:
        /*008c*/ 	.byte	0x04, 0x17
        /*008e*/ 	.short	(.L_25 - .L_24)
.L_24:
        /*0090*/ 	.word	0x00000000
        /*0094*/ 	.short	0x0006
        /*0096*/ 	.short	0x0024
        /*0098*/ 	.byte	0x00, 0xf0, 0x11, 0x00


	//----- nvinfo : EIATTR_KPARAM_INFO
	.align		4
.L_25:
        /*009c*/ 	.byte	0x04, 0x17
        /*009e*/ 	.short	(.L_27 - .L_26)
.L_26:
        /*00a0*/ 	.word	0x00000000
        /*00a4*/ 	.short	0x0005
        /*00a6*/ 	.short	0x0020
        /*00a8*/ 	.byte	0x00, 0xf0, 0x11, 0x00


	//----- nvinfo : EIATTR_KPARAM_INFO
	.align		4
.L_27:
        /*00ac*/ 	.byte	0x04, 0x17
        /*00ae*/ 	.short	(.L_29 - .L_28)
.L_28:
        /*00b0*/ 	.word	0x00000000
        /*00b4*/ 	.short	0x0004
        /*00b6*/ 	.short	0x001c
        /*00b8*/ 	.byte	0x00, 0xf0, 0x11, 0x00


	//----- nvinfo : EIATTR_KPARAM_INFO
	.align		4
.L_29:
        /*00bc*/ 	.byte	0x04, 0x17
        /*00be*/ 	.short	(.L_31 - .L_30)
.L_30:
        /*00c0*/ 	.word	0x00000000
        /*00c4*/ 	.short	0x0003
        /*00c6*/ 	.short	0x0018
        /*00c8*/ 	.byte	0x00, 0xf0, 0x11, 0x00


	//----- nvinfo : EIATTR_KPARAM_INFO
	.align		4
.L_31:
        /*00cc*/ 	.byte	0x04, 0x17
        /*00ce*/ 	.short	(.L_33 - .L_32)
.L_32:
        /*00d0*/ 	.word	0x00000000
        /*00d4*/ 	.short	0x0002
        /*00d6*/ 	.short	0x0010
        /*00d8*/ 	.byte	0x00, 0xf4, 0x21, 0x00


	//----- nvinfo : EIATTR_KPARAM_INFO
	.align		4
.L_33:
        /*00dc*/ 	.byte	0x04, 0x17
        /*00de*/ 	.short	(.L_35 - .L_34)
.L_34:
        /*00e0*/ 	.word	0x00000000
        /*00e4*/ 	.short	0x0001
        /*00e6*/ 	.short	0x0008
        /*00e8*/ 	.byte	0x00, 0xf4, 0x21, 0x00


	//----- nvinfo : EIATTR_KPARAM_INFO
	.align		4
.L_35:
        /*00ec*/ 	.byte	0x04, 0x17
        /*00ee*/ 	.short	(.L_37 - .L_36)
.L_36:
        /*00f0*/ 	.word	0x00000000
        /*00f4*/ 	.short	0x0000
        /*00f6*/ 	.short	0x0000
        /*00f8*/ 	.byte	0x00, 0xf4, 0x21, 0x00


	//----- nvinfo : EIATTR_MAXREG_COUNT
	.align		4
.L_37:
        /*00fc*/ 	.byte	0x03, 0x1b
        /*00fe*/ 	.short	0x00ff


	//----- nvinfo : EIATTR_NUM_BARRIERS
	.align		4
        /*0100*/ 	.byte	0x02, 0x4c
        /*0102*/ 	.byte	0x01
	.zero		1


	//----- nvinfo : EIATTR_ANNOTATIONS
	.align		4
        /*0104*/ 	.byte	0x04, 0x55
        /*0106*/ 	.short	(.L_39 - .L_38)


	//   ....[0]....
.L_38:
        /*0108*/ 	.word	0x00000001
        /*010c*/ 	.byte	0x20, 0x05, 0x00, 0x00, 0x01, 0x00, 0x00, 0x00, 0x50, 0x05, 0x00, 0x00, 0x01, 0x00, 0x00, 0x00
        /* <DEDUP_REMOVED lines=2838> */
        /*b27c*/ 	.byte	0x40, 0xa1, 0x02, 0x00, 0x01, 0x00, 0x00, 0x00, 0x50, 0xa1, 0x02, 0x00


	//----- nvinfo : EIATTR_MERCURY_ISA_VERSION
	.align		4
.L_39:
        /*b288*/ 	.byte	0x03, 0x5f
        /*b28a*/ 	.short	0x0000


	//----- nvinfo : EIATTR_EXIT_INSTR_OFFSETS
	.align		4
        /*b28c*/ 	.byte	0x04, 0x1c
        /*b28e*/ 	.short	(.L_41 - .L_40)


	//   ....[0]....
.L_40:
        /*b290*/ 	.word	0x0008fe00


	//   ....[1]....
        /*b294*/ 	.word	0x0008fe30


	//----- nvinfo : EIATTR_REQNTID
	.align		4
.L_41:
        /*b298*/ 	.byte	0x04, 0x10
        /*b29a*/ 	.short	(.L_43 - .L_42)
.L_42:
        /*b29c*/ 	.word	0x00000080
        /*b2a0*/ 	.word	0x00000001
        /*b2a4*/ 	.word	0x00000001
.L_43:


//--------------------- .nv.callgraph             --------------------------
	.section	.nv.callgraph,"",@"SHT_CUDA_CALLGRAPH"
	.align	4
	.sectionentsize	8
	.align		4
        /*0000*/ 	.word	0x00000000
	.align		4
        /*0004*/ 	.word	0xffffffff
	.align		4
        /*0008*/ 	.word	0x00000000
	.align		4
        /*000c*/ 	.word	0xfffffffe
	.align		4
        /*0010*/ 	.word	0x00000000
	.align		4
        /*0014*/ 	.word	0xfffffffd
	.align		4
        /*0018*/ 	.word	0x00000000
	.align		4
        /*001c*/ 	.word	0xfffffffc


//--------------------- .nv.rel.action            --------------------------
	.section	.nv.rel.action,"",@"SHT_CUDA_RELOCINFO"
	.align	8
	.sectionentsize	8
        /*0000*/ 	.byte	0x73, 0x00, 0x00, 0x00, 0x00, 0x00, 0x00, 0x00, 0x00, 0x00, 0x00, 0x11, 0x25, 0x00, 0x05, 0x36


//--------------------- .nv.constant0.matmul_kernel --------------------------
	.section	.nv.constant0.matmul_kernel,"a",@progbits
	.sectionflags	@""
	.align	4
.nv.constant0.matmul_kernel:
	.zero		432


//--------------------- .text.matmul_kernel       --------------------------
	.section	.text.matmul_kernel,"ax",@progbits
	.sectioninfo	@"SHI_REGISTERS=32"
	.align	128
        .global         matmul_kernel
        .type           matmul_kernel,@function
        .size           matmul_kernel,(.L_x_5 - matmul_kernel)
        .other          matmul_kernel,@"STO_CUDA_ENTRY STV_DEFAULT"
matmul_kernel:
.text.matmul_kernel:
[----:B------:R-:W-:-:S03]  /*0000*/  IMAD.MOV.U32 R1, RZ, RZ, c[0x0][0x28] ;  /* 0x00000a00ff017624 */ /* 0x000fc600078e00ff */
[----:B------:R-:W-:Y:S01]  /*0010*/  IMAD.MOV.U32 R0, RZ, RZ, c[0x0][0x17c] ;  /* 0x00005f00ff007624 */ /* 0x000fe200078e00ff */
[----:B------:R-:W0:Y:S01]  /*0020*/  S2R R12, SR_TID.X ;  /* 0x00000000000c7919 */ /* 0x000e220000002100 */
[----:B------:R-:W-:Y:S01]  /*0030*/  IADD3 R1, R1, -0x70a0, RZ ;  /* 0xffff8f6001017810 */ /* 0x000fe20007ffe0ff */
[----:B------:R-:W-:Y:S02]  /*0040*/  ULDC.64 UR6, c[0x0][0x118] ;  /* 0x0000460000067ab9 */ /* 0x000fe40000000a00 */
[----:B------:R-:W-:-:S04]  /*0050*/  IADD3 R0, R0, 0xff, RZ ;  /* 0x000000ff00007810 */ /* 0x000fc80007ffe0ff */
[----:B------:R-:W-:-:S04]  /*0060*/  SHF.R.S32.HI R3, RZ, 0x1f, R0 ;  /* 0x0000001fff037819 */ /* 0x000fc80000011400 */
[----:B------:R-:W-:-:S04]  /*0070*/  LEA.HI R3, R3, R0, RZ, 0x8 ;  /* 0x0000000003037211 */ /* 0x000fc800078f40ff */
[----:B------:R-:W-:Y:S02]  /*0080*/  SHF.R.S32.HI R0, RZ, 0x8, R3 ;  /* 0x00000008ff007819 */ /* 0x000fe40000011403 */
[----:B------:R-:W1:Y:S03]  /*0090*/  S2R R3, SR_CTAID.X ;  /* 0x0000000000037919 */ /* 0x000e660000002500 */
[----:B------:R-:W-:Y:S01]  /*00a0*/  IMAD.SHL.U32 R0, R0, 0x8, RZ ;  /* 0x0000000800007824 */ /* 0x000fe200078e00ff */
[----:B0-----:R-:W-:-:S04]  /*00b0*/  LOP3.LUT R14, R12, 0x7f, RZ, 0xc0, !PT ;  /* 0x0000007f0c0e7812 */ /* 0x001fc800078ec0ff */
[-C--:B------:R-:W-:Y:S02]  /*00c0*/  IABS R7, R0.reuse ;  /* 0x0000000000077213 */ /* 0x080fe40000000000 */
[----:B------:R-:W-:Y:S02]  /*00d0*/  IABS R10, R0 ;  /* 0x00000000000a7213 */ /* 0x000fe40000000000 */
[----:B------:R-:W0:Y:S01]  /*00e0*/  I2F.RP R2, R7 ;  /* 0x0000000700027306 */ /* 0x000e220000209400 */
[----:B-1----:R-:W-:-:S07]  /*00f0*/  IABS R8, R3 ;  /* 0x0000000300087213 */ /* 0x002fce0000000000 */
[----:B0-----:R-:W0:Y:S02]  /*0100*/  MUFU.RCP R2, R2 ;  /* 0x0000000200027308 */ /* 0x001e240000001000 */
[----:B0-----:R-:W-:Y:S01]  /*0110*/  IADD3 R4, R2, 0xffffffe, RZ ;  /* 0x0ffffffe02047810 */ /* 0x001fe20007ffe0ff */
[----:B------:R-:W-:-:S05]  /*0120*/  IMAD.MOV R2, RZ, RZ, -R10 ;  /* 0x000000ffff027224 */ /* 0x000fca00078e0a0a */
[----:B------:R0:W1:Y:S02]  /*0130*/  F2I.FTZ.U32.TRUNC.NTZ R5, R4 ;  /* 0x0000000400057305 */ /* 0x000064000021f000 */
[----:B0-----:R-:W-:Y:S02]  /*0140*/  IMAD.MOV.U32 R4, RZ, RZ, RZ ;  /* 0x000000ffff047224 */ /* 0x001fe400078e00ff */
[----:B-1----:R-:W-:-:S04]  /*0150*/  IMAD.MOV R6, RZ, RZ, -R5 ;  /* 0x000000ffff067224 */ /* 0x002fc800078e0a05 */
[----:B------:R-:W-:Y:S02]  /*0160*/  IMAD R9, R6, R7, RZ ;  /* 0x0000000706097224 */ /* 0x000fe400078e02ff */
[----:B------:R-:W-:Y:S02]  /*0170*/  IMAD.MOV.U32 R6, RZ, RZ, R8 ;  /* 0x000000ffff067224 */ /* 0x000fe400078e0008 */
[----:B------:R-:W-:-:S06]  /*0180*/  IMAD.HI.U32 R5, R5, R9, R4 ;  /* 0x0000000905057227 */ /* 0x000fcc00078e0004 */
[----:B------:R-:W-:-:S04]  /*0190*/  IMAD.HI.U32 R5, R5, R6, RZ ;  /* 0x0000000605057227 */ /* 0x000fc800078e00ff */
[----:B------:R-:W-:-:S05]  /*01a0*/  IMAD R2, R5, R2, R6 ;  /* 0x0000000205027224 */ /* 0x000fca00078e0206 */
[----:B------:R-:W-:-:S13]  /*01b0*/  ISETP.GT.U32.AND P1, PT, R7, R2, PT ;  /* 0x000000020700720c */ /* 0x000fda0003f24070 */
[----:B------:R-:W-:Y:S01]  /*01c0*/  @!P1 IMAD.IADD R2, R2, 0x1, -R7 ;  /* 0x0000000102029824 */ /* 0x000fe200078e0a07 */
[----:B------:R-:W-:Y:S02]  /*01d0*/  @!P1 IADD3 R5, R5, 0x1, RZ ;  /* 0x0000000105059810 */ /* 0x000fe40007ffe0ff */
[----:B------:R-:W-:Y:S02]  /*01e0*/  ISETP.NE.AND P1, PT, R0, RZ, PT ;  /* 0x000000ff0000720c */ /* 0x000fe40003f25270 */
[----:B------:R-:W-:Y:S02]  /*01f0*/  ISETP.GE.U32.AND P0, PT, R2, R7, PT ;  /* 0x000000070200720c */ /* 0x000fe40003f06070 */
[----:B------:R-:W-:-:S04]  /*0200*/  LOP3.LUT R2, R3, R0, RZ, 0x3c, !PT ;  /* 0x0000000003027212 */ /* 0x000fc800078e3cff */
[----:B------:R-:W-:Y:S01]  /*0210*/  ISETP.GE.AND P2, PT, R2, RZ, PT ;  /* 0x000000ff0200720c */ /* 0x000fe20003f46270 */
[----:B------:R-:W-:-:S05]  /*0220*/  IMAD.MOV.U32 R2, RZ, RZ, c[0x0][0x178] ;  /* 0x00005e00ff027624 */ /* 0x000fca00078e00ff */
[----:B------:R-:W-:Y:S02]  /*0230*/  IADD3 R2, R2, 0x1ff, RZ ;  /* 0x000001ff02027810 */ /* 0x000fe40007ffe0ff */
[----:B------:R-:W-:-:S05]  /*0240*/  @P0 IADD3 R5, R5, 0x1, RZ ;  /* 0x0000000105050810 */ /* 0x000fca0007ffe0ff */
[----:B------:R-:W-:Y:S01]  /*0250*/  IMAD.MOV.U32 R4, RZ, RZ, R5 ;  /* 0x000000ffff047224 */ /* 0x000fe200078e0005 */
[----:B------:R-:W-:-:S03]  /*0260*/  SHF.R.S32.HI R5, RZ, 0x1f, R2 ;  /* 0x0000001fff057819 */ /* 0x000fc60000011402 */
[----:B------:R-:W-:Y:S01]  /*0270*/  @!P2 IMAD.MOV R4, RZ, RZ, -R4 ;  /* 0x000000ffff04a224 */ /* 0x000fe200078e0a04 */
[----:B------:R-:W-:Y:S02]  /*0280*/  @!P1 LOP3.LUT R4, RZ, R0, RZ, 0x33, !PT ;  /* 0x00000000ff049212 */ /* 0x000fe400078e33ff */
[----:B------:R-:W-:-:S03]  /*0290*/  LEA.HI R5, R5, R2, RZ, 0x9 ;  /* 0x0000000205057211 */ /* 0x000fc600078f48ff */
[----:B------:R-:W-:Y:S02]  /*02a0*/  IMAD.SHL.U32 R2, R4, 0x8, RZ ;  /* 0x0000000804027824 */ /* 0x000fe400078e00ff */
[----:B------:R-:W-:-:S03]  /*02b0*/  IMAD.MOV R4, RZ, RZ, -R4 ;  /* 0x000000ffff047224 */ /* 0x000fc600078e0a04 */
[----:B------:R-:W-:Y:S01]  /*02c0*/  LEA.HI.SX32 R5, R5, -R2, 0x17 ;  /* 0x8000000205057211 */ /* 0x000fe200078fbaff */
[----:B------:R-:W-:Y:S02]  /*02d0*/  IMAD R13, R0, R4, R3 ;  /* 0x00000004000d7224 */ /* 0x000fe400078e0203 */
[----:B------:R-:W-:Y:S01]  /*02e0*/  IMAD.MOV.U32 R4, RZ, RZ, RZ ;  /* 0x000000ffff047224 */ /* 0x000fe200078e00ff */
[----:B------:R-:W-:Y:S02]  /*02f0*/  IMNMX R6, R5, 0x8, PT ;  /* 0x0000000805067817 */ /* 0x000fe40003800200 */
[----:B------:R-:W-:Y:S02]  /*0300*/  IABS R11, R13 ;  /* 0x0000000d000b7213 */ /* 0x000fe40000000000 */
[----:B------:R-:W-:-:S04]  /*0310*/  IABS R9, R6 ;  /* 0x0000000600097213 */ /* 0x000fc80000000000 */
[----:B------:R-:W0:Y:S08]  /*0320*/  I2F.RP R7, R9 ;  /* 0x0000000900077306 */ /* 0x000e300000209400 */
[----:B0-----:R-:W0:Y:S02]  /*0330*/  MUFU.RCP R7, R7 ;  /* 0x0000000700077308 */ /* 0x001e240000001000 */
[----:B0-----:R-:W-:-:S06]  /*0340*/  IADD3 R5, R7, 0xffffffe, RZ ;  /* 0x0ffffffe07057810 */ /* 0x001fcc0007ffe0ff */
[----:B------:R-:W0:Y:S02]  /*0350*/  F2I.FTZ.U32.TRUNC.NTZ R5, R5 ;  /* 0x0000000500057305 */ /* 0x000e24000021f000 */
[----:B0-----:R-:W-:-:S04]  /*0360*/  IMAD.MOV R8, RZ, RZ, -R5 ;  /* 0x000000ffff087224 */ /* 0x001fc800078e0a05 */
[----:B------:R-:W-:-:S04]  /*0370*/  IMAD.MOV.U32 R0, RZ, RZ, R8 ;  /* 0x000000ffff007224 */ /* 0x000fc800078e0008 */
[----:B------:R-:W-:Y:S01]  /*0380*/  IMAD R3, R0, R9, RZ ;  /* 0x0000000900037224 */ /* 0x000fe200078e02ff */
[----:B------:R-:W-:-:S03]  /*0390*/  IABS R0, R6 ;  /* 0x0000000600007213 */ /* 0x000fc60000000000 */
[----:B------:R-:W-:-:S04]  /*03a0*/  IMAD.HI.U32 R4, R5, R3, R4 ;  /* 0x0000000305047227 */ /* 0x000fc800078e0004 */
[----:B------:R-:W-:Y:S02]  /*03b0*/  IMAD.MOV R0, RZ, RZ, -R0 ;  /* 0x000000ffff007224 */ /* 0x000fe400078e0a00 */
        /* <DEDUP_REMOVED lines=8> */
[----:B------:R-:W-:-:S07]  /*0440*/  ISETP.GE.AND P2, PT, R0, RZ, PT ;  /* 0x000000ff0000720c */ /* 0x000fce0003f46270 */
[----:B------:R-:W-:-:S05]  /*0450*/  @P0 IADD3 R4, R4, 0x1, RZ ;  /* 0x0000000104040810 */ /* 0x000fca0007ffe0ff */
[----:B------:R-:W-:Y:S02]  /*0460*/  IMAD.MOV.U32 R0, RZ, RZ, R4 ;  /* 0x000000ffff007224 */ /* 0x000fe400078e0004 */
[----:B------:R-:W-:Y:S02]  /*0470*/  IMAD.MOV.U32 R4, RZ, RZ, 0x3f ;  /* 0x0000003fff047424 */ /* 0x000fe400078e00ff */
[----:B------:R-:W-:Y:S01]  /*0480*/  @!P2 IMAD.MOV R0, RZ, RZ, -R0 ;  /* 0x000000ffff00a224 */ /* 0x000fe200078e0a00 */
[----:B------:R-:W-:Y:S02]  /*0490*/  @!P1 LOP3.LUT R0, RZ, R6, RZ, 0x33, !PT ;  /* 0x00000006ff009212 */ /* 0x000fe400078e33ff */
[----:B------:R-:W-:-:S03]  /*04a0*/  IADD3 R4, R4, c[0x0][0x180], RZ ;  /* 0x0000600004047a10 */ /* 0x000fc60007ffe0ff */
[----:B------:R-:W-:Y:S01]  /*04b0*/  IMAD.MOV R3, RZ, RZ, -R0 ;  /* 0x000000ffff037224 */ /* 0x000fe200078e0a00 */
[----:B------:R-:W-:Y:S01]  /*04c0*/  ISETP.GT.AND P0, PT, R4, 0x3f, PT ;  /* 0x0000003f0400780c */ /* 0x000fe20003f04270 */
[----:B------:R-:W-:Y:S02]  /*04d0*/  IMAD.SHL.U32 R0, R0, 0x100, RZ ;  /* 0x0000010000007824 */ /* 0x000fe400078e00ff */
[----:B------:R-:W-:-:S04]  /*04e0*/  IMAD R3, R6, R3, R13 ;  /* 0x0000000306037224 */ /* 0x000fc800078e020d */
[----:B------:R-:W-:-:S04]  /*04f0*/  IMAD.IADD R3, R2, 0x1, R3 ;  /* 0x0000000102037824 */ /* 0x000fc800078e0203 */
[----:B------:R-:W-:-:S05]  /*0500*/  IMAD R3, R3, 0x200, R14 ;  /* 0x0000020003037824 */ /* 0x000fca00078e020e */
[C---:B------:R-:W-:Y:S01]  /*0510*/  IADD3 R2, R3.reuse, 0x80, RZ ;  /* 0x0000008003027810 */ /* 0x040fe20007ffe0ff */
[----:B------:R0:W-:Y:S01]  /*0520*/  STL [R1+0x1760], R3 ;  /* 0x0017600301007387 */ /* 0x0001e20000100800 */
[C---:B------:R-:W-:Y:S02]  /*0530*/  IADD3 R28, R3.reuse, 0x180, RZ ;  /* 0x00000180031c7810 */ /* 0x040fe40007ffe0ff */
[----:B------:R-:W-:Y:S01]  /*0540*/  IADD3 R29, R3, 0x100, RZ ;  /* 0x00000100031d7810 */ /* 0x000fe20007ffe0ff */
[----:B------:R0:W-:Y:S04]  /*0550*/  STL [R1+0x1740], R0 ;  /* 0x0017400001007387 */ /* 0x0001e80000100800 */
[----:B------:R0:W-:Y:S04]  /*0560*/  STL [R1+0x1768], R2 ;  /* 0x0017680201007387 */ /* 0x0001e80000100800 */
[----:B------:R0:W-:Y:S04]  /*0570*/  STL [R1+0x1770], R28 ;  /* 0x0017701c01007387 */ /* 0x0001e80000100800 */
[----:B------:R0:W-:Y:S01]  /*0580*/  STL [R1+0x176c], R29 ;  /* 0x00176c1d01007387 */ /* 0x0001e20000100800 */
[----:B------:R-:W-:Y:S05]  /*0590*/  @P0 BRA `(.L_x_0) ;  /* 0x00001f9000000947 */ /* 0x000fea0003800000 */
[C---:B0-----:R-:W-:Y:S01]  /*05a0*/  IMAD.SHL.U32 R2, R12.reuse, 0x200, RZ ;  /* 0x000002000c027824 */ /* 0x041fe200078e00ff */
[----:B------:R-:W-:Y:S01]  /*05b0*/  CS2R R24, SRZ ;  /* 0x0000000000187805 */ /* 0x000fe2000001ff00 */
[----:B------:R-:W-:Y:S01]  /*05c0*/  IMAD.SHL.U32 R0, R12, 0x20, RZ ;  /* 0x000000200c007824 */ /* 0x000fe200078e00ff */
[----:B------:R-:W-:Y:S01]  /*05d0*/  CS2R R26, SRZ ;  /* 0x00000000001a7805 */ /* 0x000fe2000001ff00 */
[----:B------:R-:W-:Y:S01]  /*05e0*/  CS2R R20, SRZ ;  /* 0x0000000000147805 */ /* 0x000fe2000001ff00 */
[----:B------:R0:W-:Y:S01]  /*05f0*/  STL [R1+0x2384], R2 ;  /* 0x0023840201007387 */ /* 0x0001e20000100800 */
[----:B------:R-:W-:Y:S01]  /*0600*/  CS2R R22, SRZ ;  /* 0x0000000000167805 */ /* 0x000fe2000001ff00 */
[----:B------:R-:W-:Y:S01]  /*0610*/  CS2R R16, SRZ ;  /* 0x0000000000107805 */ /* 0x000fe2000001ff00 */
[----:B------:R-:W-:Y:S01]  /*0620*/  CS2R R18, SRZ ;  /* 0x0000000000127805 */ /* 0x000fe2000001ff00 */
[----:B------:R0:W-:Y:S01]  /*0630*/  STL [R1+0x2388], R0 ;  /* 0x0023880001007387 */ /* 0x0001e20000100800 */
[----:B------:R-:W-:Y:S01]  /*0640*/  CS2R R12, SRZ ;  /* 0x00000000000c7805 */ /* 0x000fe2000001ff00 */
[----:B------:R-:W-:Y:S01]  /*0650*/  CS2R R14, SRZ ;  /* 0x00000000000e7805 */ /* 0x000fe2000001ff00 */
[----:B------:R-:W-:Y:S01]  /*0660*/  CS2R R8, SRZ ;  /* 0x0000000000087805 */ /* 0x000fe2000001ff00 */
[----:B------:R0:W-:Y:S01]  /*0670*/  STL [R1], RZ ;  /* 0x000000ff01007387 */ /* 0x0001e20000100800 */
[----:B------:R-:W-:Y:S01]  /*0680*/  CS2R R10, SRZ ;  /* 0x00000000000a7805 */ /* 0x000fe2000001ff00 */
[----:B------:R-:W-:Y:S01]  /*0690*/  CS2R R4, SRZ ;  /* 0x0000000000047805 */ /* 0x000fe2000001ff00 */
[----:B------:R-:W-:Y:S01]  /*06a0*/  CS2R R6, SRZ ;  /* 0x0000000000067805 */ /* 0x000fe2000001ff00 */
[----:B------:R0:W-:Y:S04]  /*06b0*/  STL [R1+0x4], RZ ;  /* 0x000004ff01007387 */ /* 0x0001e80000100800 */
        /* <DEDUP_REMOVED lines=485> */
[----:B------:R0:W-:Y:S01]  /*2510*/  STL [R1+0xc6c], RZ ;  /* 0x000c6cff01007387 */ /* 0x0001e20000100800 */
[----:B------:R-:W-:Y:S05]  /*2520*/  BRA `(.L_x_1) ;  /* 0x0007497000007947 */ /* 0x000fea0003800000 */
.L_x_0:
[----:B------:R-:W-:Y:S01]  /*2530*/  IMAD.MOV.U32 R18, RZ, RZ, R3 ;  /* 0x000000ffff127224 */ /* 0x000fe200078e0003 */
[----:B0-----:R-:W-:Y:S01]  /*2540*/  IABS R3, c[0x0][0x178] ;  /* 0x00005e0000037a13 */ /* 0x001fe20000000000 */
[----:B------:R-:W-:Y:S01]  /*2550*/  IMAD.MOV.U32 R19, RZ, RZ, R2 ;  /* 0x000000ffff137224 */ /* 0x000fe200078e0002 */
[----:B------:R-:W-:Y:S01]  /*2560*/  IABS R13, c[0x0][0x17c] ;  /* 0x00005f00000d7a13 */ /* 0x000fe20000000000 */
[----:B------:R-:W0:Y:S01]  /*2570*/  S2R R12, SR_TID.X ;  /* 0x00000000000c7919 */ /* 0x000e220000002100 */
[----:B------:R-:W1:Y:S01]  /*2580*/  I2F.RP R2, R3 ;  /* 0x0000000300027306 */ /* 0x000e620000209400 */
[----:B------:R-:W-:Y:S01]  /*2590*/  SHF.R.S32.HI R11, RZ, 0x1f, R4 ;  /* 0x0000001fff0b7819 */ /* 0x000fe20000011404 */
[----:B------:R-:W-:Y:S01]  /*25a0*/  IMAD.MOV.U32 R17, RZ, RZ, R0 ;  /* 0x000000ffff117224 */ /* 0x000fe200078e0000 */
[----:B------:R-:W-:-:S02]  /*25b0*/  IABS R14, R18 ;  /* 0x00000012000e7213 */ /* 0x000fc40000000000 */
[----:B------:R-:W-:Y:S01]  /*25c0*/  LEA.HI R10, R11, R4, RZ, 0x6 ;  /* 0x000000040b0a7211 */ /* 0x000fe200078f30ff */
[----:B------:R-:W-:Y:S02]  /*25d0*/  IMAD.MOV.U32 R4, RZ, RZ, RZ ;  /* 0x000000ffff047224 */ /* 0x000fe400078e00ff */
[----:B------:R-:W2:Y:S02]  /*25e0*/  I2F.RP R7, R13 ;  /* 0x0000000d00077306 */ /* 0x000ea40000209400 */
[----:B------:R3:W-:Y:S06]  /*25f0*/  STL [R1+0x318], R10 ;  /* 0x0003180a01007387 */ /* 0x0007ec0000100800 */
[----:B-1----:R-:W1:Y:S01]  /*2600*/  MUFU.RCP R2, R2 ;  /* 0x0000000200027308 */ /* 0x002e620000001000 */
[----:B---3--:R-:W-:Y:S01]  /*2610*/  IABS R10, R19 ;  /* 0x00000013000a7213 */ /* 0x008fe20000000000 */
[----:B0-----:R-:W-:-:S06]  /*2620*/  IMAD.SHL.U32 R0, R12, 0x2, RZ ;  /* 0x000000020c007824 */ /* 0x001fcc00078e00ff */
[----:B--2---:R-:W0:Y:S01]  /*2630*/  MUFU.RCP R7, R7 ;  /* 0x0000000700077308 */ /* 0x004e220000001000 */
[----:B------:R-:W-:Y:S02]  /*2640*/  LOP3.LUT R6, R12, 0x40, RZ, 0xc0, !PT ;  /* 0x000000400c067812 */ /* 0x000fe400078ec0ff */
[----:B------:R-:W-:Y:S02]  /*2650*/  SHF.R.U32.HI R15, RZ, 0x6, R12 ;  /* 0x00000006ff0f7819 */ /* 0x000fe4000001160c */
[----:B------:R-:W-:Y:S02]  /*2660*/  LOP3.LUT R9, R0, 0x10, RZ, 0xc0, !PT ;  /* 0x0000001000097812 */ /* 0x000fe400078ec0ff */
[----:B------:R-:W-:Y:S02]  /*2670*/  SGXT.U32 R15, R15, 0x1 ;  /* 0x000000010f0f781a */ /* 0x000fe40000000000 */
[----:B-1----:R-:W-:Y:S02]  /*2680*/  IADD3 R5, R2, 0xffffffe, RZ ;  /* 0x0ffffffe02057810 */ /* 0x002fe40007ffe0ff */
[----:B------:R-:W-:-:S02]  /*2690*/  LEA.HI R6, R6, R9, RZ, 0x1f ;  /* 0x0000000906067211 */ /* 0x000fc400078ff8ff */
[----:B------:R-:W-:Y:S02]  /*26a0*/  LOP3.LUT R9, R12, 0x7, RZ, 0xc0, !PT ;  /* 0x000000070c097812 */ /* 0x000fe400078ec0ff */
[----:B------:R-:W1:Y:S01]  /*26b0*/  F2I.FTZ.U32.TRUNC.NTZ R5, R5 ;  /* 0x0000000500057305 */ /* 0x000e62000021f000 */
[----:B0-----:R-:W-:Y:S01]  /*26c0*/  IADD3 R24, R7, 0xffffffe, RZ ;  /* 0x0ffffffe07187810 */ /* 0x001fe20007ffe0ff */
[----:B------:R0:W-:Y:S01]  /*26d0*/  STL [R1+0x1d8], R6 ;  /* 0x0001d80601007387 */ /* 0x0001e20000100800 */
[----:B------:R-:W-:Y:S01]  /*26e0*/  LOP3.LUT R15, R17, R15, RZ, 0xfc, !PT ;  /* 0x0000000f110f7212 */ /* 0x000fe200078efcff */
[----:B------:R-:W-:-:S03]  /*26f0*/  IMAD R17, R9, 0x90, RZ ;  /* 0x0000009009117824 */ /* 0x000fc600078e02ff */
[----:B------:R-:W-:Y:S01]  /*2700*/  LOP3.LUT R9, R15, 0xfe, RZ, 0xfc, !PT ;  /* 0x000000fe0f097812 */ /* 0x000fe200078efcff */
[----:B------:R2:W3:Y:S01]  /*2710*/  F2I.FTZ.U32.TRUNC.NTZ R25, R24 ;  /* 0x0000001800197305 */ /* 0x0004e2000021f000 */
[----:B------:R-:W-:Y:S02]  /*2720*/  LOP3.LUT R0, R17, 0x30, R0, 0x78, !PT ;  /* 0x0000003011007812 */ /* 0x000fe400078e7800 */
[----:B------:R-:W-:Y:S02]  /*2730*/  ISETP.GE.AND P5, PT, R9, RZ, PT ;  /* 0x000000ff0900720c */ /* 0x000fe40003fa6270 */
[----:B0-----:R-:W-:Y:S02]  /*2740*/  IABS R6, R28 ;  /* 0x0000001c00067213 */ /* 0x001fe40000000000 */
[C---:B------:R-:W-:Y:S01]  /*2750*/  LOP3.LUT R20, R15.reuse, 0xe8, RZ, 0xfc, !PT ;  /* 0x000000e80f147812 */ /* 0x040fe200078efcff */
[----:B-1----:R-:W-:Y:S01]  /*2760*/  IMAD.MOV R8, RZ, RZ, -R5 ;  /* 0x000000ffff087224 */ /* 0x002fe200078e0a05 */
[----:B------:R-:W-:Y:S01]  /*2770*/  LOP3.LUT R27, R15, 0x1c, RZ, 0xfc, !PT ;  /* 0x0000001c0f1b7812 */ /* 0x000fe200078efcff */
[----:B--2---:R-:W-:-:S02]  /*2780*/  IMAD.MOV.U32 R24, RZ, RZ, RZ ;  /* 0x000000ffff187224 */ /* 0x004fc400078e00ff */
[----:B------:R-:W-:Y:S01]  /*2790*/  IMAD R7, R8, R3, RZ ;  /* 0x0000000308077224 */ /* 0x000fe200078e02ff */
[----:B------:R-:W-:Y:S01]  /*27a0*/  IABS R8, R29 ;  /* 0x0000001d00087213 */ /* 0x000fe20000000000 */
[----:B---3--:R-:W-:Y:S02]  /*27b0*/  IMAD.MOV R2, RZ, RZ, -R25 ;  /* 0x000000ffff027224 */ /* 0x008fe400078e0a19 */
[----:B------:R-:W-:-:S04]  /*27c0*/  IMAD.HI.U32 R5, R5, R7, R4 ;  /* 0x0000000705057227 */ /* 0x000fc800078e0004 */
[----:B------:R-:W-:Y:S02]  /*27d0*/  IMAD R7, R2, R13, RZ ;  /* 0x0000000d02077224 */ /* 0x000fe400078e02ff */
[----:B------:R-:W-:-:S04]  /*27e0*/  IMAD.HI.U32 R2, R5, R14, RZ ;  /* 0x0000000e05027227 */ /* 0x000fc800078e00ff */
[----:B------:R-:W-:Y:S01]  /*27f0*/  IMAD.HI.U32 R24, R25, R7, R24 ;  /* 0x0000000719187227 */ /* 0x000fe200078e0018 */
[----:B------:R-:W-:-:S03]  /*2800*/  LOP3.LUT R25, R15, 0x1a, RZ, 0xfc, !PT ;  /* 0x0000001a0f197812 */ /* 0x000fc600078efcff */
[----:B------:R-:W-:-:S04]  /*2810*/  IMAD.HI.U32 R7, R5, R8, RZ ;  /* 0x0000000805077227 */ /* 0x000fc800078e00ff */
[----:B------:R-:W-:Y:S02]  /*2820*/  IMAD.MOV R7, RZ, RZ, -R7 ;  /* 0x000000ffff077224 */ /* 0x000fe400078e0a07 */
[----:B------:R-:W-:-:S04]  /*2830*/  IMAD.HI.U32 R4, R5, R10, RZ ;  /* 0x0000000a05047227 */ /* 0x000fc800078e00ff */
[----:B------:R-:W-:Y:S01]  /*2840*/  IMAD R8, R3, R7, R8 ;  /* 0x0000000703087224 */ /* 0x000fe200078e0208 */
[----:B------:R-:W-:Y:S01]  /*2850*/  LOP3.LUT R7, R12, 0x3f, RZ, 0xc0, !PT ;  /* 0x0000003f0c077812 */ /* 0x000fe200078ec0ff */
[----:B------:R-:W-:-:S03]  /*2860*/  IMAD.HI.U32 R5, R5, R6, RZ ;  /* 0x0000000605057227 */ /* 0x000fc600078e00ff */
[C---:B------:R-:W-:Y:S01]  /*2870*/  ISETP.GT.U32.AND P2, PT, R3.reuse, R8, PT ;  /* 0x000000080300720c */ /* 0x040fe20003f44070 */
[----:B------:R-:W-:Y:S02]  /*2880*/  IMAD.MOV R4, RZ, RZ, -R4 ;  /* 0x000000ffff047224 */ /* 0x000fe400078e0a04 */
[----:B------:R-:W-:Y:S02]  /*2890*/  IMAD.MOV R2, RZ, RZ, -R2 ;  /* 0x000000ffff027224 */ /* 0x000fe400078e0a02 */
[----:B------:R-:W-:Y:S02]  /*28a0*/  IMAD.MOV R5, RZ, RZ, -R5 ;  /* 0x000000ffff057224 */ /* 0x000fe400078e0a05 */
[C---:B------:R-:W-:Y:S01]  /*28b0*/  IMAD R10, R3.reuse, R4, R10 ;  /* 0x00000004030a7224 */ /* 0x040fe200078e020a */
[----:B------:R-:W-:Y:S01]  /*28c0*/  IABS R4, R15 ;  /* 0x0000000f00047213 */ /* 0x000fe20000000000 */
[C---:B------:R-:W-:Y:S01]  /*28d0*/  IMAD R14, R3.reuse, R2, R14 ;  /* 0x00000002030e7224 */ /* 0x040fe200078e020e */
[----:B------:R-:W-:Y:S01]  /*28e0*/  SHF.R.S32.HI R2, RZ, 0x6, R12 ;  /* 0x00000006ff027819 */ /* 0x000fe2000001140c */
[C---:B------:R-:W-:Y:S01]  /*28f0*/  IMAD R6, R3.reuse, R5, R6 ;  /* 0x0000000503067224 */ /* 0x040fe200078e0206 */
[C---:B------:R-:W-:Y:S01]  /*2900*/  ISETP.GT.U32.AND P1, PT, R3.reuse, R10, PT ;  /* 0x0000000a0300720c */ /* 0x040fe20003f24070 */
[----:B------:R-:W-:Y:S01]  /*2910*/  @!P2 IMAD.IADD R8, R8, 0x1, -R3 ;  /* 0x000000010808a824 */ /* 0x000fe200078e0a03 */
[----:B------:R-:W-:Y:S01]  /*2920*/  ISETP.GT.U32.AND P0, PT, R3, R14, PT ;  /* 0x0000000e0300720c */ /* 0x000fe20003f04070 */
[----:B------:R-:W-:Y:S01]  /*2930*/  IMAD.SHL.U32 R11, R7, 0x2, RZ ;  /* 0x00000002070b7824 */ /* 0x000fe200078e00ff */
[----:B------:R-:W-:Y:S01]  /*2940*/  ISETP.GT.U32.AND P4, PT, R3, R6, PT ;  /* 0x000000060300720c */ /* 0x000fe20003f84070 */
[----:B------:R-:W-:Y:S01]  /*2950*/  IMAD.HI.U32 R7, R24, R4, RZ ;  /* 0x0000000418077227 */ /* 0x000fe200078e00ff */
[----:B------:R-:W-:-:S02]  /*2960*/  SGXT R2, R2, 0x1 ;  /* 0x000000010202781a */ /* 0x000fc40000000200 */
[----:B------:R-:W-:Y:S01]  /*2970*/  ISETP.GT.U32.AND P2, PT, R3, R8, PT ;  /* 0x000000080300720c */ /* 0x000fe20003f44070 */
[----:B------:R-:W-:Y:S01]  /*2980*/  IMAD.MOV R7, RZ, RZ, -R7 ;  /* 0x000000ffff077224 */ /* 0x000fe200078e0a07 */
[----:B------:R-:W-:Y:S02]  /*2990*/  LOP3.LUT R2, R11, 0x90, R2, 0x78, !PT ;  /* 0x000000900b027812 */ /* 0x000fe400078e7802 */
[----:B------:R-:W-:Y:S01]  /*29a0*/  IABS R5, R9 ;  /* 0x0000000900057213 */ /* 0x000fe20000000000 */
[--C-:B------:R-:W-:Y:S02]  /*29b0*/  @!P1 IMAD.IADD R10, R10, 0x1, -R3.reuse ;  /* 0x000000010a0a9824 */ /* 0x100fe400078e0a03 */
[--C-:B------:R-:W-:Y:S01]  /*29c0*/  @!P0 IMAD.IADD R14, R14, 0x1, -R3.reuse ;  /* 0x000000010e0e8824 */ /* 0x100fe200078e0a03 */
[----:B------:R-:W-:Y:S01]  /*29d0*/  STL [R1+0x238c], R2 ;  /* 0x00238c0201007387 */ /* 0x000fe20000100800 */
[--C-:B------:R-:W-:Y:S01]  /*29e0*/  @!P4 IMAD.IADD R6, R6, 0x1, -R3.reuse ;  /* 0x000000010606c824 */ /* 0x100fe200078e0a03 */
[----:B------:R-:W-:Y:S01]  /*29f0*/  ISETP.GT.U32.AND P0, PT, R3, R10, PT ;  /* 0x0000000a0300720c */ /* 0x000fe20003f04070 */
[----:B------:R-:W-:Y:S01]  /*2a00*/  IMAD R4, R13, R7, R4 ;  /* 0x000000070d047224 */ /* 0x000fe200078e0204 */
[----:B------:R0:W-:Y:S01]  /*2a10*/  STL [R1+0x31c], R0 ;  /* 0x00031c0001007387 */ /* 0x0001e20000100800 */
[C---:B------:R-:W-:Y:S01]  /*2a20*/  ISETP.GT.U32.AND P3, PT, R3.reuse, R14, PT ;  /* 0x0000000e0300720c */ /* 0x040fe20003f64070 */
[----:B------:R-:W-:Y:S01]  /*2a30*/  @!P2 IMAD.IADD R8, R8, 0x1, -R3 ;  /* 0x000000010808a824 */ /* 0x000fe200078e0a03 */
[----:B------:R-:W-:-:S02]  /*2a40*/  ISETP.GT.U32.AND P6, PT, R3, R6, PT ;  /* 0x000000060300720c */ /* 0x000fc40003fc4070 */
[----:B------:R-:W-:Y:S02]  /*2a50*/  LOP3.LUT R7, R15, 0xfc, RZ, 0xfc, !PT ;  /* 0x000000fc0f077812 */ /* 0x000fe400078efcff */
[----:B------:R-:W-:Y:S02]  /*2a60*/  ISETP.GE.AND P2, PT, R29, RZ, PT ;  /* 0x000000ff1d00720c */ /* 0x000fe40003f46270 */
[----:B------:R-:W-:Y:S01]  /*2a70*/  ISETP.GE.AND P4, PT, R7, RZ, PT ;  /* 0x000000ff0700720c */ /* 0x000fe20003f86270 */
[----:B0-----:R-:W-:-:S04]  /*2a80*/  IMAD.HI.U32 R0, R24, R5, RZ ;  /* 0x0000000518007227 */ /* 0x001fc800078e00ff */
[----:B------:R-:W-:Y:S01]  /*2a90*/  IMAD.MOV R12, RZ, RZ, -R0 ;  /* 0x000000ffff0c7224 */ /* 0x000fe200078e0a00 */
[----:B------:R-:W-:Y:S01]  /*2aa0*/  LOP3.LUT R0, R15, 0xfa, RZ, 0xfc, !PT ;  /* 0x000000fa0f007812 */ /* 0x000fe200078efcff */
[----:B------:R-:W-:Y:S01]  /*2ab0*/  @!P0 IMAD.IADD R10, R10, 0x1, -R3 ;  /* 0x000000010a0a8824 */ /* 0x000fe200078e0a03 */
[----:B------:R-:W-:Y:S01]  /*2ac0*/  ISETP.GE.AND P0, PT, R28, RZ, PT ;  /* 0x000000ff1c00720c */ /* 0x000fe20003f06270 */
[----:B------:R-:W-:Y:S01]  /*2ad0*/  IMAD R12, R13, R12, R5 ;  /* 0x0000000c0d0c7224 */ /* 0x000fe200078e0205 */
[----:B------:R-:W-:Y:S01]  /*2ae0*/  IABS R5, R7 ;  /* 0x0000000700057213 */ /* 0x000fe20000000000 */
[--C-:B------:R-:W-:Y:S01]  /*2af0*/  @!P3 IMAD.IADD R14, R14, 0x1, -R3.reuse ;  /* 0x000000010e0eb824 */ /* 0x100fe200078e0a03 */
[----:B------:R-:W-:Y:S01]  /*2b00*/  ISETP.GE.AND P1, PT, R0, RZ, PT ;  /* 0x000000ff0000720c */ /* 0x000fe20003f26270 */
[----:B------:R-:W-:Y:S01]  /*2b10*/  @!P6 IMAD.IADD R6, R6, 0x1, -R3 ;  /* 0x000000010606e824 */ /* 0x000fe200078e0a03 */
[----:B------:R-:W-:Y:S01]  /*2b20*/  ISETP.GE.AND P3, PT, R18, RZ, PT ;  /* 0x000000ff1200720c */ /* 0x000fe20003f66270 */
[----:B------:R-:W-:Y:S01]  /*2b30*/  IMAD.HI.U32 R3, R24, R5, RZ ;  /* 0x0000000518037227 */ /* 0x000fe200078e00ff */
[----:B------:R-:W-:-:S02]  /*2b40*/  IABS R0, R0 ;  /* 0x0000000000007213 */ /* 0x000fc40000000000 */
[----:B------:R-:W-:Y:S01]  /*2b50*/  ISETP.GE.AND P6, PT, R19, RZ, PT ;  /* 0x000000ff1300720c */ /* 0x000fe20003fc6270 */
[----:B------:R-:W-:Y:S01]  /*2b60*/  IMAD.MOV R16, RZ, RZ, -R3 ;  /* 0x000000ffff107224 */ /* 0x000fe200078e0a03 */
[----:B------:R-:W-:Y:S01]  /*2b70*/  LOP3.LUT R19, R15, 0xea, RZ, 0xfc, !PT ;  /* 0x000000ea0f137812 */ /* 0x000fe200078efcff */
[----:B------:R-:W-:Y:S01]  /*2b80*/  @!P2 IMAD.MOV R8, RZ, RZ, -R8 ;  /* 0x000000ffff08a224 */ /* 0x000fe200078e0a08 */
[----:B------:R-:W-:Y:S01]  /*2b90*/  ISETP.GT.U32.AND P2, PT, R13, R12, PT ;  /* 0x0000000c0d00720c */ /* 0x000fe20003f44070 */
[----:B------:R-:W-:Y:S01]  /*2ba0*/  IMAD.HI.U32 R7, R24, R0, RZ ;  /* 0x0000000018077227 */ /* 0x000fe200078e00ff */
[----:B------:R-:W-:-:S03]  /*2bb0*/  LOP3.LUT R18, R15, 0xe4, RZ, 0xfc, !PT ;  /* 0x000000e40f127812 */ /* 0x000fc600078efcff */
[----:B------:R-:W-:Y:S01]  /*2bc0*/  IMAD R3, R13, R16, R5 ;  /* 0x000000100d037224 */ /* 0x000fe200078e0205 */
[----:B------:R-:W-:Y:S01]  /*2bd0*/  LOP3.LUT R5, R15, 0xf8, RZ, 0xfc, !PT ;  /* 0x000000f80f057812 */ /* 0x000fe200078efcff */
[----:B------:R-:W-:Y:S02]  /*2be0*/  IMAD.MOV R7, RZ, RZ, -R7 ;  /* 0x000000ffff077224 */ /* 0x000fe400078e0a07 */
[----:B------:R-:W-:Y:S01]  /*2bf0*/  @!P0 IMAD.MOV R6, RZ, RZ, -R6 ;  /* 0x000000ffff068224 */ /* 0x000fe200078e0a06 */
[C---:B------:R-:W-:Y:S01]  /*2c00*/  ISETP.GT.U32.AND P0, PT, R13.reuse, R3, PT ;  /* 0x000000030d00720c */ /* 0x040fe20003f04070 */
[----:B------:R-:W-:Y:S01]  /*2c10*/  @!P3 IMAD.MOV R14, RZ, RZ, -R14 ;  /* 0x000000ffff0eb224 */ /* 0x000fe200078e0a0e */
[C---:B------:R-:W-:Y:S01]  /*2c20*/  ISETP.GT.U32.AND P3, PT, R13.reuse, R4, PT ;  /* 0x000000040d00720c */ /* 0x040fe20003f64070 */
[C---:B------:R-:W-:Y:S01]  /*2c30*/  IMAD R0, R13.reuse, R7, R0 ;  /* 0x000000070d007224 */ /* 0x040fe200078e0200 */
[----:B------:R-:W-:Y:S01]  /*2c40*/  LOP3.LUT R7, RZ, c[0x0][0x178], RZ, 0x33, !PT ;  /* 0x00005e00ff077a12 */ /* 0x000fe200078e33ff */
[----:B------:R-:W-:Y:S01]  /*2c50*/  @!P6 IMAD.MOV R10, RZ, RZ, -R10 ;  /* 0x000000ffff0ae224 */ /* 0x000fe200078e0a0a */
[----:B------:R-:W-:Y:S01]  /*2c60*/  ISETP.NE.AND P6, PT, RZ, c[0x0][0x178], PT ;  /* 0x00005e00ff007a0c */ /* 0x000fe20003fc5270 */
[----:B------:R-:W-:Y:S01]  /*2c70*/  @!P2 IMAD.IADD R12, R12, 0x1, -R13 ;  /* 0x000000010c0ca824 */ /* 0x000fe200078e0a0d */
[----:B------:R-:W-:-:S02]  /*2c80*/  ISETP.GT.U32.AND P2, PT, R13, R0, PT ;  /* 0x000000000d00720c */ /* 0x000fc40003f44070 */
[----:B------:R-:W-:Y:S02]  /*2c90*/  SEL R2, R7, R10, !P6 ;  /* 0x0000000a07027207 */ /* 0x000fe40007000000 */
[----:B------:R-:W-:Y:S01]  /*2ca0*/  IABS R9, R5 ;  /* 0x0000000500097213 */ /* 0x000fe20000000000 */
[--C-:B------:R-:W-:Y:S01]  /*2cb0*/  @!P0 IMAD.IADD R3, R3, 0x1, -R13.reuse ;  /* 0x0000000103038824 */ /* 0x100fe200078e0a0d */
[C---:B------:R-:W-:Y:S01]  /*2cc0*/  SEL R11, R7.reuse, R14, !P6 ;  /* 0x0000000e070b7207 */ /* 0x040fe20007000000 */
[--C-:B------:R-:W-:Y:S01]  /*2cd0*/  @!P3 IMAD.IADD R4, R4, 0x1, -R13.reuse ;  /* 0x000000010404b824 */ /* 0x100fe200078e0a0d */
[----:B------:R0:W-:Y:S01]  /*2ce0*/  STL [R1+0x2400], R2 ;  /* 0x0024000201007387 */ /* 0x0001e20000100800 */
[----:B------:R-:W-:Y:S01]  /*2cf0*/  SEL R8, R7, R8, !P6 ;  /* 0x0000000807087207 */ /* 0x000fe20007000000 */
[----:B------:R-:W-:Y:S01]  /*2d00*/  IMAD.HI.U32 R10, R24, R9, RZ ;  /* 0x00000009180a7227 */ /* 0x000fe200078e00ff */
[C---:B------:R-:W-:Y:S01]  /*2d10*/  ISETP.GT.U32.AND P0, PT, R13.reuse, R3, PT ;  /* 0x000000030d00720c */ /* 0x040fe20003f04070 */
[----:B------:R-:W-:Y:S01]  /*2d20*/  STL [R1+0x1ec], R11 ;  /* 0x0001ec0b01007387 */ /* 0x000fe20000100800 */
[----:B------:R-:W-:Y:S01]  /*2d30*/  ISETP.GT.U32.AND P3, PT, R13, R12, PT ;  /* 0x0000000c0d00720c */ /* 0x000fe20003f64070 */
[----:B------:R-:W-:Y:S01]  /*2d40*/  @!P2 IMAD.IADD R0, R0, 0x1, -R13 ;  /* 0x000000010000a824 */ /* 0x000fe200078e0a0d */
[----:B------:R-:W-:Y:S01]  /*2d50*/  IABS R14, R20 ;  /* 0x00000014000e7213 */ /* 0x000fe20000000000 */
[----:B------:R1:W-:Y:S01]  /*2d60*/  STL [R1+0x1f8], R8 ;  /* 0x0001f80801007387 */ /* 0x0003e20000100800 */
[----:B------:R-:W-:Y:S01]  /*2d70*/  IMAD.MOV R10, RZ, RZ, -R10 ;  /* 0x000000ffff0a7224 */ /* 0x000fe200078e0a0a */
[----:B0-----:R-:W-:-:S02]  /*2d80*/  SEL R2, R7, R6, !P6 ;  /* 0x0000000607027207 */ /* 0x001fc40007000000 */
[----:B------:R-:W-:Y:S01]  /*2d90*/  LOP3.LUT R6, R15, 0xf6, RZ, 0xfc, !PT ;  /* 0x000000f60f067812 */ /* 0x000fe200078efcff */
[C---:B------:R-:W-:Y:S01]  /*2da0*/  IMAD R9, R13.reuse, R10, R9 ;  /* 0x0000000a0d097224 */ /* 0x040fe200078e0209 */
[C---:B------:R-:W-:Y:S01]  /*2db0*/  ISETP.GT.U32.AND P6, PT, R13.reuse, R4, PT ;  /* 0x000000040d00720c */ /* 0x040fe20003fc4070 */
[----:B------:R0:W-:Y:S01]  /*2dc0*/  STL [R1+0x1fc], R2 ;  /* 0x0001fc0201007387 */ /* 0x0001e20000100800 */
[----:B------:R-:W-:Y:S01]  /*2dd0*/  ISETP.GT.U32.AND P2, PT, R13, R0, PT ;  /* 0x000000000d00720c */ /* 0x000fe20003f44070 */
[--C-:B------:R-:W-:Y:S01]  /*2de0*/  @!P0 IMAD.IADD R3, R3, 0x1, -R13.reuse ;  /* 0x0000000103038824 */ /* 0x100fe200078e0a0d */
[----:B-1----:R-:W-:Y:S01]  /*2df0*/  IABS R8, R6 ;  /* 0x0000000600087213 */ /* 0x002fe20000000000 */
[----:B------:R-:W-:Y:S01]  /*2e00*/  @!P3 IMAD.IADD R12, R12, 0x1, -R13 ;  /* 0x000000010c0cb824 */ /* 0x000fe200078e0a0d */
[----:B------:R-:W-:Y:S01]  /*2e10*/  LOP3.LUT R7, R15, 0xf4, RZ, 0xfc, !PT ;  /* 0x000000f40f077812 */ /* 0x000fe200078efcff */
[----:B------:R-:W-:Y:S01]  /*2e20*/  IMAD.HI.U32 R22, R24, R14, RZ ;  /* 0x0000000e18167227 */ /* 0x000fe200078e00ff */
[----:B------:R-:W-:-:S02]  /*2e30*/  ISETP.GT.U32.AND P3, PT, R13, R9, PT ;  /* 0x000000090d00720c */ /* 0x000fc40003f64070 */
[----:B------:R-:W-:Y:S01]  /*2e40*/  IABS R26, R7 ;  /* 0x00000007001a7213 */ /* 0x000fe20000000000 */
[----:B------:R-:W-:Y:S01]  /*2e50*/  IMAD.HI.U32 R10, R24, R8, RZ ;  /* 0x00000008180a7227 */ /* 0x000fe200078e00ff */
[----:B------:R-:W-:-:S03]  /*2e60*/  ISETP.GE.AND P0, PT, R7, RZ, PT ;  /* 0x000000ff0700720c */ /* 0x000fc60003f06270 */
[----:B------:R-:W-:Y:S02]  /*2e70*/  IMAD.MOV R10, RZ, RZ, -R10 ;  /* 0x000000ffff0a7224 */ /* 0x000fe400078e0a0a */
[--C-:B------:R-:W-:Y:S01]  /*2e80*/  @!P6 IMAD.IADD R4, R4, 0x1, -R13.reuse ;  /* 0x000000010404e824 */ /* 0x100fe200078e0a0d */
[----:B------:R-:W-:Y:S01]  /*2e90*/  ISETP.GE.AND P6, PT, R15, RZ, PT ;  /* 0x000000ff0f00720c */ /* 0x000fe20003fc6270 */
[----:B------:R-:W-:Y:S02]  /*2ea0*/  IMAD R7, R13, R10, R8 ;  /* 0x0000000a0d077224 */ /* 0x000fe400078e0208 */
[--C-:B------:R-:W-:Y:S02]  /*2eb0*/  @!P2 IMAD.IADD R0, R0, 0x1, -R13.reuse ;  /* 0x000000010000a824 */ /* 0x100fe400078e0a0d */
[----:B------:R-:W-:Y:S01]  /*2ec0*/  @!P3 IMAD.IADD R9, R9, 0x1, -R13 ;  /* 0x000000010909b824 */ /* 0x000fe200078e0a0d */
[----:B------:R-:W-:Y:S01]  /*2ed0*/  ISETP.GT.U32.AND P2, PT, R13, R7, PT ;  /* 0x000000070d00720c */ /* 0x000fe20003f44070 */
[----:B0-----:R-:W-:-:S02]  /*2ee0*/  IMAD.MOV.U32 R2, RZ, RZ, R12 ;  /* 0x000000ffff027224 */ /* 0x001fc400078e000c */
[----:B------:R-:W-:Y:S01]  /*2ef0*/  IMAD.HI.U32 R11, R24, R26, RZ ;  /* 0x0000001a180b7227 */ /* 0x000fe200078e00ff */
[----:B------:R-:W-:-:S03]  /*2f00*/  ISETP.GT.U32.AND P3, PT, R13, R9, PT ;  /* 0x000000090d00720c */ /* 0x000fc60003f64070 */
[----:B------:R-:W-:Y:S01]  /*2f10*/  @!P6 IMAD.MOV R4, RZ, RZ, -R4 ;  /* 0x000000ffff04e224 */ /* 0x000fe200078e0a04 */
[----:B------:R-:W-:Y:S01]  /*2f20*/  ISETP.GE.AND P6, PT, R5, RZ, PT ;  /* 0x000000ff0500720c */ /* 0x000fe20003fc6270 */
[----:B------:R-:W-:Y:S01]  /*2f30*/  @!P5 IMAD.MOV R2, RZ, RZ, -R2 ;  /* 0x000000ffff02d224 */ /* 0x000fe200078e0a02 */
[----:B------:R-:W-:Y:S01]  /*2f40*/  LOP3.LUT R5, R15, 0xf2, RZ, 0xfc, !PT ;  /* 0x000000f20f057812 */ /* 0x000fe200078efcff */
[----:B------:R-:W-:Y:S01]  /*2f50*/  IMAD.MOV R11, RZ, RZ, -R11 ;  /* 0x000000ffff0b7224 */ /* 0x000fe200078e0a0b */
[----:B------:R0:W-:Y:S01]  /*2f60*/  STL [R1+0x2494], R4 ;  /* 0x0024940401007387 */ /* 0x0001e20000100800 */
[--C-:B------:R-:W-:Y:S01]  /*2f70*/  @!P2 IMAD.IADD R7, R7, 0x1, -R13.reuse ;  /* 0x000000010707a824 */ /* 0x100fe200078e0a0d */
[----:B------:R-:W-:Y:S01]  /*2f80*/  IABS R8, R5 ;  /* 0x0000000500087213 */ /* 0x000fe20000000000 */
[----:B------:R-:W-:Y:S01]  /*2f90*/  IMAD R26, R13, R11, R26 ;  /* 0x0000000b0d1a7224 */ /* 0x000fe200078e021a */
[----:B------:R-:W-:Y:S01]  /*2fa0*/  ISETP.GE.AND P5, PT, R6, RZ, PT ;  /* 0x000000ff0600720c */ /* 0x000fe20003fa6270 */
[----:B------:R-:W-:Y:S01]  /*2fb0*/  @!P3 IMAD.IADD R9, R9, 0x1, -R13 ;  /* 0x000000010909b824 */ /* 0x000fe200078e0a0d */
[C---:B------:R-:W-:Y:S01]  /*2fc0*/  ISETP.GT.U32.AND P2, PT, R13.reuse, R7, PT ;  /* 0x000000070d00720c */ /* 0x040fe20003f44070 */
[----:B------:R-:W-:Y:S01]  /*2fd0*/  IMAD.HI.U32 R6, R24, R8, RZ ;  /* 0x0000000818067227 */ /* 0x000fe200078e00ff */
[----:B------:R1:W-:Y:S01]  /*2fe0*/  STL [R1+0x1c4], R2 ;  /* 0x0001c40201007387 */ /* 0x0003e20000100800 */
[----:B------:R-:W-:-:S02]  /*2ff0*/  ISETP.GT.U32.AND P3, PT, R13, R26, PT ;  /* 0x0000001a0d00720c */ /* 0x000fc40003f64070 */
[----:B0-----:R-:W-:Y:S01]  /*3000*/  IMAD.MOV.U32 R4, RZ, RZ, R3 ;  /* 0x000000ffff047224 */ /* 0x001fe200078e0003 */
[C---:B------:R-:W-:Y:S01]  /*3010*/  LOP3.LUT R3, R15.reuse, 0xf0, RZ, 0xfc, !PT ;  /* 0x000000f00f037812 */ /* 0x040fe200078efcff */
[----:B------:R-:W-:Y:S01]  /*3020*/  IMAD.MOV R6, RZ, RZ, -R6 ;  /* 0x000000ffff067224 */ /* 0x000fe200078e0a06 */
[----:B------:R-:W-:Y:S01]  /*3030*/  LOP3.LUT R11, R15, 0xe2, RZ, 0xfc, !PT ;  /* 0x000000e20f0b7812 */ /* 0x000fe200078efcff */
[----:B------:R-:W-:Y:S01]  /*3040*/  @!P4 IMAD.MOV R4, RZ, RZ, -R4 ;  /* 0x000000ffff04c224 */ /* 0x000fe200078e0a04 */
[----:B------:R-:W-:Y:S01]  /*3050*/  IABS R21, R3 ;  /* 0x0000000300157213 */ /* 0x000fe20000000000 */
[----:B------:R-:W-:Y:S01]  /*3060*/  IMAD R8, R13, R6, R8 ;  /* 0x000000060d087224 */ /* 0x000fe200078e0208 */
[----:B------:R-:W-:Y:S01]  /*3070*/  ISETP.GE.AND P4, PT, R5, RZ, PT ;  /* 0x000000ff0500720c */ /* 0x000fe20003f86270 */
[----:B-1----:R-:W-:Y:S01]  /*3080*/  IMAD.MOV.U32 R2, RZ, RZ, R0 ;  /* 0x000000ffff027224 */ /* 0x002fe200078e0000 */
[----:B------:R0:W-:Y:S01]  /*3090*/  STL [R1+0x1c8], R4 ;  /* 0x0001c80401007387 */ /* 0x0001e20000100800 */
[----:B------:R-:W-:Y:S01]  /*30a0*/  IMAD.HI.U32 R0, R24, R21, RZ ;  /* 0x0000001518007227 */ /* 0x000fe200078e00ff */
[----:B------:R-:W-:-:S03]  /*30b0*/  LOP3.LUT R5, R15, 0xec, RZ, 0xfc, !PT ;  /* 0x000000ec0f057812 */ /* 0x000fc600078efcff */
[----:B------:R-:W-:Y:S01]  /*30c0*/  @!P2 IMAD.IADD R7, R7, 0x1, -R13 ;  /* 0x000000010707a824 */ /* 0x000fe200078e0a0d */
[----:B------:R-:W-:Y:S01]  /*30d0*/  ISETP.GT.U32.AND P2, PT, R13, R8, PT ;  /* 0x000000080d00720c */ /* 0x000fe20003f44070 */
[----:B------:R-:W-:Y:S01]  /*30e0*/  IMAD.MOV R0, RZ, RZ, -R0 ;  /* 0x000000ffff007224 */ /* 0x000fe200078e0a00 */
[----:B------:R-:W-:Y:S01]  /*30f0*/  IABS R16, R5 ;  /* 0x0000000500107213 */ /* 0x000fe20000000000 */
[----:B------:R-:W-:Y:S01]  /*3100*/  @!P1 IMAD.MOV R2, RZ, RZ, -R2 ;  /* 0x000000ffff029224 */ /* 0x000fe200078e0a02 */
[----:B------:R-:W-:Y:S01]  /*3110*/  ISETP.GE.AND P1, PT, R3, RZ, PT ;  /* 0x000000ff0300720c */ /* 0x000fe20003f26270 */
[----:B------:R-:W-:Y:S01]  /*3120*/  IMAD R21, R13, R0, R21 ;  /* 0x000000000d157224 */ /* 0x000fe200078e0215 */
[----:B------:R-:W-:Y:S01]  /*3130*/  LOP3.LUT R3, R15, 0xee, RZ, 0xfc, !PT ;  /* 0x000000ee0f037812 */ /* 0x000fe200078efcff */
[----:B0-----:R-:W-:Y:S01]  /*3140*/  IMAD.MOV.U32 R4, RZ, RZ, R9 ;  /* 0x000000ffff047224 */ /* 0x001fe200078e0009 */
[----:B------:R0:W-:Y:S01]  /*3150*/  STL [R1+0x1cc], R2 ;  /* 0x0001cc0201007387 */ /* 0x0001e20000100800 */
[--C-:B------:R-:W-:Y:S01]  /*3160*/  @!P3 IMAD.IADD R26, R26, 0x1, -R13.reuse ;  /* 0x000000011a1ab824 */ /* 0x100fe200078e0a0d */
[----:B------:R-:W-:Y:S01]  /*3170*/  IABS R10, R3 ;  /* 0x00000003000a7213 */ /* 0x000fe20000000000 */
[----:B------:R-:W-:Y:S01]  /*3180*/  @!P6 IMAD.MOV R4, RZ, RZ, -R4 ;  /* 0x000000ffff04e224 */ /* 0x000fe200078e0a04 */
[C---:B------:R-:W-:Y:S01]  /*3190*/  ISETP.GT.U32.AND P6, PT, R13.reuse, R21, PT ;  /* 0x000000150d00720c */ /* 0x040fe20003fc4070 */
[----:B------:R-:W-:Y:S01]  /*31a0*/  @!P2 IMAD.IADD R8, R8, 0x1, -R13 ;  /* 0x000000010808a824 */ /* 0x000fe200078e0a0d */
[C---:B------:R-:W-:Y:S01]  /*31b0*/  ISETP.GT.U32.AND P3, PT, R13.reuse, R26, PT ;  /* 0x0000001a0d00720c */ /* 0x040fe20003f64070 */
[----:B------:R-:W-:Y:S01]  /*31c0*/  IMAD.HI.U32 R6, R24, R10, RZ ;  /* 0x0000000a18067227 */ /* 0x000fe200078e00ff */
[----:B------:R-:W-:Y:S02]  /*31d0*/  STL [R1+0x1d0], R4 ;  /* 0x0001d00401007387 */ /* 0x000fe40000100800 */
[----:B------:R-:W-:Y:S01]  /*31e0*/  ISETP.GT.U32.AND P2, PT, R13, R8, PT ;  /* 0x000000080d00720c */ /* 0x000fe20003f44070 */
[----:B------:R-:W-:-:S02]  /*31f0*/  IMAD.MOV R6, RZ, RZ, -R6 ;  /* 0x000000ffff067224 */ /* 0x000fc400078e0a06 */
[----:B------:R-:W-:-:S04]  /*3200*/  IMAD.HI.U32 R0, R24, R16, RZ ;  /* 0x0000001018007227 */ /* 0x000fc800078e00ff */
[--C-:B------:R-:W-:Y:S02]  /*3210*/  @!P6 IMAD.IADD R21, R21, 0x1, -R13.reuse ;  /* 0x000000011515e824 */ /* 0x100fe400078e0a0d */
[--C-:B------:R-:W-:Y:S01]  /*3220*/  @!P3 IMAD.IADD R26, R26, 0x1, -R13.reuse ;  /* 0x000000011a1ab824 */ /* 0x100fe200078e0a0d */
[----:B------:R-:W-:Y:S01]  /*3230*/  ISETP.GE.AND P3, PT, R5, RZ, PT ;  /* 0x000000ff0500720c */ /* 0x000fe20003f66270 */
[C---:B------:R-:W-:Y:S01]  /*3240*/  IMAD R10, R13.reuse, R6, R10 ;  /* 0x000000060d0a7224 */ /* 0x040fe200078e020a */
[----:B------:R-:W-:Y:S01]  /*3250*/  IABS R5, R19 ;  /* 0x0000001300057213 */ /* 0x000fe20000000000 */
[----:B------:R-:W-:Y:S01]  /*3260*/  @!P2 IMAD.IADD R8, R8, 0x1, -R13 ;  /* 0x000000010808a824 */ /* 0x000fe200078e0a0d */
[C---:B------:R-:W-:Y:S01]  /*3270*/  ISETP.GT.U32.AND P6, PT, R13.reuse, R21, PT ;  /* 0x000000150d00720c */ /* 0x040fe20003fc4070 */
[----:B0-----:R-:W-:Y:S01]  /*3280*/  IMAD.MOV.U32 R2, RZ, RZ, R7 ;  /* 0x000000ffff027224 */ /* 0x001fe200078e0007 */
[----:B------:R-:W-:Y:S01]  /*3290*/  ISETP.GT.U32.AND P2, PT, R13, R10, PT ;  /* 0x0000000a0d00720c */ /* 0x000fe20003f44070 */
[----:B------:R-:W-:Y:S01]  /*32a0*/  IMAD.MOV R0, RZ, RZ, -R0 ;  /* 0x000000ffff007224 */ /* 0x000fe200078e0a00 */
[----:B------:R-:W-:Y:S01]  /*32b0*/  IABS R6, R18 ;  /* 0x0000001200067213 */ /* 0x000fe20000000000 */
[----:B------:R-:W-:-:S04]  /*32c0*/  IMAD.HI.U32 R7, R24, R5, RZ ;  /* 0x0000000518077227 */ /* 0x000fc800078e00ff */
[----:B------:R-:W-:Y:S01]  /*32d0*/  IMAD R16, R13, R0, R16 ;  /* 0x000000000d107224 */ /* 0x000fe200078e0210 */
[----:B------:R-:W-:Y:S01]  /*32e0*/  IABS R0, R11 ;  /* 0x0000000b00007213 */ /* 0x000fe20000000000 */
[----:B------:R-:W-:Y:S02]  /*32f0*/  IMAD.MOV R7, RZ, RZ, -R7 ;  /* 0x000000ffff077224 */ /* 0x000fe400078e0a07 */
[----:B------:R-:W-:Y:S01]  /*3300*/  @!P6 IMAD.IADD R21, R21, 0x1, -R13 ;  /* 0x000000011515e824 */ /* 0x000fe200078e0a0d */
[C---:B------:R-:W-:Y:S01]  /*3310*/  ISETP.GT.U32.AND P6, PT, R13.reuse, R16, PT ;  /* 0x000000100d00720c */ /* 0x040fe20003fc4070 */
[C---:B------:R-:W-:Y:S02]  /*3320*/  IMAD R5, R13.reuse, R7, R5 ;  /* 0x000000070d057224 */ /* 0x040fe400078e0205 */
[--C-:B------:R-:W-:Y:S02]  /*3330*/  @!P2 IMAD.IADD R10, R10, 0x1, -R13.reuse ;  /* 0x000000010a0aa824 */ /* 0x100fe400078e0a0d */
[----:B------:R-:W-:Y:S01]  /*3340*/  IMAD.MOV R22, RZ, RZ, -R22 ;  /* 0x000000ffff167224 */ /* 0x000fe200078e0a16 */
[----:B------:R-:W-:Y:S01]  /*3350*/  ISETP.GT.U32.AND P2, PT, R13, R5, PT ;  /* 0x000000050d00720c */ /* 0x000fe20003f44070 */
[----:B------:R-:W-:Y:S01]  /*3360*/  @!P5 IMAD.MOV R2, RZ, RZ, -R2 ;  /* 0x000000ffff02d224 */ /* 0x000fe200078e0a02 */
[----:B------:R-:W-:Y:S01]  /*3370*/  ISETP.GE.AND P5, PT, R3, RZ, PT ;  /* 0x000000ff0300720c */ /* 0x000fe20003fa6270 */
[----:B------:R-:W-:Y:S01]  /*3380*/  IMAD R14, R13, R22, R14 ;  /* 0x000000160d0e7224 */ /* 0x000fe200078e020e */
[----:B------:R-:W-:Y:S01]  /*3390*/  LOP3.LUT R3, R15, 0xe6, RZ, 0xfc, !PT ;  /* 0x000000e60f037812 */ /* 0x000fe200078efcff */
[----:B------:R-:W-:Y:S01]  /*33a0*/  @!P0 IMAD.MOV R26, RZ, RZ, -R26 ;  /* 0x000000ffff1a8224 */ /* 0x000fe200078e0a1a */
[----:B------:R0:W-:Y:S01]  /*33b0*/  STL [R1+0x1d4], R2 ;  /* 0x0001d40201007387 */ /* 0x0001e20000100800 */
[----:B------:R-:W-:Y:S01]  /*33c0*/  @!P6 IMAD.IADD R16, R16, 0x1, -R13 ;  /* 0x000000011010e824 */ /* 0x000fe200078e0a0d */
[----:B------:R-:W-:Y:S01]  /*33d0*/  IABS R12, R3 ;  /* 0x00000003000c7213 */ /* 0x000fe20000000000 */
[C---:B------:R-:W-:Y:S01]  /*33e0*/  IMAD.HI.U32 R7, R24.reuse, R6, RZ ;  /* 0x0000000618077227 */ /* 0x040fe200078e00ff */
[C---:B------:R-:W-:Y:S01]  /*33f0*/  ISETP.GT.U32.AND P6, PT, R13.reuse, R14, PT ;  /* 0x0000000e0d00720c */ /* 0x040fe20003fc4070 */
[----:B------:R1:W-:Y:S01]  /*3400*/  STL [R1+0x2498], R26 ;  /* 0x0024981a01007387 */ /* 0x0003e20000100800 */
[----:B------:R-:W-:Y:S01]  /*3410*/  ISETP.GT.U32.AND P0, PT, R13, R16, PT ;  /* 0x000000100d00720c */ /* 0x000fe20003f04070 */
[----:B------:R-:W-:-:S04]  /*3420*/  IMAD.HI.U32 R17, R24, R12, RZ ;  /* 0x0000000c18117227 */ /* 0x000fc800078e00ff */
[----:B0-----:R-:W-:Y:S02]  /*3430*/  IMAD.MOV.U32 R2, RZ, RZ, R8 ;  /* 0x000000ffff027224 */ /* 0x001fe400078e0008 */
[----:B------:R-:W-:Y:S01]  /*3440*/  @!P2 IMAD.IADD R5, R5, 0x1, -R13 ;  /* 0x000000010505a824 */ /* 0x000fe200078e0a0d */
[----:B------:R-:W-:Y:S01]  /*3450*/  ISETP.GT.U32.AND P2, PT, R13, R10, PT ;  /* 0x0000000a0d00720c */ /* 0x000fe20003f44070 */
[----:B------:R-:W-:Y:S01]  /*3460*/  @!P4 IMAD.MOV R2, RZ, RZ, -R2 ;  /* 0x000000ffff02c224 */ /* 0x000fe200078e0a02 */
[----:B-1----:R-:W-:Y:S01]  /*3470*/  LOP3.LUT R26, R15, 0xc, RZ, 0xfc, !PT ;  /* 0x0000000c0f1a7812 */ /* 0x002fe200078efcff */
[----:B------:R-:W-:Y:S02]  /*3480*/  IMAD.MOV R17, RZ, RZ, -R17 ;  /* 0x000000ffff117224 */ /* 0x000fe400078e0a11 */
[----:B------:R-:W-:Y:S01]  /*3490*/  IMAD.MOV R22, RZ, RZ, -R7 ;  /* 0x000000ffff167224 */ /* 0x000fe200078e0a07 */
[----:B------:R0:W-:Y:S01]  /*34a0*/  STL [R1+0x88], R2 ;  /* 0x0000880201007387 */ /* 0x0001e20000100800 */
[----:B------:R-:W-:Y:S01]  /*34b0*/  IMAD R7, R13, R17, R12 ;  /* 0x000000110d077224 */ /* 0x000fe200078e020c */
[----:B------:R-:W-:Y:S01]  /*34c0*/  LOP3.LUT R12, R15, 0xe0, RZ, 0xfc, !PT ;  /* 0x000000e00f0c7812 */ /* 0x000fe200078efcff */
[----:B------:R-:W-:-:S02]  /*34d0*/  IMAD R6, R13, R22, R6 ;  /* 0x000000160d067224 */ /* 0x000fc400078e0206 */
[----:B------:R-:W-:Y:S01]  /*34e0*/  @!P6 IMAD.IADD R14, R14, 0x1, -R13 ;  /* 0x000000010e0ee824 */ /* 0x000fe200078e0a0d */
[C---:B------:R-:W-:Y:S01]  /*34f0*/  ISETP.GT.U32.AND P6, PT, R13.reuse, R5, PT ;  /* 0x000000050d00720c */ /* 0x040fe20003fc4070 */
[----:B------:R-:W-:Y:S01]  /*3500*/  IMAD.HI.U32 R9, R24, R0, RZ ;  /* 0x0000000018097227 */ /* 0x000fe200078e00ff */
[----:B------:R-:W-:Y:S02]  /*3510*/  IABS R17, R12 ;  /* 0x0000000c00117213 */ /* 0x000fe40000000000 */
[C---:B------:R-:W-:Y:S01]  /*3520*/  ISETP.GT.U32.AND P4, PT, R13.reuse, R14, PT ;  /* 0x0000000e0d00720c */ /* 0x040fe20003f84070 */
[----:B0-----:R-:W-:Y:S02]  /*3530*/  IMAD.MOV.U32 R2, RZ, RZ, R21 ;  /* 0x000000ffff027224 */ /* 0x001fe400078e0015 */
[----:B------:R-:W-:Y:S01]  /*3540*/  @!P2 IMAD.IADD R10, R10, 0x1, -R13 ;  /* 0x000000010a0aa824 */ /* 0x000fe200078e0a0d */
[C---:B------:R-:W-:Y:S01]  /*3550*/  ISETP.GT.U32.AND P2, PT, R13.reuse, R6, PT ;  /* 0x000000060d00720c */ /* 0x040fe20003f44070 */
[----:B------:R-:W-:Y:S01]  /*3560*/  @!P1 IMAD.MOV R2, RZ, RZ, -R2 ;  /* 0x000000ffff029224 */ /* 0x000fe200078e0a02 */
[----:B------:R-:W-:Y:S01]  /*3570*/  ISETP.GT.U32.AND P1, PT, R13, R7, PT ;  /* 0x000000070d00720c */ /* 0x000fe20003f24070 */
[----:B------:R-:W-:-:S02]  /*3580*/  IMAD.MOV R9, RZ, RZ, -R9 ;  /* 0x000000ffff097224 */ /* 0x000fc400078e0a09 */
[--C-:B------:R-:W-:Y:S01]  /*3590*/  @!P0 IMAD.IADD R16, R16, 0x1, -R13.reuse ;  /* 0x0000000110108824 */ /* 0x100fe200078e0a0d */
[----:B------:R0:W-:Y:S01]  /*35a0*/  STL [R1+0x1c0], R2 ;  /* 0x0001c00201007387 */ /* 0x0001e20000100800 */
[----:B------:R-:W-:Y:S01]  /*35b0*/  IMAD R0, R13, R9, R0 ;  /* 0x000000090d007224 */ /* 0x000fe200078e0200 */
[----:B------:R-:W-:Y:S01]  /*35c0*/  LOP3.LUT R9, R15, 0xde, RZ, 0xfc, !PT ;  /* 0x000000de0f097812 */ /* 0x000fe200078efcff */
[--C-:B------:R-:W-:Y:S01]  /*35d0*/  @!P6 IMAD.IADD R5, R5, 0x1, -R13.reuse ;  /* 0x000000010505e824 */ /* 0x100fe200078e0a0d */
[----:B------:R-:W-:Y:S01]  /*35e0*/  ISETP.GE.AND P0, PT, R19, RZ, PT ;  /* 0x000000ff1300720c */ /* 0x000fe20003f06270 */
[----:B------:R-:W-:Y:S01]  /*35f0*/  IMAD.MOV.U32 R4, RZ, RZ, R10 ;  /* 0x000000ffff047224 */ /* 0x000fe200078e000a */
[----:B------:R-:W-:Y:S01]  /*3600*/  ISETP.GT.U32.AND P6, PT, R13, R0, PT ;  /* 0x000000000d00720c */ /* 0x000fe20003fc4070 */
[--C-:B------:R-:W-:Y:S01]  /*3610*/  @!P2 IMAD.IADD R6, R6, 0x1, -R13.reuse ;  /* 0x000000010606a824 */ /* 0x100fe200078e0a0d */
[----:B------:R-:W-:Y:S01]  /*3620*/  IABS R8, R9 ;  /* 0x0000000900087213 */ /* 0x000fe20000000000 */
[--C-:B------:R-:W-:Y:S01]  /*3630*/  @!P1 IMAD.IADD R7, R7, 0x1, -R13.reuse ;  /* 0x0000000107079824 */ /* 0x100fe200078e0a0d */
[----:B------:R-:W-:Y:S01]  /*3640*/  ISETP.GE.AND P1, PT, R3, RZ, PT ;  /* 0x000000ff0300720c */ /* 0x000fe20003f26270 */
[----:B0-----:R-:W-:Y:S01]  /*3650*/  IMAD.MOV.U32 R2, RZ, RZ, R16 ;  /* 0x000000ffff027224 */ /* 0x001fe200078e0010 */
[----:B------:R-:W-:Y:S01]  /*3660*/  ISETP.GE.AND P2, PT, R18, RZ, PT ;  /* 0x000000ff1200720c */ /* 0x000fe20003f46270 */
[----:B------:R-:W-:Y:S01]  /*3670*/  @!P4 IMAD.IADD R14, R14, 0x1, -R13 ;  /* 0x000000010e0ec824 */ /* 0x000fe200078e0a0d */
[----:B------:R-:W-:Y:S01]  /*3680*/  ISETP.GE.AND P4, PT, R20, RZ, PT ;  /* 0x000000ff1400720c */ /* 0x000fe20003f86270 */
[----:B------:R-:W-:Y:S01]  /*3690*/  @!P5 IMAD.MOV R4, RZ, RZ, -R4 ;  /* 0x000000ffff04d224 */ /* 0x000fe200078e0a04 */
[----:B------:R-:W-:Y:S01]  /*36a0*/  ISETP.GT.U32.AND P5, PT, R13, R7, PT ;  /* 0x000000070d00720c */ /* 0x000fe20003fa4070 */
[----:B------:R-:W-:Y:S01]  /*36b0*/  IMAD.HI.U32 R19, R24, R8, RZ ;  /* 0x0000000818137227 */ /* 0x000fe200078e00ff */
[----:B------:R-:W-:-:S02]  /*36c0*/  LOP3.LUT R10, R15, 0xdc, RZ, 0xfc, !PT ;  /* 0x000000dc0f0a7812 */ /* 0x000fc400078efcff */
[----:B------:R0:W-:Y:S01]  /*36d0*/  STL [R1+0x94], R4 ;  /* 0x0000940401007387 */ /* 0x0001e20000100800 */
[----:B------:R-:W-:Y:S01]  /*36e0*/  @!P3 IMAD.MOV R2, RZ, RZ, -R2 ;  /* 0x000000ffff02b224 */ /* 0x000fe200078e0a02 */
[----:B------:R-:W-:Y:S01]  /*36f0*/  ISETP.GT.U32.AND P3, PT, R13, R6, PT ;  /* 0x000000060d00720c */ /* 0x000fe20003f64070 */
[----:B------:R-:W-:Y:S01]  /*3700*/  IMAD.HI.U32 R21, R24, R17, RZ ;  /* 0x0000001118157227 */ /* 0x000fe200078e00ff */
[----:B------:R-:W-:Y:S02]  /*3710*/  IABS R16, R10 ;  /* 0x0000000a00107213 */ /* 0x000fe40000000000 */
[----:B------:R1:W-:Y:S01]  /*3720*/  STL [R1+0xb0], R2 ;  /* 0x0000b00201007387 */ /* 0x0003e20000100800 */
[----:B------:R-:W-:Y:S02]  /*3730*/  IMAD.MOV R19, RZ, RZ, -R19 ;  /* 0x000000ffff137224 */ /* 0x000fe400078e0a13 */
[----:B------:R-:W-:Y:S02]  /*3740*/  IMAD.MOV R21, RZ, RZ, -R21 ;  /* 0x000000ffff157224 */ /* 0x000fe400078e0a15 */
[----:B------:R-:W-:-:S02]  /*3750*/  @!P6 IMAD.IADD R0, R0, 0x1, -R13 ;  /* 0x000000010000e824 */ /* 0x000fc400078e0a0d */
[----:B0-----:R-:W-:Y:S01]  /*3760*/  IMAD.MOV.U32 R4, RZ, RZ, R5 ;  /* 0x000000ffff047224 */ /* 0x001fe200078e0005 */
[----:B------:R-:W-:Y:S01]  /*3770*/  LOP3.LUT R5, R15, 0xda, RZ, 0xfc, !PT ;  /* 0x000000da0f057812 */ /* 0x000fe200078efcff */
[C---:B------:R-:W-:Y:S01]  /*3780*/  IMAD R8, R13.reuse, R19, R8 ;  /* 0x000000130d087224 */ /* 0x040fe200078e0208 */
[----:B------:R-:W-:Y:S01]  /*3790*/  ISETP.GT.U32.AND P6, PT, R13, R0, PT ;  /* 0x000000000d00720c */ /* 0x000fe20003fc4070 */
[----:B-1----:R-:W-:Y:S01]  /*37a0*/  IMAD.MOV.U32 R2, RZ, RZ, R14 ;  /* 0x000000ffff027224 */ /* 0x002fe200078e000e */
[----:B------:R-:W-:Y:S01]  /*37b0*/  LOP3.LUT R14, R15, 0xd8, RZ, 0xfc, !PT ;  /* 0x000000d80f0e7812 */ /* 0x000fe200078efcff */
[----:B------:R-:W-:Y:S01]  /*37c0*/  IMAD R3, R13, R21, R17 ;  /* 0x000000150d037224 */ /* 0x000fe200078e0211 */
[----:B------:R-:W-:Y:S01]  /*37d0*/  LOP3.LUT R21, R15, 0x5c, RZ, 0xfc, !PT ;  /* 0x0000005c0f157812 */ /* 0x000fe200078efcff */
[----:B------:R-:W-:Y:S02]  /*37e0*/  @!P0 IMAD.MOV R4, RZ, RZ, -R4 ;  /* 0x000000ffff048224 */ /* 0x000fe400078e0a04 */
[----:B------:R-:W-:Y:S01]  /*37f0*/  @!P4 IMAD.MOV R2, RZ, RZ, -R2 ;  /* 0x000000ffff02c224 */ /* 0x000fe200078e0a02 */
[----:B------:R-:W-:Y:S01]  /*3800*/  ISETP.GT.U32.AND P0, PT, R13, R3, PT ;  /* 0x000000030d00720c */ /* 0x000fe20003f04070 */
[--C-:B------:R-:W-:Y:S01]  /*3810*/  @!P5 IMAD.IADD R7, R7, 0x1, -R13.reuse ;  /* 0x000000010707d824 */ /* 0x100fe200078e0a0d */
[----:B------:R-:W-:Y:S01]  /*3820*/  ISETP.GT.U32.AND P5, PT, R13, R8, PT ;  /* 0x000000080d00720c */ /* 0x000fe20003fa4070 */
[--C-:B------:R-:W-:Y:S01]  /*3830*/  @!P3 IMAD.IADD R6, R6, 0x1, -R13.reuse ;  /* 0x000000010606b824 */ /* 0x100fe200078e0a0d */
[----:B------:R0:W-:Y:S01]  /*3840*/  STL [R1+0xbc], R4 ;  /* 0x0000bc0401007387 */ /* 0x0001e20000100800 */
[----:B------:R-:W-:Y:S01]  /*3850*/  ISETP.GE.AND P4, PT, R11, RZ, PT ;  /* 0x000000ff0b00720c */ /* 0x000fe20003f86270 */
[----:B------:R-:W-:Y:S01]  /*3860*/  @!P6 IMAD.IADD R0, R0, 0x1, -R13 ;  /* 0x000000010000e824 */ /* 0x000fe200078e0a0d */
[----:B------:R-:W-:Y:S01]  /*3870*/  ISETP.GE.AND P3, PT, R12, RZ, PT ;  /* 0x000000ff0c00720c */ /* 0x000fe20003f66270 */
[----:B------:R1:W-:Y:S01]  /*3880*/  STL [R1+0xc4], R2 ;  /* 0x0000c40201007387 */ /* 0x0003e20000100800 */
[----:B------:R-:W-:Y:S01]  /*3890*/  IMAD.HI.U32 R12, R24, R16, RZ ;  /* 0x00000010180c7227 */ /* 0x000fe200078e00ff */
[----:B------:R-:W-:-:S02]  /*38a0*/  IABS R11, R5 ;  /* 0x00000005000b7213 */ /* 0x000fc40000000000 */
[----:B------:R-:W-:Y:S01]  /*38b0*/  ISETP.GE.AND P6, PT, R9, RZ, PT ;  /* 0x000000ff0900720c */ /* 0x000fe20003fc6270 */
[----:B------:R-:W-:Y:S02]  /*38c0*/  IMAD.MOV R12, RZ, RZ, -R12 ;  /* 0x000000ffff0c7224 */ /* 0x000fe400078e0a0c */
[----:B0-----:R-:W-:Y:S02]  /*38d0*/  IMAD.MOV.U32 R4, RZ, RZ, R7 ;  /* 0x000000ffff047224 */ /* 0x001fe400078e0007 */
[--C-:B------:R-:W-:Y:S02]  /*38e0*/  @!P5 IMAD.IADD R8, R8, 0x1, -R13.reuse ;  /* 0x000000010808d824 */ /* 0x100fe400078e0a0d */
[----:B-1----:R-:W-:Y:S02]  /*38f0*/  IMAD.MOV.U32 R2, RZ, RZ, R6 ;  /* 0x000000ffff027224 */ /* 0x002fe400078e0006 */
[----:B------:R-:W-:Y:S01]  /*3900*/  @!P1 IMAD.MOV R4, RZ, RZ, -R4 ;  /* 0x000000ffff049224 */ /* 0x000fe200078e0a04 */
[----:B------:R-:W-:Y:S01]  /*3910*/  ISETP.GT.U32.AND P5, PT, R13, R8, PT ;  /* 0x000000080d00720c */ /* 0x000fe20003fa4070 */
[----:B------:R-:W-:Y:S01]  /*3920*/  @!P2 IMAD.MOV R2, RZ, RZ, -R2 ;  /* 0x000000ffff02a224 */ /* 0x000fe200078e0a02 */
[----:B------:R-:W-:Y:S01]  /*3930*/  ISETP.GE.AND P2, PT, R5, RZ, PT ;  /* 0x000000ff0500720c */ /* 0x000fe20003f46270 */
[----:B------:R-:W-:Y:S01]  /*3940*/  @!P0 IMAD.IADD R3, R3, 0x1, -R13 ;  /* 0x0000000103038824 */ /* 0x000fe200078e0a0d */
[----:B------:R-:W-:Y:S01]  /*3950*/  STL [R1+0x1a4], R4 ;  /* 0x0001a40401007387 */ /* 0x000fe20000100800 */
[----:B------:R-:W-:Y:S01]  /*3960*/  IMAD R16, R13, R12, R16 ;  /* 0x0000000c0d107224 */ /* 0x000fe200078e0210 */
[----:B------:R-:W-:Y:S01]  /*3970*/  LOP3.LUT R5, R15, 0xd4, RZ, 0xfc, !PT ;  /* 0x000000d40f057812 */ /* 0x000fe200078efcff */
[----:B------:R-:W-:Y:S01]  /*3980*/  IMAD.HI.U32 R9, R24, R11, RZ ;  /* 0x0000000b18097227 */ /* 0x000fe200078e00ff */
[----:B------:R0:W-:Y:S01]  /*3990*/  STL [R1+0x1a8], R2 ;  /* 0x0001a80201007387 */ /* 0x0001e20000100800 */
[----:B------:R-:W-:-:S02]  /*39a0*/  ISETP.GT.U32.AND P1, PT, R13, R3, PT ;  /* 0x000000030d00720c */ /* 0x000fc40003f24070 */
[----:B------:R-:W-:Y:S01]  /*39b0*/  IMAD.MOV R9, RZ, RZ, -R9 ;  /* 0x000000ffff097224 */ /* 0x000fe200078e0a09 */
[----:B------:R-:W-:Y:S01]  /*39c0*/  ISETP.GE.AND P0, PT, R10, RZ, PT ;  /* 0x000000ff0a00720c */ /* 0x000fe20003f06270 */
[----:B------:R-:W-:Y:S01]  /*39d0*/  @!P5 IMAD.IADD R8, R8, 0x1, -R13 ;  /* 0x000000010808d824 */ /* 0x000fe200078e0a0d */
[----:B------:R-:W-:Y:S01]  /*39e0*/  LOP3.LUT R10, R15, 0xd0, RZ, 0xfc, !PT ;  /* 0x000000d00f0a7812 */ /* 0x000fe200078efcff */
[----:B------:R-:W-:Y:S01]  /*39f0*/  IMAD R11, R13, R9, R11 ;  /* 0x000000090d0b7224 */ /* 0x000fe200078e020b */
[----:B------:R-:W-:Y:S01]  /*3a00*/  IABS R9, R5 ;  /* 0x0000000500097213 */ /* 0x000fe20000000000 */
[----:B0-----:R-:W-:Y:S01]  /*3a10*/  IMAD.MOV.U32 R2, RZ, RZ, R0 ;  /* 0x000000ffff027224 */ /* 0x001fe200078e0000 */
[----:B------:R-:W-:Y:S02]  /*3a20*/  LOP3.LUT R0, R15, 0xd6, RZ, 0xfc, !PT ;  /* 0x000000d60f007812 */ /* 0x000fe400078efcff */
[C---:B------:R-:W-:Y:S01]  /*3a30*/  ISETP.GT.U32.AND P5, PT, R13.reuse, R11, PT ;  /* 0x0000000b0d00720c */ /* 0x040fe20003fa4070 */
[----:B------:R-:W-:Y:S01]  /*3a40*/  @!P4 IMAD.MOV R2, RZ, RZ, -R2 ;  /* 0x000000ffff02c224 */ /* 0x000fe200078e0a02 */
[----:B------:R-:W-:Y:S01]  /*3a50*/  ISETP.GT.U32.AND P4, PT, R13, R16, PT ;  /* 0x000000100d00720c */ /* 0x000fe20003f84070 */
[----:B------:R-:W-:Y:S01]  /*3a60*/  @!P1 IMAD.IADD R3, R3, 0x1, -R13 ;  /* 0x0000000103039824 */ /* 0x000fe200078e0a0d */
[----:B------:R-:W-:-:S02]  /*3a70*/  ISETP.GE.AND P1, PT, R14, RZ, PT ;  /* 0x000000ff0e00720c */ /* 0x000fc40003f26270 */
[----:B------:R-:W-:Y:S01]  /*3a80*/  IABS R14, R14 ;  /* 0x0000000e000e7213 */ /* 0x000fe20000000000 */
[----:B------:R0:W-:Y:S01]  /*3a90*/  STL [R1+0x1b0], R2 ;  /* 0x0001b00201007387 */ /* 0x0001e20000100800 */
[----:B------:R-:W-:Y:S02]  /*3aa0*/  IABS R7, R0 ;  /* 0x0000000000077213 */ /* 0x000fe40000000000 */
[----:B------:R-:W-:Y:S01]  /*3ab0*/  IABS R17, R10 ;  /* 0x0000000a00117213 */ /* 0x000fe20000000000 */
[----:B------:R-:W-:-:S04]  /*3ac0*/  IMAD.HI.U32 R6, R24, R14, RZ ;  /* 0x0000000e18067227 */ /* 0x000fc800078e00ff */
[----:B------:R-:W-:Y:S02]  /*3ad0*/  @!P4 IMAD.IADD R16, R16, 0x1, -R13 ;  /* 0x000000011010c824 */ /* 0x000fe400078e0a0d */
[----:B0-----:R-:W-:Y:S02]  /*3ae0*/  IMAD.MOV.U32 R2, RZ, RZ, R3 ;  /* 0x000000ffff027224 */ /* 0x001fe400078e0003 */
[----:B------:R-:W-:Y:S01]  /*3af0*/  IMAD.MOV R6, RZ, RZ, -R6 ;  /* 0x000000ffff067224 */ /* 0x000fe200078e0a06 */
[----:B------:R-:W-:Y:S01]  /*3b00*/  ISETP.GT.U32.AND P4, PT, R13, R16, PT ;  /* 0x000000100d00720c */ /* 0x000fe20003f84070 */
[----:B------:R-:W-:Y:S01]  /*3b10*/  @!P3 IMAD.MOV R2, RZ, RZ, -R2 ;  /* 0x000000ffff02b224 */ /* 0x000fe200078e0a02 */
[----:B------:R-:W-:Y:S01]  /*3b20*/  ISETP.GE.AND P3, PT, R0, RZ, PT ;  /* 0x000000ff0000720c */ /* 0x000fe20003f66270 */
[----:B------:R-:W-:Y:S02]  /*3b30*/  @!P5 IMAD.IADD R11, R11, 0x1, -R13 ;  /* 0x000000010b0bd824 */ /* 0x000fe400078e0a0d */
[C---:B------:R-:W-:Y:S01]  /*3b40*/  IMAD R14, R13.reuse, R6, R14 ;  /* 0x000000060d0e7224 */ /* 0x040fe200078e020e */
[----:B------:R0:W-:Y:S01]  /*3b50*/  STL [R1+0x1bc], R2 ;  /* 0x0001bc0201007387 */ /* 0x0001e20000100800 */
[----:B------:R-:W-:Y:S01]  /*3b60*/  IMAD.HI.U32 R0, R24, R9, RZ ;  /* 0x0000000918007227 */ /* 0x000fe200078e00ff */
[----:B------:R-:W-:-:S03]  /*3b70*/  ISETP.GT.U32.AND P5, PT, R13, R11, PT ;  /* 0x0000000b0d00720c */ /* 0x000fc60003fa4070 */
[----:B------:R-:W-:-:S04]  /*3b80*/  IMAD.HI.U32 R3, R24, R7, RZ ;  /* 0x0000000718037227 */ /* 0x000fc800078e00ff */
[----:B------:R-:W-:Y:S01]  /*3b90*/  @!P4 IMAD.IADD R16, R16, 0x1, -R13 ;  /* 0x000000011010c824 */ /* 0x000fe200078e0a0d */
[----:B------:R-:W-:Y:S01]  /*3ba0*/  ISETP.GT.U32.AND P4, PT, R13, R14, PT ;  /* 0x0000000e0d00720c */ /* 0x000fe20003f84070 */
[----:B0-----:R-:W-:Y:S01]  /*3bb0*/  IMAD.MOV.U32 R2, RZ, RZ, R8 ;  /* 0x000000ffff027224 */ /* 0x001fe200078e0008 */
[----:B------:R-:W-:Y:S01]  /*3bc0*/  LOP3.LUT R8, R15, 0xce, RZ, 0xfc, !PT ;  /* 0x000000ce0f087812 */ /* 0x000fe200078efcff */
[----:B------:R-:W-:Y:S02]  /*3bd0*/  IMAD.MOV R3, RZ, RZ, -R3 ;  /* 0x000000ffff037224 */ /* 0x000fe400078e0a03 */
[----:B------:R-:W-:Y:S01]  /*3be0*/  @!P6 IMAD.MOV R2, RZ, RZ, -R2 ;  /* 0x000000ffff02e224 */ /* 0x000fe200078e0a02 */
[----:B------:R-:W-:Y:S01]  /*3bf0*/  ISETP.GE.AND P6, PT, R5, RZ, PT ;  /* 0x000000ff0500720c */ /* 0x000fe20003fc6270 */
[----:B------:R-:W-:Y:S01]  /*3c00*/  IMAD.MOV R5, RZ, RZ, -R0 ;  /* 0x000000ffff057224 */ /* 0x000fe200078e0a00 */
[----:B------:R-:W-:Y:S01]  /*3c10*/  LOP3.LUT R0, R15, 0xd2, RZ, 0xfc, !PT ;  /* 0x000000d20f007812 */ /* 0x000fe200078efcff */
[C---:B------:R-:W-:Y:S01]  /*3c20*/  IMAD R7, R13.reuse, R3, R7 ;  /* 0x000000030d077224 */ /* 0x040fe200078e0207 */
[----:B------:R0:W-:Y:S01]  /*3c30*/  STL [R1+0x1b8], R2 ;  /* 0x0001b80201007387 */ /* 0x0001e20000100800 */
[----:B------:R-:W-:Y:S01]  /*3c40*/  IMAD R9, R13, R5, R9 ;  /* 0x000000050d097224 */ /* 0x000fe200078e0209 */
[----:B------:R-:W-:Y:S01]  /*3c50*/  IABS R5, R0 ;  /* 0x0000000000057213 */ /* 0x000fe20000000000 */
[--C-:B------:R-:W-:Y:S01]  /*3c60*/  @!P5 IMAD.IADD R11, R11, 0x1, -R13.reuse ;  /* 0x000000010b0bd824 */ /* 0x100fe200078e0a0d */
[----:B------:R-:W-:Y:S01]  /*3c70*/  ISETP.GT.U32.AND P5, PT, R13, R7, PT ;  /* 0x000000070d00720c */ /* 0x000fe20003fa4070 */
[----:B------:R-:W-:Y:S01]  /*3c80*/  @!P4 IMAD.IADD R14, R14, 0x1, -R13 ;  /* 0x000000010e0ec824 */ /* 0x000fe200078e0a0d */
[----:B------:R-:W-:-:S02]  /*3c90*/  IABS R12, R8 ;  /* 0x00000008000c7213 */ /* 0x000fc40000000000 */
[----:B------:R-:W-:Y:S01]  /*3ca0*/  LOP3.LUT R3, R15, 0xcc, RZ, 0xfc, !PT ;  /* 0x000000cc0f037812 */ /* 0x000fe200078efcff */
[----:B0-----:R-:W-:Y:S01]  /*3cb0*/  IMAD.MOV.U32 R2, RZ, RZ, R16 ;  /* 0x000000ffff027224 */ /* 0x001fe200078e0010 */
[C---:B------:R-:W-:Y:S01]  /*3cc0*/  ISETP.GT.U32.AND P4, PT, R13.reuse, R14, PT ;  /* 0x0000000e0d00720c */ /* 0x040fe20003f84070 */
[----:B------:R-:W-:Y:S01]  /*3cd0*/  IMAD.MOV.U32 R16, RZ, RZ, R17 ;  /* 0x000000ffff107224 */ /* 0x000fe200078e0011 */
[----:B------:R-:W-:Y:S01]  /*3ce0*/  IABS R6, R3 ;  /* 0x0000000300067213 */ /* 0x000fe20000000000 */
[----:B------:R-:W-:Y:S01]  /*3cf0*/  @!P0 IMAD.MOV R2, RZ, RZ, -R2 ;  /* 0x000000ffff028224 */ /* 0x000fe200078e0a02 */
[----:B------:R-:W-:Y:S01]  /*3d00*/  ISETP.GT.U32.AND P0, PT, R13, R9, PT ;  /* 0x000000090d00720c */ /* 0x000fe20003f04070 */
[----:B------:R-:W-:-:S03]  /*3d10*/  IMAD.HI.U32 R17, R24, R5, RZ ;  /* 0x0000000518117227 */ /* 0x000fc600078e00ff */
[----:B------:R0:W-:Y:S01]  /*3d20*/  STL [R1+0x1b4], R2 ;  /* 0x0001b40201007387 */ /* 0x0001e20000100800 */
[----:B------:R-:W-:Y:S02]  /*3d30*/  IMAD.MOV R17, RZ, RZ, -R17 ;  /* 0x000000ffff117224 */ /* 0x000fe400078e0a11 */
[--C-:B------:R-:W-:Y:S02]  /*3d40*/  @!P5 IMAD.IADD R7, R7, 0x1, -R13.reuse ;  /* 0x000000010707d824 */ /* 0x100fe400078e0a0d */
[----:B------:R-:W-:-:S03]  /*3d50*/  @!P4 IMAD.IADD R14, R14, 0x1, -R13 ;  /* 0x000000010e0ec824 */ /* 0x000fc600078e0a0d */
[----:B------:R-:W-:Y:S01]  /*3d60*/  ISETP.GT.U32.AND P5, PT, R13, R7, PT ;  /* 0x000000070d00720c */ /* 0x000fe20003fa4070 */
[----:B------:R-:W-:Y:S02]  /*3d70*/  @!P0 IMAD.IADD R9, R9, 0x1, -R13 ;  /* 0x0000000109098824 */ /* 0x000fe400078e0a0d */
[----:B0-----:R-:W-:Y:S02]  /*3d80*/  IMAD.MOV.U32 R2, RZ, RZ, R11 ;  /* 0x000000ffff027224 */ /* 0x001fe400078e000b */
[----:B------:R-:W-:Y:S01]  /*3d90*/  IMAD.MOV.U32 R11, RZ, RZ, R12 ;  /* 0x000000ffff0b7224 */ /* 0x000fe200078e000c */
[C---:B------:R-:W-:Y:S01]  /*3da0*/  ISETP.GT.U32.AND P0, PT, R13.reuse, R9, PT ;  /* 0x000000090d00720c */ /* 0x040fe20003f04070 */
[----:B------:R-:W-:Y:S01]  /*3db0*/  @!P2 IMAD.MOV R2, RZ, RZ, -R2 ;  /* 0x000000ffff02a224 */ /* 0x000fe200078e0a02 */
[----:B------:R-:W-:Y:S01]  /*3dc0*/  ISETP.GE.AND P2, PT, R0, RZ, PT ;  /* 0x000000ff0000720c */ /* 0x000fe20003f46270 */
[C---:B------:R-:W-:Y:S02]  /*3dd0*/  IMAD R0, R13.reuse, R17, R5 ;  /* 0x000000110d007224 */ /* 0x040fe400078e0205 */
[C---:B------:R-:W-:Y:S01]  /*3de0*/  IMAD.HI.U32 R5, R24.reuse, R11, RZ ;  /* 0x0000000b18057227 */ /* 0x040fe200078e00ff */
[----:B------:R0:W-:Y:S02]  /*3df0*/  STL [R1+0x1ac], R2 ;  /* 0x0001ac0201007387 */ /* 0x0001e40000100800 */
[----:B------:R-:W-:Y:S01]  /*3e00*/  ISETP.GT.U32.AND P4, PT, R13, R0, PT ;  /* 0x000000000d00720c */ /* 0x000fe20003f84070 */
[----:B------:R-:W-:-:S04]  /*3e10*/  IMAD.HI.U32 R17, R24, R16, RZ ;  /* 0x0000001018117227 */ /* 0x000fc800078e00ff */
[----:B------:R-:W-:-:S04]  /*3e20*/  IMAD.HI.U32 R12, R24, R6, RZ ;  /* 0x00000006180c7227 */ /* 0x000fc800078e00ff */
[----:B0-----:R-:W-:Y:S02]  /*3e30*/  IMAD.MOV.U32 R2, RZ, RZ, R14 ;  /* 0x000000ffff027224 */ /* 0x001fe400078e000e */
[----:B------:R-:W-:Y:S02]  /*3e40*/  IMAD.MOV R5, RZ, RZ, -R5 ;  /* 0x000000ffff057224 */ /* 0x000fe400078e0a05 */
[----:B------:R-:W-:Y:S02]  /*3e50*/  @!P1 IMAD.MOV R2, RZ, RZ, -R2 ;  /* 0x000000ffff029224 */ /* 0x000fe400078e0a02 */
[----:B------:R-:W-:Y:S02]  /*3e60*/  IMAD.MOV R17, RZ, RZ, -R17 ;  /* 0x000000ffff117224 */ /* 0x000fe400078e0a11 */
[----:B------:R-:W-:Y:S01]  /*3e70*/  IMAD.MOV R12, RZ, RZ, -R12 ;  /* 0x000000ffff0c7224 */ /* 0x000fe200078e0a0c */
[----:B------:R0:W-:Y:S01]  /*3e80*/  STL [R1+0xd0], R2 ;  /* 0x0000d00201007387 */ /* 0x0001e20000100800 */
[----:B------:R-:W-:Y:S01]  /*3e90*/  IMAD R11, R13, R5, R11 ;  /* 0x000000050d0b7224 */ /* 0x000fe200078e020b */
[----:B------:R-:W-:Y:S01]  /*3ea0*/  LOP3.LUT R5, R15, 0xca, RZ, 0xfc, !PT ;  /* 0x000000ca0f057812 */ /* 0x000fe200078efcff */
[----:B------:R-:W-:-:S02]  /*3eb0*/  @!P0 IMAD.IADD R9, R9, 0x1, -R13 ;  /* 0x0000000109098824 */ /* 0x000fc400078e0a0d */
[----:B------:R-:W-:Y:S01]  /*3ec0*/  @!P5 IMAD.IADD R7, R7, 0x1, -R13 ;  /* 0x000000010707d824 */ /* 0x000fe200078e0a0d */
[----:B------:R-:W-:Y:S01]  /*3ed0*/  ISETP.GE.AND P5, PT, R10, RZ, PT ;  /* 0x000000ff0a00720c */ /* 0x000fe20003fa6270 */
[C---:B------:R-:W-:Y:S01]  /*3ee0*/  IMAD R10, R13.reuse, R17, R16 ;  /* 0x000000110d0a7224 */ /* 0x040fe200078e0210 */
[C---:B------:R-:W-:Y:S01]  /*3ef0*/  ISETP.GT.U32.AND P0, PT, R13.reuse, R11, PT ;  /* 0x0000000b0d00720c */ /* 0x040fe20003f04070 */
[C---:B------:R-:W-:Y:S01]  /*3f00*/  IMAD R6, R13.reuse, R12, R6 ;  /* 0x0000000c0d067224 */ /* 0x040fe200078e0206 */
[----:B------:R-:W-:Y:S01]  /*3f10*/  IABS R12, R5 ;  /* 0x00000005000c7213 */ /* 0x000fe20000000000 */
[----:B0-----:R-:W-:Y:S01]  /*3f20*/  IMAD.MOV.U32 R2, RZ, RZ, R9 ;  /* 0x000000ffff027224 */ /* 0x001fe200078e0009 */
[C---:B------:R-:W-:Y:S01]  /*3f30*/  ISETP.GT.U32.AND P1, PT, R13.reuse, R10, PT ;  /* 0x0000000a0d00720c */ /* 0x040fe20003f24070 */
[----:B------:R-:W-:Y:S02]  /*3f40*/  @!P4 IMAD.IADD R0, R0, 0x1, -R13 ;  /* 0x000000010000c824 */ /* 0x000fe400078e0a0d */
[----:B------:R-:W-:Y:S01]  /*3f50*/  @!P6 IMAD.MOV R2, RZ, RZ, -R2 ;  /* 0x000000ffff02e224 */ /* 0x000fe200078e0a02 */
[C---:B------:R-:W-:Y:S01]  /*3f60*/  ISETP.GT.U32.AND P6, PT, R13.reuse, R6, PT ;  /* 0x000000060d00720c */ /* 0x040fe20003fc4070 */
[----:B------:R-:W-:Y:S01]  /*3f70*/  IMAD.MOV.U32 R4, RZ, RZ, R7 ;  /* 0x000000ffff047224 */ /* 0x000fe200078e0007 */
[----:B------:R-:W-:Y:S01]  /*3f80*/  ISETP.GT.U32.AND P4, PT, R13, R0, PT ;  /* 0x000000000d00720c */ /* 0x000fe20003f84070 */
[----:B------:R-:W-:-:S02]  /*3f90*/  IMAD.MOV.U32 R7, RZ, RZ, R12 ;  /* 0x000000ffff077224 */ /* 0x000fc400078e000c */
[----:B------:R-:W-:Y:S01]  /*3fa0*/  @!P3 IMAD.MOV R4, RZ, RZ, -R4 ;  /* 0x000000ffff04b224 */ /* 0x000fe200078e0a04 */
[----:B------:R-:W-:Y:S01]  /*3fb0*/  ISETP.GE.AND P3, PT, R8, RZ, PT ;  /* 0x000000ff0800720c */ /* 0x000fe20003f66270 */
[----:B------:R-:W-:Y:S01]  /*3fc0*/  IMAD.HI.U32 R9, R24, R7, RZ ;  /* 0x0000000718097227 */ /* 0x000fe200078e00ff */
[----:B------:R-:W-:Y:S02]  /*3fd0*/  LOP3.LUT R8, R15, 0xc8, RZ, 0xfc, !PT ;  /* 0x000000c80f087812 */ /* 0x000fe400078efcff */
[----:B------:R-:W-:Y:S01]  /*3fe0*/  STL [R1+0x198], R4 ;  /* 0x0001980401007387 */ /* 0x000fe20000100800 */
[----:B------:R-:W-:Y:S01]  /*3ff0*/  @!P0 IMAD.IADD R11, R11, 0x1, -R13 ;  /* 0x000000010b0b8824 */ /* 0x000fe200078e0a0d */
[----:B------:R-:W-:Y:S01]  /*4000*/  IABS R12, R8 ;  /* 0x00000008000c7213 */ /* 0x000fe20000000000 */
[----:B------:R-:W-:Y:S01]  /*4010*/  IMAD.MOV R9, RZ, RZ, -R9 ;  /* 0x000000ffff097224 */ /* 0x000fe200078e0a09 */
[----:B------:R0:W-:Y:S01]  /*4020*/  STL [R1+0x19c], R2 ;  /* 0x00019c0201007387 */ /* 0x0001e20000100800 */
[--C-:B------:R-:W-:Y:S01]  /*4030*/  @!P1 IMAD.IADD R10, R10, 0x1, -R13.reuse ;  /* 0x000000010a0a9824 */ /* 0x100fe200078e0a0d */
[----:B------:R-:W-:Y:S01]  /*4040*/  ISETP.GE.AND P1, PT, R5, RZ, PT ;  /* 0x000000ff0500720c */ /* 0x000fe20003f26270 */
[--C-:B------:R-:W-:Y:S01]  /*4050*/  @!P6 IMAD.IADD R6, R6, 0x1, -R13.reuse ;  /* 0x000000010606e824 */ /* 0x100fe200078e0a0d */
[C---:B------:R-:W-:Y:S01]  /*4060*/  ISETP.GT.U32.AND P6, PT, R13.reuse, R11, PT ;  /* 0x0000000b0d00720c */ /* 0x040fe20003fc4070 */
[----:B------:R-:W-:Y:S01]  /*4070*/  @!P4 IMAD.IADD R0, R0, 0x1, -R13 ;  /* 0x000000010000c824 */ /* 0x000fe200078e0a0d */
[C---:B------:R-:W-:Y:S01]  /*4080*/  ISETP.GT.U32.AND P0, PT, R13.reuse, R10, PT ;  /* 0x0000000a0d00720c */ /* 0x040fe20003f04070 */
[----:B------:R-:W-:Y:S01]  /*4090*/  IMAD R7, R13, R9, R7 ;  /* 0x000000090d077224 */ /* 0x000fe200078e0207 */
[----:B------:R-:W-:Y:S01]  /*40a0*/  ISETP.GE.AND P4, PT, R3, RZ, PT ;  /* 0x000000ff0300720c */ /* 0x000fe20003f86270 */
[----:B------:R-:W-:Y:S01]  /*40b0*/  IMAD.HI.U32 R9, R24, R12, RZ ;  /* 0x0000000c18097227 */ /* 0x000fe200078e00ff */
[----:B------:R-:W-:-:S02]  /*40c0*/  LOP3.LUT R3, R15, 0xc2, RZ, 0xfc, !PT ;  /* 0x000000c20f037812 */ /* 0x000fc400078efcff */
[C---:B------:R-:W-:Y:S01]  /*40d0*/  LOP3.LUT R5, R15.reuse, 0xc6, RZ, 0xfc, !PT ;  /* 0x000000c60f057812 */ /* 0x040fe200078efcff */
[----:B0-----:R-:W-:Y:S01]  /*40e0*/  IMAD.MOV.U32 R2, RZ, RZ, R0 ;  /* 0x000000ffff027224 */ /* 0x001fe200078e0000 */
[----:B------:R-:W-:Y:S01]  /*40f0*/  IABS R16, R3 ;  /* 0x0000000300107213 */ /* 0x000fe20000000000 */
[----:B------:R-:W-:Y:S01]  /*4100*/  IMAD.MOV R9, RZ, RZ, -R9 ;  /* 0x000000ffff097224 */ /* 0x000fe200078e0a09 */
[----:B------:R-:W-:Y:S01]  /*4110*/  LOP3.LUT R0, R15, 0xc4, RZ, 0xfc, !PT ;  /* 0x000000c40f007812 */ /* 0x000fe200078efcff */
[----:B------:R-:W-:Y:S01]  /*4120*/  @!P2 IMAD.MOV R2, RZ, RZ, -R2 ;  /* 0x000000ffff02a224 */ /* 0x000fe200078e0a02 */
[C---:B------:R-:W-:Y:S01]  /*4130*/  ISETP.GT.U32.AND P2, PT, R13.reuse, R6, PT ;  /* 0x000000060d00720c */ /* 0x040fe20003f44070 */
[----:B------:R-:W-:Y:S01]  /*4140*/  IMAD R12, R13, R9, R12 ;  /* 0x000000090d0c7224 */ /* 0x000fe200078e020c */
[----:B------:R-:W-:Y:S01]  /*4150*/  IABS R14, R5 ;  /* 0x00000005000e7213 */ /* 0x000fe20000000000 */
[--C-:B------:R-:W-:Y:S01]  /*4160*/  @!P6 IMAD.IADD R11, R11, 0x1, -R13.reuse ;  /* 0x000000010b0be824 */ /* 0x100fe200078e0a0d */
[----:B------:R-:W-:Y:S01]  /*4170*/  IABS R9, R0 ;  /* 0x0000000000097213 */ /* 0x000fe20000000000 */
[----:B------:R-:W-:Y:S01]  /*4180*/  @!P0 IMAD.IADD R10, R10, 0x1, -R13 ;  /* 0x000000010a0a8824 */ /* 0x000fe200078e0a0d */
[C---:B------:R-:W-:Y:S01]  /*4190*/  ISETP.GT.U32.AND P6, PT, R13.reuse, R12, PT ;  /* 0x0000000c0d00720c */ /* 0x040fe20003fc4070 */
[----:B------:R0:W-:Y:S01]  /*41a0*/  STL [R1+0x1a0], R2 ;  /* 0x0001a00201007387 */ /* 0x0001e20000100800 */
[----:B------:R-:W-:Y:S01]  /*41b0*/  ISETP.GT.U32.AND P0, PT, R13, R7, PT ;  /* 0x000000070d00720c */ /* 0x000fe20003f04070 */
[----:B------:R-:W-:-:S04]  /*41c0*/  IMAD.HI.U32 R17, R24, R9, RZ ;  /* 0x0000000918117227 */ /* 0x000fc800078e00ff */
[----:B------:R-:W-:Y:S01]  /*41d0*/  @!P2 IMAD.IADD R6, R6, 0x1, -R13 ;  /* 0x000000010606a824 */ /* 0x000fe200078e0a0d */
[----:B------:R-:W-:Y:S01]  /*41e0*/  ISETP.GE.AND P2, PT, R8, RZ, PT ;  /* 0x000000ff0800720c */ /* 0x000fe20003f46270 */
[----:B------:R-:W-:Y:S02]  /*41f0*/  IMAD.MOV.U32 R8, RZ, RZ, R16 ;  /* 0x000000ffff087224 */ /* 0x000fe400078e0010 */
[----:B------:R-:W-:-:S04]  /*4200*/  IMAD.HI.U32 R16, R24, R14, RZ ;  /* 0x0000000e18107227 */ /* 0x000fc800078e00ff */
[----:B0-----:R-:W-:Y:S02]  /*4210*/  IMAD.MOV.U32 R2, RZ, RZ, R10 ;  /* 0x000000ffff027224 */ /* 0x001fe400078e000a */
[--C-:B------:R-:W-:Y:S02]  /*4220*/  @!P6 IMAD.IADD R12, R12, 0x1, -R13.reuse ;  /* 0x000000010c0ce824 */ /* 0x100fe400078e0a0d */
[----:B------:R-:W-:Y:S02]  /*4230*/  IMAD.MOV R16, RZ, RZ, -R16 ;  /* 0x000000ffff107224 */ /* 0x000fe400078e0a10 */
[----:B------:R-:W-:Y:S01]  /*4240*/  @!P0 IMAD.IADD R7, R7, 0x1, -R13 ;  /* 0x0000000107078824 */ /* 0x000fe200078e0a0d */
[----:B------:R-:W-:Y:S01]  /*4250*/  ISETP.GE.AND P0, PT, R5, RZ, PT ;  /* 0x000000ff0500720c */ /* 0x000fe20003f06270 */
[----:B------:R-:W-:Y:S01]  /*4260*/  @!P5 IMAD.MOV R2, RZ, RZ, -R2 ;  /* 0x000000ffff02d224 */ /* 0x000fe200078e0a02 */
[C---:B------:R-:W-:Y:S01]  /*4270*/  ISETP.GT.U32.AND P6, PT, R13.reuse, R12, PT ;  /* 0x0000000c0d00720c */ /* 0x040fe20003fc4070 */
[----:B------:R-:W-:Y:S01]  /*4280*/  IMAD.HI.U32 R5, R24, R8, RZ ;  /* 0x0000000818057227 */ /* 0x000fe200078e00ff */
[----:B------:R-:W-:-:S02]  /*4290*/  ISETP.GT.U32.AND P5, PT, R13, R7, PT ;  /* 0x000000070d00720c */ /* 0x000fc40003fa4070 */
[----:B------:R0:W-:Y:S01]  /*42a0*/  STL [R1+0xd8], R2 ;  /* 0x0000d80201007387 */ /* 0x0001e20000100800 */
[----:B------:R-:W-:Y:S02]  /*42b0*/  IMAD.MOV R10, RZ, RZ, -R17 ;  /* 0x000000ffff0a7224 */ /* 0x000fe400078e0a11 */
[----:B------:R-:W-:Y:S01]  /*42c0*/  IMAD R14, R13, R16, R14 ;  /* 0x000000100d0e7224 */ /* 0x000fe200078e020e */
[C---:B------:R-:W-:Y:S01]  /*42d0*/  LOP3.LUT R16, R15.reuse, 0xc0, RZ, 0xfc, !PT ;  /* 0x000000c00f107812 */ /* 0x040fe200078efcff */
[----:B------:R-:W-:Y:S01]  /*42e0*/  IMAD.MOV.U32 R4, RZ, RZ, R11 ;  /* 0x000000ffff047224 */ /* 0x000fe200078e000b */
[----:B------:R-:W-:Y:S01]  /*42f0*/  LOP3.LUT R11, R15, 0xb8, RZ, 0xfc, !PT ;  /* 0x000000b80f0b7812 */ /* 0x000fe200078efcff */
[----:B------:R-:W-:Y:S02]  /*4300*/  IMAD.MOV R5, RZ, RZ, -R5 ;  /* 0x000000ffff057224 */ /* 0x000fe400078e0a05 */
[----:B------:R-:W-:Y:S01]  /*4310*/  IMAD R9, R13, R10, R9 ;  /* 0x0000000a0d097224 */ /* 0x000fe200078e0209 */
[----:B------:R-:W-:Y:S01]  /*4320*/  LOP3.LUT R10, R15, 0xbc, RZ, 0xfc, !PT ;  /* 0x000000bc0f0a7812 */ /* 0x000fe200078efcff */
[----:B0-----:R-:W-:-:S02]  /*4330*/  IMAD.MOV.U32 R2, RZ, RZ, R6 ;  /* 0x000000ffff027224 */ /* 0x001fc400078e0006 */
[----:B------:R-:W-:Y:S01]  /*4340*/  @!P3 IMAD.MOV R4, RZ, RZ, -R4 ;  /* 0x000000ffff04b224 */ /* 0x000fe200078e0a04 */
[C---:B------:R-:W-:Y:S01]  /*4350*/  ISETP.GT.U32.AND P3, PT, R13.reuse, R14, PT ;  /* 0x0000000e0d00720c */ /* 0x040fe20003f64070 */
[C---:B------:R-:W-:Y:S01]  /*4360*/  IMAD R8, R13.reuse, R5, R8 ;  /* 0x000000050d087224 */ /* 0x040fe200078e0208 */
[----:B------:R-:W-:Y:S01]  /*4370*/  IABS R5, R16 ;  /* 0x0000001000057213 */ /* 0x000fe20000000000 */
[----:B------:R-:W-:Y:S01]  /*4380*/  @!P4 IMAD.MOV R2, RZ, RZ, -R2 ;  /* 0x000000ffff02c224 */ /* 0x000fe200078e0a02 */
[C---:B------:R-:W-:Y:S01]  /*4390*/  ISETP.GT.U32.AND P4, PT, R13.reuse, R9, PT ;  /* 0x000000090d00720c */ /* 0x040fe20003f84070 */
[--C-:B------:R-:W-:Y:S01]  /*43a0*/  @!P6 IMAD.IADD R12, R12, 0x1, -R13.reuse ;  /* 0x000000010c0ce824 */ /* 0x100fe200078e0a0d */
[----:B------:R-:W-:Y:S01]  /*43b0*/  ISETP.GT.U32.AND P6, PT, R13, R8, PT ;  /* 0x000000080d00720c */ /* 0x000fe20003fc4070 */
[----:B------:R-:W-:Y:S01]  /*43c0*/  @!P5 IMAD.IADD R7, R7, 0x1, -R13 ;  /* 0x000000010707d824 */ /* 0x000fe200078e0a0d */
[----:B------:R-:W-:Y:S01]  /*43d0*/  ISETP.GE.AND P5, PT, R0, RZ, PT ;  /* 0x000000ff0000720c */ /* 0x000fe20003fa6270 */
[----:B------:R-:W-:Y:S01]  /*43e0*/  STL [R1+0xec], R4 ;  /* 0x0000ec0401007387 */ /* 0x000fe20000100800 */
[----:B------:R-:W-:-:S02]  /*43f0*/  LOP3.LUT R0, R15, 0xbe, RZ, 0xfc, !PT ;  /* 0x000000be0f007812 */ /* 0x000fc400078efcff */
[----:B------:R-:W-:Y:S01]  /*4400*/  IABS R18, R10 ;  /* 0x0000000a00127213 */ /* 0x000fe20000000000 */
[--C-:B------:R-:W-:Y:S01]  /*4410*/  @!P3 IMAD.IADD R14, R14, 0x1, -R13.reuse ;  /* 0x000000010e0eb824 */ /* 0x100fe200078e0a0d */
[----:B------:R-:W-:Y:S01]  /*4420*/  IABS R6, R0 ;  /* 0x0000000000067213 */ /* 0x000fe20000000000 */
[----:B------:R0:W-:Y:S01]  /*4430*/  STL [R1+0xf4], R2 ;  /* 0x0000f40201007387 */ /* 0x0001e20000100800 */
[----:B------:R-:W-:Y:S01]  /*4440*/  ISETP.GE.AND P3, PT, R3, RZ, PT ;  /* 0x000000ff0300720c */ /* 0x000fe20003f66270 */
[----:B------:R-:W-:Y:S01]  /*4450*/  @!P4 IMAD.IADD R9, R9, 0x1, -R13 ;  /* 0x000000010909c824 */ /* 0x000fe200078e0a0d */
[----:B------:R-:W-:Y:S01]  /*4460*/  ISETP.GT.U32.AND P4, PT, R13, R14, PT ;  /* 0x0000000e0d00720c */ /* 0x000fe20003f84070 */
[----:B------:R-:W-:-:S04]  /*4470*/  IMAD.HI.U32 R3, R24, R5, RZ ;  /* 0x0000000518037227 */ /* 0x000fc800078e00ff */
[----:B------:R-:W-:Y:S01]  /*4480*/  @!P6 IMAD.IADD R8, R8, 0x1, -R13 ;  /* 0x000000010808e824 */ /* 0x000fe200078e0a0d */
[----:B------:R-:W-:Y:S01]  /*4490*/  ISETP.GT.U32.AND P6, PT, R13, R9, PT ;  /* 0x000000090d00720c */ /* 0x000fe20003fc4070 */
[----:B0-----:R-:W-:Y:S02]  /*44a0*/  IMAD.MOV.U32 R2, RZ, RZ, R7 ;  /* 0x000000ffff027224 */ /* 0x001fe400078e0007 */
[----:B------:R-:W-:Y:S02]  /*44b0*/  IMAD.MOV R3, RZ, RZ, -R3 ;  /* 0x000000ffff037224 */ /* 0x000fe400078e0a03 */
[----:B------:R-:W-:-:S04]  /*44c0*/  IMAD.HI.U32 R7, R24, R6, RZ ;  /* 0x0000000618077227 */ /* 0x000fc800078e00ff */
[----:B------:R-:W-:Y:S01]  /*44d0*/  IMAD R5, R13, R3, R5 ;  /* 0x000000030d057224 */ /* 0x000fe200078e0205 */
[----:B------:R-:W-:Y:S01]  /*44e0*/  LOP3.LUT R3, R15, 0xba, RZ, 0xfc, !PT ;  /* 0x000000ba0f037812 */ /* 0x000fe200078efcff */
[----:B------:R-:W-:Y:S02]  /*44f0*/  IMAD.MOV R7, RZ, RZ, -R7 ;  /* 0x000000ffff077224 */ /* 0x000fe400078e0a07 */
[--C-:B------:R-:W-:Y:S01]  /*4500*/  @!P4 IMAD.IADD R14, R14, 0x1, -R13.reuse ;  /* 0x000000010e0ec824 */ /* 0x100fe200078e0a0d */
[C---:B------:R-:W-:Y:S01]  /*4510*/  ISETP.GT.U32.AND P4, PT, R13.reuse, R5, PT ;  /* 0x000000050d00720c */ /* 0x040fe20003f84070 */
[----:B------:R-:W-:Y:S01]  /*4520*/  IMAD R6, R13, R7, R6 ;  /* 0x000000070d067224 */ /* 0x000fe200078e0206 */
[----:B------:R-:W-:Y:S01]  /*4530*/  IABS R7, R3 ;  /* 0x0000000300077213 */ /* 0x000fe20000000000 */
[--C-:B------:R-:W-:Y:S02]  /*4540*/  @!P6 IMAD.IADD R9, R9, 0x1, -R13.reuse ;  /* 0x000000010909e824 */ /* 0x100fe400078e0a0d */
[----:B------:R-:W-:Y:S01]  /*4550*/  @!P1 IMAD.MOV R2, RZ, RZ, -R2 ;  /* 0x000000ffff029224 */ /* 0x000fe200078e0a02 */
[C---:B------:R-:W-:Y:S01]  /*4560*/  ISETP.GT.U32.AND P6, PT, R13.reuse, R6, PT ;  /* 0x000000060d00720c */ /* 0x040fe20003fc4070 */
[----:B------:R-:W-:Y:S01]  /*4570*/  IMAD.MOV.U32 R4, RZ, RZ, R12 ;  /* 0x000000ffff047224 */ /* 0x000fe200078e000c */
[----:B------:R-:W-:Y:S01]  /*4580*/  ISETP.GT.U32.AND P1, PT, R13, R8, PT ;  /* 0x000000080d00720c */ /* 0x000fe20003f24070 */
[----:B------:R-:W-:Y:S01]  /*4590*/  IMAD.HI.U32 R19, R24, R18, RZ ;  /* 0x0000001218137227 */ /* 0x000fe200078e00ff */
[----:B------:R0:W-:Y:S03]  /*45a0*/  STL [R1+0xfc], R2 ;  /* 0x0000fc0201007387 */ /* 0x0001e60000100800 */
[----:B------:R-:W-:Y:S01]  /*45b0*/  @!P4 IMAD.IADD R5, R5, 0x1, -R13 ;  /* 0x000000010505c824 */ /* 0x000fe200078e0a0d */
[----:B------:R-:W-:Y:S01]  /*45c0*/  ISETP.GE.AND P4, PT, R0, RZ, PT ;  /* 0x000000ff0000720c */ /* 0x000fe20003f86270 */
[----:B------:R-:W-:-:S02]  /*45d0*/  @!P2 IMAD.MOV R4, RZ, RZ, -R4 ;  /* 0x000000ffff04a224 */ /* 0x000fc400078e0a04 */
[----:B------:R-:W-:Y:S02]  /*45e0*/  IMAD.MOV R19, RZ, RZ, -R19 ;  /* 0x000000ffff137224 */ /* 0x000fe400078e0a13 */
[----:B------:R-:W-:Y:S01]  /*45f0*/  @!P6 IMAD.IADD R6, R6, 0x1, -R13 ;  /* 0x000000010606e824 */ /* 0x000fe200078e0a0d */
[----:B------:R-:W-:Y:S01]  /*4600*/  ISETP.GT.U32.AND P6, PT, R13, R5, PT ;  /* 0x000000050d00720c */ /* 0x000fe20003fc4070 */
[----:B0-----:R-:W-:Y:S01]  /*4610*/  IMAD.MOV.U32 R2, RZ, RZ, R14 ;  /* 0x000000ffff027224 */ /* 0x001fe200078e000e */
[----:B------:R0:W-:Y:S01]  /*4620*/  STL [R1+0x108], R4 ;  /* 0x0001080401007387 */ /* 0x0001e20000100800 */
[----:B------:R-:W-:-:S04]  /*4630*/  IMAD.HI.U32 R17, R24, R7, RZ ;  /* 0x0000000718117227 */ /* 0x000fc800078e00ff */
[----:B------:R-:W-:Y:S01]  /*4640*/  @!P0 IMAD.MOV R2, RZ, RZ, -R2 ;  /* 0x000000ffff028224 */ /* 0x000fe200078e0a02 */
[C---:B------:R-:W-:Y:S01]  /*4650*/  ISETP.GT.U32.AND P0, PT, R13.reuse, R6, PT ;  /* 0x000000060d00720c */ /* 0x040fe20003f04070 */
[----:B------:R-:W-:Y:S01]  /*4660*/  @!P1 IMAD.IADD R8, R8, 0x1, -R13 ;  /* 0x0000000108089824 */ /* 0x000fe200078e0a0d */
[----:B------:R-:W-:Y:S01]  /*4670*/  ISETP.GE.AND P1, PT, R16, RZ, PT ;  /* 0x000000ff1000720c */ /* 0x000fe20003f26270 */
[C---:B------:R-:W-:Y:S01]  /*4680*/  IMAD R0, R13.reuse, R19, R18 ;  /* 0x000000130d007224 */ /* 0x040fe200078e0212 */
[----:B------:R1:W-:Y:S01]  /*4690*/  STL [R1+0x110], R2 ;  /* 0x0001100201007387 */ /* 0x0003e20000100800 */
[----:B------:R-:W-:Y:S01]  /*46a0*/  IMAD.MOV R17, RZ, RZ, -R17 ;  /* 0x000000ffff117224 */ /* 0x000fe200078e0a11 */
[----:B------:R-:W-:Y:S01]  /*46b0*/  IABS R16, R11 ;  /* 0x0000000b00107213 */ /* 0x000fe20000000000 */
[----:B0-----:R-:W-:Y:S01]  /*46c0*/  IMAD.MOV.U32 R4, RZ, RZ, R9 ;  /* 0x000000ffff047224 */ /* 0x001fe200078e0009 */
[C---:B------:R-:W-:Y:S01]  /*46d0*/  ISETP.GT.U32.AND P2, PT, R13.reuse, R0, PT ;  /* 0x000000000d00720c */ /* 0x040fe20003f44070 */
[----:B------:R-:W-:Y:S01]  /*46e0*/  IMAD R7, R13, R17, R7 ;  /* 0x000000110d077224 */ /* 0x000fe200078e0207 */
[----:B------:R-:W-:Y:S01]  /*46f0*/  LOP3.LUT R9, R15, 0xb4, RZ, 0xfc, !PT ;  /* 0x000000b40f097812 */ /* 0x000fe200078efcff */
[----:B------:R-:W-:Y:S01]  /*4700*/  @!P5 IMAD.MOV R4, RZ, RZ, -R4 ;  /* 0x000000ffff04d224 */ /* 0x000fe200078e0a04 */
[----:B------:R-:W-:Y:S01]  /*4710*/  ISETP.GE.AND P5, PT, R10, RZ, PT ;  /* 0x000000ff0a00720c */ /* 0x000fe20003fa6270 */
[----:B------:R-:W-:Y:S01]  /*4720*/  @!P6 IMAD.IADD R5, R5, 0x1, -R13 ;  /* 0x000000010505e824 */ /* 0x000fe200078e0a0d */
[----:B------:R-:W-:Y:S01]  /*4730*/  ISETP.GT.U32.AND P6, PT, R13, R7, PT ;  /* 0x000000070d00720c */ /* 0x000fe20003fc4070 */
[----:B-1----:R-:W-:Y:S01]  /*4740*/  IMAD.MOV.U32 R2, RZ, RZ, R8 ;  /* 0x000000ffff027224 */ /* 0x002fe200078e0008 */
[----:B------:R-:W-:Y:S01]  /*4750*/  STL [R1+0x128], R4 ;  /* 0x0001280401007387 */ /* 0x000fe20000100800 */
[----:B------:R-:W-:Y:S01]  /*4760*/  IMAD.HI.U32 R8, R24, R16, RZ ;  /* 0x0000001018087227 */ /* 0x000fe200078e00ff */
[----:B------:R-:W-:-:S02]  /*4770*/  IABS R12, R9 ;  /* 0x00000009000c7213 */ /* 0x000fc40000000000 */
[----:B------:R-:W-:Y:S01]  /*4780*/  LOP3.LUT R10, R15, 0xa8, RZ, 0xfc, !PT ;  /* 0x000000a80f0a7812 */ /* 0x000fe200078efcff */
[----:B------:R-:W-:Y:S01]  /*4790*/  @!P3 IMAD.MOV R2, RZ, RZ, -R2 ;  /* 0x000000ffff02b224 */ /* 0x000fe200078e0a02 */
[----:B------:R-:W-:Y:S01]  /*47a0*/  ISETP.GE.AND P3, PT, R3, RZ, PT ;  /* 0x000000ff0300720c */ /* 0x000fe20003f66270 */
[----:B------:R-:W-:Y:S01]  /*47b0*/  IMAD.MOV R8, RZ, RZ, -R8 ;  /* 0x000000ffff087224 */ /* 0x000fe200078e0a08 */
[----:B------:R-:W-:Y:S01]  /*47c0*/  LOP3.LUT R3, R15, 0xb6, RZ, 0xfc, !PT ;  /* 0x000000b60f037812 */ /* 0x000fe200078efcff */
[--C-:B------:R-:W-:Y:S01]  /*47d0*/  @!P0 IMAD.IADD R6, R6, 0x1, -R13.reuse ;  /* 0x0000000106068824 */ /* 0x100fe200078e0a0d */
[----:B------:R0:W-:Y:S01]  /*47e0*/  STL [R1+0x194], R2 ;  /* 0x0001940201007387 */ /* 0x0001e20000100800 */
[--C-:B------:R-:W-:Y:S01]  /*47f0*/  @!P2 IMAD.IADD R0, R0, 0x1, -R13.reuse ;  /* 0x000000010000a824 */ /* 0x100fe200078e0a0d */
[----:B------:R-:W-:Y:S01]  /*4800*/  ISETP.GE.AND P0, PT, R11, RZ, PT ;  /* 0x000000ff0b00720c */ /* 0x000fe20003f06270 */
[----:B------:R-:W-:Y:S01]  /*4810*/  IMAD R18, R13, R8, R16 ;  /* 0x000000080d127224 */ /* 0x000fe200078e0210 */
[----:B------:R-:W-:Y:S01]  /*4820*/  IABS R11, R3 ;  /* 0x00000003000b7213 */ /* 0x000fe20000000000 */
[----:B------:R-:W-:Y:S01]  /*4830*/  @!P6 IMAD.IADD R7, R7, 0x1, -R13 ;  /* 0x000000010707e824 */ /* 0x000fe200078e0a0d */
[----:B------:R-:W-:-:S02]  /*4840*/  ISETP.GT.U32.AND P6, PT, R13, R0, PT ;  /* 0x000000000d00720c */ /* 0x000fc40003fc4070 */
[----:B------:R-:W-:Y:S01]  /*4850*/  LOP3.LUT R8, R15, 0xb2, RZ, 0xfc, !PT ;  /* 0x000000b20f087812 */ /* 0x000fe200078efcff */
[----:B0-----:R-:W-:Y:S01]  /*4860*/  IMAD.MOV.U32 R2, RZ, RZ, R5 ;  /* 0x000000ffff027224 */ /* 0x001fe200078e0005 */
[----:B------:R-:W-:Y:S01]  /*4870*/  ISETP.GE.AND P2, PT, R3, RZ, PT ;  /* 0x000000ff0300720c */ /* 0x000fe20003f46270 */
[----:B------:R-:W-:Y:S01]  /*4880*/  IMAD.HI.U32 R5, R24, R11, RZ ;  /* 0x0000000b18057227 */ /* 0x000fe200078e00ff */
[----:B------:R-:W-:Y:S02]  /*4890*/  IABS R16, R8 ;  /* 0x0000000800107213 */ /* 0x000fe40000000000 */
[----:B------:R-:W-:Y:S01]  /*48a0*/  LOP3.LUT R3, R15, 0xb0, RZ, 0xfc, !PT ;  /* 0x000000b00f037812 */ /* 0x000fe200078efcff */
[----:B------:R-:W-:Y:S01]  /*48b0*/  @!P1 IMAD.MOV R2, RZ, RZ, -R2 ;  /* 0x000000ffff029224 */ /* 0x000fe200078e0a02 */
[C---:B------:R-:W-:Y:S01]  /*48c0*/  ISETP.GT.U32.AND P1, PT, R13.reuse, R7, PT ;  /* 0x000000070d00720c */ /* 0x040fe20003f24070 */
[----:B------:R-:W-:Y:S01]  /*48d0*/  IMAD.MOV R5, RZ, RZ, -R5 ;  /* 0x000000ffff057224 */ /* 0x000fe200078e0a05 */
[----:B------:R-:W-:Y:S01]  /*48e0*/  IABS R14, R3 ;  /* 0x00000003000e7213 */ /* 0x000fe20000000000 */
[----:B------:R-:W-:Y:S01]  /*48f0*/  @!P6 IMAD.IADD R0, R0, 0x1, -R13 ;  /* 0x000000010000e824 */ /* 0x000fe200078e0a0d */
[----:B------:R0:W-:Y:S01]  /*4900*/  STL [R1+0x190], R2 ;  /* 0x0001900201007387 */ /* 0x0001e20000100800 */
[----:B------:R-:W-:-:S02]  /*4910*/  IMAD R11, R13, R5, R11 ;  /* 0x000000050d0b7224 */ /* 0x000fc400078e020b */
[----:B------:R-:W-:-:S03]  /*4920*/  IMAD.HI.U32 R5, R24, R12, RZ ;  /* 0x0000000c18057227 */ /* 0x000fc600078e00ff */
[----:B------:R-:W-:-:S03]  /*4930*/  ISETP.GT.U32.AND P6, PT, R13, R11, PT ;  /* 0x0000000b0d00720c */ /* 0x000fc60003fc4070 */
[----:B------:R-:W-:Y:S01]  /*4940*/  @!P1 IMAD.IADD R7, R7, 0x1, -R13 ;  /* 0x0000000107079824 */ /* 0x000fe200078e0a0d */
[----:B------:R-:W-:Y:S01]  /*4950*/  ISETP.GE.AND P1, PT, R9, RZ, PT ;  /* 0x000000ff0900720c */ /* 0x000fe20003f26270 */
[----:B0-----:R-:W-:Y:S02]  /*4960*/  IMAD.MOV.U32 R2, RZ, RZ, R6 ;  /* 0x000000ffff027224 */ /* 0x001fe400078e0006 */
[----:B------:R-:W-:-:S04]  /*4970*/  IMAD.HI.U32 R6, R24, R16, RZ ;  /* 0x0000001018067227 */ /* 0x000fc800078e00ff */
[----:B------:R-:W-:Y:S01]  /*4980*/  @!P4 IMAD.MOV R2, RZ, RZ, -R2 ;  /* 0x000000ffff02c224 */ /* 0x000fe200078e0a02 */
[C---:B------:R-:W-:Y:S01]  /*4990*/  ISETP.GT.U32.AND P4, PT, R13.reuse, R18, PT ;  /* 0x000000120d00720c */ /* 0x040fe20003f84070 */
[----:B------:R-:W-:Y:S02]  /*49a0*/  IMAD.MOV R9, RZ, RZ, -R5 ;  /* 0x000000ffff097224 */ /* 0x000fe400078e0a05 */
[----:B------:R-:W-:Y:S01]  /*49b0*/  IMAD.MOV R6, RZ, RZ, -R6 ;  /* 0x000000ffff067224 */ /* 0x000fe200078e0a06 */
[----:B------:R0:W-:Y:S01]  /*49c0*/  STL [R1+0x18c], R2 ;  /* 0x00018c0201007387 */ /* 0x0001e20000100800 */
[----:B------:R-:W-:Y:S01]  /*49d0*/  IMAD R12, R13, R9, R12 ;  /* 0x000000090d0c7224 */ /* 0x000fe200078e020c */
[----:B------:R-:W-:Y:S01]  /*49e0*/  LOP3.LUT R9, R15, 0xae, RZ, 0xfc, !PT ;  /* 0x000000ae0f097812 */ /* 0x000fe200078efcff */
[----:B------:R-:W-:Y:S02]  /*49f0*/  @!P6 IMAD.IADD R11, R11, 0x1, -R13 ;  /* 0x000000010b0be824 */ /* 0x000fe400078e0a0d */
[C---:B------:R-:W-:Y:S01]  /*4a00*/  IMAD R16, R13.reuse, R6, R16 ;  /* 0x000000060d107224 */ /* 0x040fe200078e0210 */
[----:B------:R-:W-:Y:S01]  /*4a10*/  IABS R17, R9 ;  /* 0x0000000900117213 */ /* 0x000fe20000000000 */
[----:B------:R-:W-:Y:S01]  /*4a20*/  IMAD.HI.U32 R5, R24, R14, RZ ;  /* 0x0000000e18057227 */ /* 0x000fe200078e00ff */
[----:B------:R-:W-:-:S02]  /*4a30*/  ISETP.GT.U32.AND P6, PT, R13, R11, PT ;  /* 0x0000000b0d00720c */ /* 0x000fc40003fc4070 */
[C---:B------:R-:W-:Y:S01]  /*4a40*/  LOP3.LUT R6, R15.reuse, 0xac, RZ, 0xfc, !PT ;  /* 0x000000ac0f067812 */ /* 0x040fe200078efcff */
[----:B------:R-:W-:Y:S01]  /*4a50*/  @!P4 IMAD.IADD R18, R18, 0x1, -R13 ;  /* 0x000000011212c824 */ /* 0x000fe200078e0a0d */
[----:B------:R-:W-:Y:S01]  /*4a60*/  ISETP.GE.AND P4, PT, R8, RZ, PT ;  /* 0x000000ff0800720c */ /* 0x000fe20003f86270 */
[----:B0-----:R-:W-:Y:S01]  /*4a70*/  IMAD.MOV.U32 R2, RZ, RZ, R0 ;  /* 0x000000ffff027224 */ /* 0x001fe200078e0000 */
[----:B------:R-:W-:Y:S01]  /*4a80*/  LOP3.LUT R0, R15, 0xaa, RZ, 0xfc, !PT ;  /* 0x000000aa0f007812 */ /* 0x000fe200078efcff */
[----:B------:R-:W-:Y:S02]  /*4a90*/  IMAD.MOV R5, RZ, RZ, -R5 ;  /* 0x000000ffff057224 */ /* 0x000fe400078e0a05 */
[----:B------:R-:W-:Y:S01]  /*4aa0*/  @!P5 IMAD.MOV R2, RZ, RZ, -R2 ;  /* 0x000000ffff02d224 */ /* 0x000fe200078e0a02 */
[C---:B------:R-:W-:Y:S01]  /*4ab0*/  ISETP.GT.U32.AND P5, PT, R13.reuse, R18, PT ;  /* 0x000000120d00720c */ /* 0x040fe20003fa4070 */
[----:B------:R-:W-:Y:S01]  /*4ac0*/  IMAD R14, R13, R5, R14 ;  /* 0x000000050d0e7224 */ /* 0x000fe200078e020e */
[----:B------:R-:W-:Y:S01]  /*4ad0*/  IABS R5, R10 ;  /* 0x0000000a00057213 */ /* 0x000fe20000000000 */
[----:B------:R-:W-:Y:S01]  /*4ae0*/  @!P6 IMAD.IADD R11, R11, 0x1, -R13 ;  /* 0x000000010b0be824 */ /* 0x000fe200078e0a0d */
[----:B------:R0:W-:Y:S01]  /*4af0*/  STL [R1+0x188], R2 ;  /* 0x0001880201007387 */ /* 0x0001e20000100800 */
[----:B------:R-:W-:Y:S01]  /*4b00*/  IMAD.HI.U32 R19, R24, R17, RZ ;  /* 0x0000001118137227 */ /* 0x000fe200078e00ff */
[----:B------:R-:W-:-:S02]  /*4b10*/  ISETP.GT.U32.AND P6, PT, R13, R14, PT ;  /* 0x0000000e0d00720c */ /* 0x000fc40003fc4070 */
[----:B------:R-:W-:Y:S01]  /*4b20*/  IABS R8, R0 ;  /* 0x0000000000087213 */ /* 0x000fe20000000000 */
[----:B------:R-:W-:-:S04]  /*4b30*/  IMAD.MOV R19, RZ, RZ, -R19 ;  /* 0x000000ffff137224 */ /* 0x000fc800078e0a13 */
[----:B------:R-:W-:Y:S01]  /*4b40*/  @!P5 IMAD.IADD R18, R18, 0x1, -R13 ;  /* 0x000000011212d824 */ /* 0x000fe200078e0a0d */
[C---:B------:R-:W-:Y:S01]  /*4b50*/  ISETP.GT.U32.AND P5, PT, R13.reuse, R16, PT ;  /* 0x000000100d00720c */ /* 0x040fe20003fa4070 */
[----:B0-----:R-:W-:Y:S01]  /*4b60*/  IMAD.MOV.U32 R2, RZ, RZ, R7 ;  /* 0x000000ffff027224 */ /* 0x001fe200078e0007 */
[----:B------:R-:W-:Y:S01]  /*4b70*/  IABS R7, R6 ;  /* 0x0000000600077213 */ /* 0x000fe20000000000 */
[----:B------:R-:W-:Y:S02]  /*4b80*/  IMAD.MOV.U32 R4, RZ, RZ, R18 ;  /* 0x000000ffff047224 */ /* 0x000fe400078e0012 */
[----:B------:R-:W-:Y:S01]  /*4b90*/  @!P3 IMAD.MOV R2, RZ, RZ, -R2 ;  /* 0x000000ffff02b224 */ /* 0x000fe200078e0a02 */
[C---:B------:R-:W-:Y:S01]  /*4ba0*/  ISETP.GT.U32.AND P3, PT, R13.reuse, R12, PT ;  /* 0x0000000c0d00720c */ /* 0x040fe20003f64070 */
[----:B------:R-:W-:Y:S02]  /*4bb0*/  @!P6 IMAD.IADD R14, R14, 0x1, -R13 ;  /* 0x000000010e0ee824 */ /* 0x000fe400078e0a0d */
[----:B------:R-:W-:Y:S01]  /*4bc0*/  @!P0 IMAD.MOV R4, RZ, RZ, -R4 ;  /* 0x000000ffff048224 */ /* 0x000fe200078e0a04 */
[----:B------:R0:W-:Y:S01]  /*4bd0*/  STL [R1+0x184], R2 ;  /* 0x0001840201007387 */ /* 0x0001e20000100800 */
[----:B------:R-:W-:Y:S01]  /*4be0*/  IMAD.HI.U32 R18, R24, R8, RZ ;  /* 0x0000000818127227 */ /* 0x000fe200078e00ff */
[----:B------:R-:W-:-:S02]  /*4bf0*/  ISETP.GT.U32.AND P0, PT, R13, R14, PT ;  /* 0x0000000e0d00720c */ /* 0x000fc40003f04070 */
[----:B------:R-:W-:Y:S01]  /*4c00*/  STL [R1+0x180], R4 ;  /* 0x0001800401007387 */ /* 0x000fe20000100800 */
[--C-:B------:R-:W-:Y:S02]  /*4c10*/  @!P5 IMAD.IADD R16, R16, 0x1, -R13.reuse ;  /* 0x000000011010d824 */ /* 0x100fe400078e0a0d */
[----:B------:R-:W-:Y:S02]  /*4c20*/  IMAD.MOV R18, RZ, RZ, -R18 ;  /* 0x000000ffff127224 */ /* 0x000fe400078e0a12 */
[----:B------:R-:W-:Y:S01]  /*4c30*/  @!P3 IMAD.IADD R12, R12, 0x1, -R13 ;  /* 0x000000010c0cb824 */ /* 0x000fe200078e0a0d */
[----:B------:R-:W-:Y:S01]  /*4c40*/  ISETP.GE.AND P3, PT, R3, RZ, PT ;  /* 0x000000ff0300720c */ /* 0x000fe20003f66270 */
[----:B0-----:R-:W-:Y:S01]  /*4c50*/  IMAD.MOV.U32 R2, RZ, RZ, R11 ;  /* 0x000000ffff027224 */ /* 0x001fe200078e000b */
[C---:B------:R-:W-:Y:S01]  /*4c60*/  ISETP.GT.U32.AND P6, PT, R13.reuse, R16, PT ;  /* 0x000000100d00720c */ /* 0x040fe20003fc4070 */
[----:B------:R-:W-:Y:S01]  /*4c70*/  IMAD.HI.U32 R3, R24, R7, RZ ;  /* 0x0000000718037227 */ /* 0x000fe200078e00ff */
[----:B------:R-:W-:-:S03]  /*4c80*/  ISETP.GT.U32.AND P5, PT, R13, R12, PT ;  /* 0x0000000c0d00720c */ /* 0x000fc60003fa4070 */
[----:B------:R-:W-:Y:S01]  /*4c90*/  @!P2 IMAD.MOV R2, RZ, RZ, -R2 ;  /* 0x000000ffff02a224 */ /* 0x000fe200078e0a02 */
[----:B------:R-:W-:Y:S01]  /*4ca0*/  ISETP.GE.AND P2, PT, R9, RZ, PT ;  /* 0x000000ff0900720c */ /* 0x000fe20003f46270 */
[----:B------:R-:W-:Y:S01]  /*4cb0*/  IMAD R9, R13, R19, R17 ;  /* 0x000000130d097224 */ /* 0x000fe200078e0211 */
[----:B------:R-:W-:Y:S01]  /*4cc0*/  LOP3.LUT R19, R15, 0x9a, RZ, 0xfc, !PT ;  /* 0x0000009a0f137812 */ /* 0x000fe200078efcff */
[----:B------:R-:W-:Y:S01]  /*4cd0*/  IMAD.MOV R3, RZ, RZ, -R3 ;  /* 0x000000ffff037224 */ /* 0x000fe200078e0a03 */
[----:B------:R0:W-:Y:S01]  /*4ce0*/  STL [R1+0x17c], R2 ;  /* 0x00017c0201007387 */ /* 0x0001e20000100800 */
[----:B------:R-:W-:-:S04]  /*4cf0*/  IMAD.HI.U32 R17, R24, R5, RZ ;  /* 0x0000000518117227 */ /* 0x000fc800078e00ff */
[----:B------:R-:W-:Y:S01]  /*4d00*/  @!P5 IMAD.IADD R12, R12, 0x1, -R13 ;  /* 0x000000010c0cd824 */ /* 0x000fe200078e0a0d */
[C---:B------:R-:W-:Y:S01]  /*4d10*/  ISETP.GT.U32.AND P5, PT, R13.reuse, R9, PT ;  /* 0x000000090d00720c */ /* 0x040fe20003fa4070 */
[----:B------:R-:W-:Y:S01]  /*4d20*/  IMAD R7, R13, R3, R7 ;  /* 0x000000030d077224 */ /* 0x000fe200078e0207 */
[----:B------:R-:W-:Y:S01]  /*4d30*/  LOP3.LUT R3, R15, 0xa6, RZ, 0xfc, !PT ;  /* 0x000000a60f037812 */ /* 0x000fe200078efcff */
[----:B------:R-:W-:Y:S02]  /*4d40*/  @!P6 IMAD.IADD R16, R16, 0x1, -R13 ;  /* 0x000000011010e824 */ /* 0x000fe400078e0a0d */
[----:B------:R-:W-:Y:S01]  /*4d50*/  IMAD.MOV R17, RZ, RZ, -R17 ;  /* 0x000000ffff117224 */ /* 0x000fe200078e0a11 */
[C---:B------:R-:W-:Y:S01]  /*4d60*/  ISETP.GT.U32.AND P6, PT, R13.reuse, R7, PT ;  /* 0x000000070d00720c */ /* 0x040fe20003fc4070 */
[----:B0-----:R-:W-:Y:S01]  /*4d70*/  IMAD.MOV.U32 R2, RZ, RZ, R12 ;  /* 0x000000ffff027224 */ /* 0x001fe200078e000c */
[----:B------:R-:W-:Y:S01]  /*4d80*/  IABS R11, R3 ;  /* 0x00000003000b7213 */ /* 0x000fe20000000000 */
[----:B------:R-:W-:-:S02]  /*4d90*/  IMAD R5, R13, R17, R5 ;  /* 0x000000110d057224 */ /* 0x000fc400078e0205 */
[----:B------:R-:W-:Y:S02]  /*4da0*/  @!P1 IMAD.MOV R2, RZ, RZ, -R2 ;  /* 0x000000ffff029224 */ /* 0x000fe400078e0a02 */
[--C-:B------:R-:W-:Y:S02]  /*4db0*/  @!P5 IMAD.IADD R9, R9, 0x1, -R13.reuse ;  /* 0x000000010909d824 */ /* 0x100fe400078e0a0d */
[----:B------:R-:W-:Y:S01]  /*4dc0*/  IMAD.MOV.U32 R4, RZ, RZ, R16 ;  /* 0x000000ffff047224 */ /* 0x000fe200078e0010 */
[----:B------:R0:W-:Y:S01]  /*4dd0*/  STL [R1+0x150], R2 ;  /* 0x0001500201007387 */ /* 0x0001e20000100800 */
[--C-:B------:R-:W-:Y:S01]  /*4de0*/  @!P0 IMAD.IADD R14, R14, 0x1, -R13.reuse ;  /* 0x000000010e0e8824 */ /* 0x100fe200078e0a0d */
[C---:B------:R-:W-:Y:S01]  /*4df0*/  ISETP.GT.U32.AND P1, PT, R13.reuse, R9, PT ;  /* 0x000000090d00720c */ /* 0x040fe20003f24070 */
[----:B------:R-:W-:Y:S01]  /*4e00*/  @!P4 IMAD.MOV R4, RZ, RZ, -R4 ;  /* 0x000000ffff04c224 */ /* 0x000fe200078e0a04 */
[----:B------:R-:W-:Y:S01]  /*4e10*/  ISETP.GT.U32.AND P4, PT, R13, R5, PT ;  /* 0x000000050d00720c */ /* 0x000fe20003f84070 */
[--C-:B------:R-:W-:Y:S01]  /*4e20*/  @!P6 IMAD.IADD R7, R7, 0x1, -R13.reuse ;  /* 0x000000010707e824 */ /* 0x100fe200078e0a0d */
[----:B------:R-:W-:Y:S01]  /*4e30*/  ISETP.GE.AND P0, PT, R6, RZ, PT ;  /* 0x000000ff0600720c */ /* 0x000fe20003f06270 */
[----:B------:R-:W-:Y:S01]  /*4e40*/  IMAD R6, R13, R18, R8 ;  /* 0x000000120d067224 */ /* 0x000fe200078e0208 */
[----:B------:R-:W-:Y:S01]  /*4e50*/  LOP3.LUT R8, R15, 0xa4, RZ, 0xfc, !PT ;  /* 0x000000a40f087812 */ /* 0x000fe200078efcff */
[----:B------:R-:W-:Y:S01]  /*4e60*/  IMAD.HI.U32 R17, R24, R11, RZ ;  /* 0x0000000b18117227 */ /* 0x000fe200078e00ff */
[C---:B------:R-:W-:Y:S01]  /*4e70*/  ISETP.GT.U32.AND P6, PT, R13.reuse, R7, PT ;  /* 0x000000070d00720c */ /* 0x040fe20003fc4070 */
[----:B------:R-:W-:Y:S01]  /*4e80*/  STL [R1+0x15c], R4 ;  /* 0x00015c0401007387 */ /* 0x000fe20000100800 */
[----:B------:R-:W-:Y:S01]  /*4e90*/  ISETP.GT.U32.AND P5, PT, R13, R6, PT ;  /* 0x000000060d00720c */ /* 0x000fe20003fa4070 */
[----:B0-----:R-:W-:Y:S01]  /*4ea0*/  IMAD.MOV.U32 R2, RZ, RZ, R14 ;  /* 0x000000ffff027224 */ /* 0x001fe200078e000e */
[----:B------:R-:W-:Y:S01]  /*4eb0*/  IABS R12, R8 ;  /* 0x00000008000c7213 */ /* 0x000fe20000000000 */
[----:B------:R-:W-:Y:S01]  /*4ec0*/  @!P1 IMAD.IADD R9, R9, 0x1, -R13 ;  /* 0x0000000109099824 */ /* 0x000fe200078e0a0d */
[----:B------:R-:W-:Y:S01]  /*4ed0*/  ISETP.GE.AND P1, PT, R10, RZ, PT ;  /* 0x000000ff0a00720c */ /* 0x000fe20003f26270 */
[----:B------:R-:W-:Y:S01]  /*4ee0*/  @!P3 IMAD.MOV R2, RZ, RZ, -R2 ;  /* 0x000000ffff02b224 */ /* 0x000fe200078e0a02 */
[----:B------:R-:W-:Y:S01]  /*4ef0*/  ISETP.GE.AND P3, PT, R0, RZ, PT ;  /* 0x000000ff0000720c */ /* 0x000fe20003f66270 */
[----:B------:R-:W-:Y:S01]  /*4f00*/  IMAD.MOV R16, RZ, RZ, -R17 ;  /* 0x000000ffff107224 */ /* 0x000fe200078e0a11 */
[----:B------:R-:W-:Y:S01]  /*4f10*/  LOP3.LUT R14, R15, 0x98, RZ, 0xfc, !PT ;  /* 0x000000980f0e7812 */ /* 0x000fe200078efcff */
[----:B------:R-:W-:Y:S01]  /*4f20*/  @!P4 IMAD.IADD R5, R5, 0x1, -R13 ;  /* 0x000000010505c824 */ /* 0x000fe200078e0a0d */
[----:B------:R0:W-:Y:S01]  /*4f30*/  STL [R1+0x160], R2 ;  /* 0x0001600201007387 */ /* 0x0001e20000100800 */
[----:B------:R-:W-:Y:S01]  /*4f40*/  IMAD R0, R13, R16, R11 ;  /* 0x000000100d007224 */ /* 0x000fe200078e020b */
[----:B------:R-:W-:Y:S01]  /*4f50*/  ISETP.GE.AND P4, PT, R3, RZ, PT ;  /* 0x000000ff0300720c */ /* 0x000fe20003f86270 */
[----:B------:R-:W-:Y:S01]  /*4f60*/  IMAD.HI.U32 R10, R24, R12, RZ ;  /* 0x0000000c180a7227 */ /* 0x000fe200078e00ff */
[----:B------:R-:W-:-:S02]  /*4f70*/  LOP3.LUT R11, R15, 0xa2, RZ, 0xfc, !PT ;  /* 0x000000a20f0b7812 */ /* 0x000fc400078efcff */
[----:B------:R-:W-:Y:S01]  /*4f80*/  IABS R17, R14 ;  /* 0x0000000e00117213 */ /* 0x000fe20000000000 */
[----:B------:R-:W-:Y:S01]  /*4f90*/  @!P6 IMAD.IADD R7, R7, 0x1, -R13 ;  /* 0x000000010707e824 */ /* 0x000fe200078e0a0d */
[----:B------:R-:W-:Y:S01]  /*4fa0*/  ISETP.GT.U32.AND P6, PT, R13, R0, PT ;  /* 0x000000000d00720c */ /* 0x000fe20003fc4070 */
[----:B------:R-:W-:Y:S01]  /*4fb0*/  IMAD.MOV R10, RZ, RZ, -R10 ;  /* 0x000000ffff0a7224 */ /* 0x000fe200078e0a0a */
[----:B------:R-:W-:Y:S01]  /*4fc0*/  IABS R18, R11 ;  /* 0x0000000b00127213 */ /* 0x000fe20000000000 */
[----:B0-----:R-:W-:Y:S01]  /*4fd0*/  IMAD.MOV.U32 R2, RZ, RZ, R9 ;  /* 0x000000ffff027224 */ /* 0x001fe200078e0009 */
[----:B------:R-:W-:Y:S01]  /*4fe0*/  LOP3.LUT R9, R15, 0x9e, RZ, 0xfc, !PT ;  /* 0x0000009e0f097812 */ /* 0x000fe200078efcff */
[----:B------:R-:W-:Y:S02]  /*4ff0*/  @!P5 IMAD.IADD R6, R6, 0x1, -R13 ;  /* 0x000000010606d824 */ /* 0x000fe400078e0a0d */
[----:B------:R-:W-:Y:S01]  /*5000*/  @!P2 IMAD.MOV R2, RZ, RZ, -R2 ;  /* 0x000000ffff02a224 */ /* 0x000fe200078e0a02 */
[C---:B------:R-:W-:Y:S01]  /*5010*/  ISETP.GT.U32.AND P2, PT, R13.reuse, R5, PT ;  /* 0x000000050d00720c */ /* 0x040fe20003f44070 */
[C---:B------:R-:W-:Y:S01]  /*5020*/  IMAD R3, R13.reuse, R10, R12 ;  /* 0x0000000a0d037224 */ /* 0x040fe200078e020c */
[----:B------:R-:W-:-:S02]  /*5030*/  ISETP.GT.U32.AND P5, PT, R13, R6, PT ;  /* 0x000000060d00720c */ /* 0x000fc40003fa4070 */
[----:B------:R0:W-:Y:S01]  /*5040*/  STL [R1+0x164], R2 ;  /* 0x0001640201007387 */ /* 0x0001e20000100800 */
[----:B------:R-:W-:Y:S01]  /*5050*/  @!P6 IMAD.IADD R0, R0, 0x1, -R13 ;  /* 0x000000010000e824 */ /* 0x000fe200078e0a0d */
[----:B------:R-:W-:-:S04]  /*5060*/  LOP3.LUT R10, R15, 0xa0, RZ, 0xfc, !PT ;  /* 0x000000a00f0a7812 */ /* 0x000fc800078efcff */
[----:B------:R-:W-:-:S03]  /*5070*/  ISETP.GT.U32.AND P6, PT, R13, R0, PT ;  /* 0x000000000d00720c */ /* 0x000fc60003fc4070 */
[----:B------:R-:W-:Y:S01]  /*5080*/  @!P2 IMAD.IADD R5, R5, 0x1, -R13 ;  /* 0x000000010505a824 */ /* 0x000fe200078e0a0d */
[----:B------:R-:W-:Y:S01]  /*5090*/  ISETP.GT.U32.AND P2, PT, R13, R3, PT ;  /* 0x000000030d00720c */ /* 0x000fe20003f44070 */
[----:B0-----:R-:W-:Y:S02]  /*50a0*/  IMAD.MOV.U32 R2, RZ, RZ, R7 ;  /* 0x000000ffff027224 */ /* 0x001fe400078e0007 */
[--C-:B------:R-:W-:Y:S01]  /*50b0*/  @!P5 IMAD.IADD R6, R6, 0x1, -R13.reuse ;  /* 0x000000010606d824 */ /* 0x100fe200078e0a0d */
[----:B------:R-:W-:Y:S01]  /*50c0*/  ISETP.GE.AND P5, PT, R8, RZ, PT ;  /* 0x000000ff0800720c */ /* 0x000fe20003fa6270 */
[----:B------:R-:W-:Y:S01]  /*50d0*/  @!P0 IMAD.MOV R2, RZ, RZ, -R2 ;  /* 0x000000ffff028224 */ /* 0x000fe200078e0a02 */
[----:B------:R-:W-:Y:S01]  /*50e0*/  LOP3.LUT R8, R15, 0x9c, RZ, 0xfc, !PT ;  /* 0x0000009c0f087812 */ /* 0x000fe200078efcff */
[----:B------:R-:W-:Y:S01]  /*50f0*/  IMAD.MOV.U32 R4, RZ, RZ, R6 ;  /* 0x000000ffff047224 */ /* 0x000fe200078e0006 */
[----:B------:R-:W-:Y:S01]  /*5100*/  ISETP.GE.AND P0, PT, R11, RZ, PT ;  /* 0x000000ff0b00720c */ /* 0x000fe20003f06270 */
[----:B------:R-:W-:Y:S01]  /*5110*/  IMAD.HI.U32 R7, R24, R18, RZ ;  /* 0x0000001218077227 */ /* 0x000fe200078e00ff */
[----:B------:R0:W-:Y:S03]  /*5120*/  STL [R1+0x168], R2 ;  /* 0x0001680201007387 */ /* 0x0001e60000100800 */
[----:B------:R-:W-:-:S02]  /*5130*/  @!P2 IMAD.IADD R3, R3, 0x1, -R13 ;  /* 0x000000010303a824 */ /* 0x000fc400078e0a0d */
[----:B------:R-:W-:Y:S01]  /*5140*/  @!P3 IMAD.MOV R4, RZ, RZ, -R4 ;  /* 0x000000ffff04b224 */ /* 0x000fe200078e0a04 */
[----:B------:R-:W-:Y:S01]  /*5150*/  ISETP.GE.AND P3, PT, R10, RZ, PT ;  /* 0x000000ff0a00720c */ /* 0x000fe20003f66270 */
[----:B------:R-:W-:Y:S01]  /*5160*/  @!P6 IMAD.IADD R0, R0, 0x1, -R13 ;  /* 0x000000010000e824 */ /* 0x000fe200078e0a0d */
[C---:B------:R-:W-:Y:S01]  /*5170*/  ISETP.GT.U32.AND P2, PT, R13.reuse, R3, PT ;  /* 0x000000030d00720c */ /* 0x040fe20003f44070 */
[----:B------:R-:W-:Y:S01]  /*5180*/  IMAD.MOV R7, RZ, RZ, -R7 ;  /* 0x000000ffff077224 */ /* 0x000fe200078e0a07 */
[----:B------:R-:W-:Y:S01]  /*5190*/  IABS R10, R10 ;  /* 0x0000000a000a7213 */ /* 0x000fe20000000000 */
[----:B0-----:R-:W-:Y:S01]  /*51a0*/  IMAD.MOV.U32 R2, RZ, RZ, R5 ;  /* 0x000000ffff027224 */ /* 0x001fe200078e0005 */
[----:B------:R-:W-:Y:S01]  /*51b0*/  STL [R1+0x16c], R4 ;  /* 0x00016c0401007387 */ /* 0x000fe20000100800 */
[----:B------:R-:W-:Y:S01]  /*51c0*/  IMAD R18, R13, R7, R18 ;  /* 0x000000070d127224 */ /* 0x000fe200078e0212 */
[----:B------:R-:W-:Y:S01]  /*51d0*/  ISETP.GE.AND P6, PT, R8, RZ, PT ;  /* 0x000000ff0800720c */ /* 0x000fe20003fc6270 */
[----:B------:R-:W-:Y:S01]  /*51e0*/  @!P1 IMAD.MOV R2, RZ, RZ, -R2 ;  /* 0x000000ffff029224 */ /* 0x000fe200078e0a02 */
[----:B------:R-:W-:Y:S01]  /*51f0*/  ISETP.GE.AND P1, PT, R9, RZ, PT ;  /* 0x000000ff0900720c */ /* 0x000fe20003f26270 */
[----:B------:R-:W-:Y:S01]  /*5200*/  IMAD.HI.U32 R6, R24, R10, RZ ;  /* 0x0000000a18067227 */ /* 0x000fe200078e00ff */
[----:B------:R-:W-:-:S02]  /*5210*/  IABS R9, R9 ;  /* 0x0000000900097213 */ /* 0x000fc40000000000 */
[----:B------:R0:W-:Y:S01]  /*5220*/  STL [R1+0x178], R2 ;  /* 0x0001780201007387 */ /* 0x0001e20000100800 */
[----:B------:R-:W-:Y:S01]  /*5230*/  IMAD.MOV R6, RZ, RZ, -R6 ;  /* 0x000000ffff067224 */ /* 0x000fe200078e0a06 */
[----:B------:R-:W-:Y:S01]  /*5240*/  IABS R8, R8 ;  /* 0x0000000800087213 */ /* 0x000fe20000000000 */
[----:B------:R-:W-:-:S04]  /*5250*/  IMAD.HI.U32 R5, R24, R9, RZ ;  /* 0x0000000918057227 */ /* 0x000fc800078e00ff */
[----:B------:R-:W-:Y:S02]  /*5260*/  IMAD.MOV R5, RZ, RZ, -R5 ;  /* 0x000000ffff057224 */ /* 0x000fe400078e0a05 */
[----:B------:R-:W-:Y:S02]  /*5270*/  @!P2 IMAD.IADD R3, R3, 0x1, -R13 ;  /* 0x000000010303a824 */ /* 0x000fe400078e0a0d */
[----:B0-----:R-:W-:Y:S02]  /*5280*/  IMAD.MOV.U32 R2, RZ, RZ, R0 ;  /* 0x000000ffff027224 */ /* 0x001fe400078e0000 */
[----:B------:R-:W-:Y:S01]  /*5290*/  IMAD R10, R13, R6, R10 ;  /* 0x000000060d0a7224 */ /* 0x000fe200078e020a */
[----:B------:R-:W-:Y:S01]  /*52a0*/  LOP3.LUT R6, R15, 0x94, RZ, 0xfc, !PT ;  /* 0x000000940f067812 */ /* 0x000fe200078efcff */
[----:B------:R-:W-:Y:S01]  /*52b0*/  @!P4 IMAD.MOV R2, RZ, RZ, -R2 ;  /* 0x000000ffff02c224 */ /* 0x000fe200078e0a02 */
[C---:B------:R-:W-:Y:S01]  /*52c0*/  ISETP.GT.U32.AND P4, PT, R13.reuse, R18, PT ;  /* 0x000000120d00720c */ /* 0x040fe20003f84070 */
[C---:B------:R-:W-:Y:S01]  /*52d0*/  IMAD R9, R13.reuse, R5, R9 ;  /* 0x000000050d097224 */ /* 0x040fe200078e0209 */
[----:B------:R-:W-:Y:S01]  /*52e0*/  ISETP.GT.U32.AND P2, PT, R13, R10, PT ;  /* 0x0000000a0d00720c */ /* 0x000fe20003f44070 */
[----:B------:R-:W-:Y:S01]  /*52f0*/  IMAD.HI.U32 R0, R24, R8, RZ ;  /* 0x0000000818007227 */ /* 0x000fe200078e00ff */
[----:B------:R0:W-:Y:S01]  /*5300*/  STL [R1+0x170], R2 ;  /* 0x0001700201007387 */ /* 0x0001e20000100800 */
[----:B------:R-:W-:-:S02]  /*5310*/  IABS R16, R6 ;  /* 0x0000000600107213 */ /* 0x000fc40000000000 */
[----:B------:R-:W-:Y:S02]  /*5320*/  IMAD.MOV R0, RZ, RZ, -R0 ;  /* 0x000000ffff007224 */ /* 0x000fe400078e0a00 */
[----:B------:R-:W-:-:S04]  /*5330*/  IMAD.HI.U32 R5, R24, R17, RZ ;  /* 0x0000001118057227 */ /* 0x000fc800078e00ff */
[----:B------:R-:W-:Y:S02]  /*5340*/  @!P4 IMAD.IADD R18, R18, 0x1, -R13 ;  /* 0x000000011212c824 */ /* 0x000fe400078e0a0d */
[----:B0-----:R-:W-:Y:S01]  /*5350*/  IMAD.MOV.U32 R2, RZ, RZ, R3 ;  /* 0x000000ffff027224 */ /* 0x001fe200078e0003 */
[----:B------:R-:W-:Y:S01]  /*5360*/  IABS R3, R19 ;  /* 0x0000001300037213 */ /* 0x000fe20000000000 */
[----:B------:R-:W-:Y:S01]  /*5370*/  @!P2 IMAD.IADD R10, R10, 0x1, -R13 ;  /* 0x000000010a0aa824 */ /* 0x000fe200078e0a0d */
[C---:B------:R-:W-:Y:S01]  /*5380*/  ISETP.GT.U32.AND P4, PT, R13.reuse, R18, PT ;  /* 0x000000120d00720c */ /* 0x040fe20003f84070 */
[----:B------:R-:W-:Y:S01]  /*5390*/  @!P5 IMAD.MOV R2, RZ, RZ, -R2 ;  /* 0x000000ffff02d224 */ /* 0x000fe200078e0a02 */
[C---:B------:R-:W-:Y:S01]  /*53a0*/  ISETP.GT.U32.AND P5, PT, R13.reuse, R9, PT ;  /* 0x000000090d00720c */ /* 0x040fe20003fa4070 */
[C---:B------:R-:W-:Y:S01]  /*53b0*/  IMAD R8, R13.reuse, R0, R8 ;  /* 0x000000000d087224 */ /* 0x040fe200078e0208 */
[----:B------:R-:W-:Y:S01]  /*53c0*/  ISETP.GT.U32.AND P2, PT, R13, R10, PT ;  /* 0x0000000a0d00720c */ /* 0x000fe20003f44070 */
[----:B------:R-:W-:Y:S01]  /*53d0*/  IMAD.HI.U32 R11, R24, R3, RZ ;  /* 0x00000003180b7227 */ /* 0x000fe200078e00ff */
[----:B------:R0:W-:Y:S01]  /*53e0*/  STL [R1+0x174], R2 ;  /* 0x0001740201007387 */ /* 0x0001e20000100800 */
[----:B------:R-:W-:-:S02]  /*53f0*/  LOP3.LUT R0, R15, 0x96, RZ, 0xfc, !PT ;  /* 0x000000960f007812 */ /* 0x000fc400078efcff */
[----:B------:R-:W-:Y:S02]  /*5400*/  IMAD.MOV R11, RZ, RZ, -R11 ;  /* 0x000000ffff0b7224 */ /* 0x000fe400078e0a0b */
[----:B------:R-:W-:Y:S01]  /*5410*/  IMAD.MOV R5, RZ, RZ, -R5 ;  /* 0x000000ffff057224 */ /* 0x000fe200078e0a05 */
[----:B------:R-:W-:Y:S01]  /*5420*/  IABS R7, R0 ;  /* 0x0000000000077213 */ /* 0x000fe20000000000 */
[--C-:B------:R-:W-:Y:S01]  /*5430*/  @!P4 IMAD.IADD R18, R18, 0x1, -R13.reuse ;  /* 0x000000011212c824 */ /* 0x100fe200078e0a0d */
[----:B------:R-:W-:Y:S01]  /*5440*/  ISETP.GT.U32.AND P4, PT, R13, R8, PT ;  /* 0x000000080d00720c */ /* 0x000fe20003f84070 */
[----:B------:R-:W-:Y:S02]  /*5450*/  @!P5 IMAD.IADD R9, R9, 0x1, -R13 ;  /* 0x000000010909d824 */ /* 0x000fe400078e0a0d */
[C---:B------:R-:W-:Y:S02]  /*5460*/  IMAD R3, R13.reuse, R11, R3 ;  /* 0x0000000b0d037224 */ /* 0x040fe400078e0203 */
[C---:B------:R-:W-:Y:S01]  /*5470*/  IMAD R17, R13.reuse, R5, R17 ;  /* 0x000000050d117224 */ /* 0x040fe200078e0211 */
[C---:B------:R-:W-:Y:S01]  /*5480*/  ISETP.GT.U32.AND P5, PT, R13.reuse, R9, PT ;  /* 0x000000090d00720c */ /* 0x040fe20003fa4070 */
[----:B------:R-:W-:Y:S01]  /*5490*/  @!P2 IMAD.IADD R10, R10, 0x1, -R13 ;  /* 0x000000010a0aa824 */ /* 0x000fe200078e0a0d */
[----:B------:R-:W-:Y:S01]  /*54a0*/  ISETP.GT.U32.AND P2, PT, R13, R3, PT ;  /* 0x000000030d00720c */ /* 0x000fe20003f44070 */
[----:B0-----:R-:W-:Y:S01]  /*54b0*/  IMAD.MOV.U32 R2, RZ, RZ, R18 ;  /* 0x000000ffff027224 */ /* 0x001fe200078e0012 */
[----:B------:R-:W-:Y:S01]  /*54c0*/  LOP3.LUT R5, R15, 0x92, RZ, 0xfc, !PT ;  /* 0x000000920f057812 */ /* 0x000fe200078efcff */
[----:B------:R-:W-:-:S03]  /*54d0*/  IMAD.HI.U32 R12, R24, R7, RZ ;  /* 0x00000007180c7227 */ /* 0x000fc600078e00ff */
[----:B------:R-:W-:Y:S01]  /*54e0*/  IABS R18, R5 ;  /* 0x0000000500127213 */ /* 0x000fe20000000000 */
[--C-:B------:R-:W-:Y:S01]  /*54f0*/  @!P4 IMAD.IADD R8, R8, 0x1, -R13.reuse ;  /* 0x000000010808c824 */ /* 0x100fe200078e0a0d */
[----:B------:R-:W-:Y:S01]  /*5500*/  ISETP.GE.AND P4, PT, R19, RZ, PT ;  /* 0x000000ff1300720c */ /* 0x000fe20003f86270 */
[----:B------:R-:W-:Y:S02]  /*5510*/  @!P0 IMAD.MOV R2, RZ, RZ, -R2 ;  /* 0x000000ffff028224 */ /* 0x000fe400078e0a02 */
[--C-:B------:R-:W-:Y:S01]  /*5520*/  @!P5 IMAD.IADD R9, R9, 0x1, -R13.reuse ;  /* 0x000000010909d824 */ /* 0x100fe200078e0a0d */
[----:B------:R-:W-:Y:S01]  /*5530*/  ISETP.GT.U32.AND P5, PT, R13, R17, PT ;  /* 0x000000110d00720c */ /* 0x000fe20003fa4070 */
[----:B------:R-:W-:Y:S01]  /*5540*/  @!P2 IMAD.IADD R3, R3, 0x1, -R13 ;  /* 0x000000010303a824 */ /* 0x000fe200078e0a0d */
[----:B------:R-:W-:Y:S01]  /*5550*/  ISETP.GT.U32.AND P0, PT, R13, R8, PT ;  /* 0x000000080d00720c */ /* 0x000fe20003f04070 */
[----:B------:R0:W-:Y:S01]  /*5560*/  STL [R1+0x158], R2 ;  /* 0x0001580201007387 */ /* 0x0001e20000100800 */
[----:B------:R-:W-:Y:S01]  /*5570*/  ISETP.GE.AND P2, PT, R14, RZ, PT ;  /* 0x000000ff0e00720c */ /* 0x000fe20003f46270 */
[----:B------:R-:W-:-:S02]  /*5580*/  IMAD.MOV.U32 R14, RZ, RZ, R18 ;  /* 0x000000ffff0e7224 */ /* 0x000fc400078e0012 */
[----:B------:R-:W-:Y:S02]  /*5590*/  IMAD.MOV R12, RZ, RZ, -R12 ;  /* 0x000000ffff0c7224 */ /* 0x000fe400078e0a0c */
[----:B------:R-:W-:-:S04]  /*55a0*/  IMAD.HI.U32 R11, R24, R16, RZ ;  /* 0x00000010180b7227 */ /* 0x000fc800078e00ff */
[----:B------:R-:W-:Y:S02]  /*55b0*/  @!P5 IMAD.IADD R17, R17, 0x1, -R13 ;  /* 0x000000011111d824 */ /* 0x000fe400078e0a0d */
[----:B0-----:R-:W-:Y:S02]  /*55c0*/  IMAD.MOV.U32 R2, RZ, RZ, R10 ;  /* 0x000000ffff027224 */ /* 0x001fe400078e000a */
[----:B------:R-:W-:Y:S01]  /*55d0*/  IMAD.HI.U32 R10, R24, R14, RZ ;  /* 0x0000000e180a7227 */ /* 0x000fe200078e00ff */
[----:B------:R-:W-:-:S03]  /*55e0*/  ISETP.GT.U32.AND P5, PT, R13, R17, PT ;  /* 0x000000110d00720c */ /* 0x000fc60003fa4070 */
[----:B------:R-:W-:Y:S01]  /*55f0*/  @!P3 IMAD.MOV R2, RZ, RZ, -R2 ;  /* 0x000000ffff02b224 */ /* 0x000fe200078e0a02 */
[C---:B------:R-:W-:Y:S01]  /*5600*/  ISETP.GT.U32.AND P3, PT, R13.reuse, R3, PT ;  /* 0x000000030d00720c */ /* 0x040fe20003f64070 */
[----:B------:R-:W-:Y:S01]  /*5610*/  IMAD R7, R13, R12, R7 ;  /* 0x0000000c0d077224 */ /* 0x000fe200078e0207 */
[----:B------:R-:W-:Y:S01]  /*5620*/  LOP3.LUT R12, R15, 0x8c, RZ, 0xfc, !PT ;  /* 0x0000008c0f0c7812 */ /* 0x000fe200078efcff */
[----:B------:R-:W-:Y:S01]  /*5630*/  IMAD.MOV R11, RZ, RZ, -R11 ;  /* 0x000000ffff0b7224 */ /* 0x000fe200078e0a0b */
[----:B------:R0:W-:Y:S01]  /*5640*/  STL [R1+0x154], R2 ;  /* 0x0001540201007387 */ /* 0x0001e20000100800 */
[--C-:B------:R-:W-:Y:S01]  /*5650*/  @!P0 IMAD.IADD R8, R8, 0x1, -R13.reuse ;  /* 0x0000000108088824 */ /* 0x100fe200078e0a0d */
[C---:B------:R-:W-:Y:S01]  /*5660*/  ISETP.GT.U32.AND P0, PT, R13.reuse, R7, PT ;  /* 0x000000070d00720c */ /* 0x040fe20003f04070 */
[----:B------:R-:W-:Y:S02]  /*5670*/  IMAD.MOV R10, RZ, RZ, -R10 ;  /* 0x000000ffff0a7224 */ /* 0x000fe400078e0a0a */
[C---:B------:R-:W-:Y:S01]  /*5680*/  IMAD R16, R13.reuse, R11, R16 ;  /* 0x0000000b0d107224 */ /* 0x040fe200078e0210 */
[----:B------:R-:W-:Y:S01]  /*5690*/  IABS R11, R12 ;  /* 0x0000000c000b7213 */ /* 0x000fe20000000000 */
[----:B------:R-:W-:Y:S01]  /*56a0*/  IMAD R14, R13, R10, R14 ;  /* 0x0000000a0d0e7224 */ /* 0x000fe200078e020e */
[----:B------:R-:W-:Y:S01]  /*56b0*/  LOP3.LUT R10, R15, 0x8a, RZ, 0xfc, !PT ;  /* 0x0000008a0f0a7812 */ /* 0x000fe200078efcff */
[----:B------:R-:W-:-:S02]  /*56c0*/  @!P5 IMAD.IADD R17, R17, 0x1, -R13 ;  /* 0x000000011111d824 */ /* 0x000fc400078e0a0d */
[----:B0-----:R-:W-:Y:S01]  /*56d0*/  IMAD.MOV.U32 R2, RZ, RZ, R8 ;  /* 0x000000ffff027224 */ /* 0x001fe200078e0008 */
[C---:B------:R-:W-:Y:S01]  /*56e0*/  ISETP.GT.U32.AND P5, PT, R13.reuse, R14, PT ;  /* 0x0000000e0d00720c */ /* 0x040fe20003fa4070 */
[----:B------:R-:W-:Y:S01]  /*56f0*/  IMAD.MOV.U32 R4, RZ, RZ, R9 ;  /* 0x000000ffff047224 */ /* 0x000fe200078e0009 */
[----:B------:R-:W-:Y:S01]  /*5700*/  IABS R19, R10 ;  /* 0x0000000a00137213 */ /* 0x000fe20000000000 */
[----:B------:R-:W-:Y:S01]  /*5710*/  @!P6 IMAD.MOV R2, RZ, RZ, -R2 ;  /* 0x000000ffff02e224 */ /* 0x000fe200078e0a02 */
[----:B------:R-:W-:Y:S01]  /*5720*/  ISETP.GT.U32.AND P6, PT, R13, R16, PT ;  /* 0x000000100d00720c */ /* 0x000fe20003fc4070 */
[----:B------:R-:W-:Y:S01]  /*5730*/  @!P1 IMAD.MOV R4, RZ, RZ, -R4 ;  /* 0x000000ffff049224 */ /* 0x000fe200078e0a04 */
[----:B------:R-:W-:Y:S01]  /*5740*/  ISETP.GE.AND P1, PT, R0, RZ, PT ;  /* 0x000000ff0000720c */ /* 0x000fe20003f26270 */
[--C-:B------:R-:W-:Y:S01]  /*5750*/  @!P3 IMAD.IADD R3, R3, 0x1, -R13.reuse ;  /* 0x000000010303b824 */ /* 0x100fe200078e0a0d */
[----:B------:R-:W-:Y:S01]  /*5760*/  ISETP.GE.AND P3, PT, R6, RZ, PT ;  /* 0x000000ff0600720c */ /* 0x000fe20003f66270 */
[--C-:B------:R-:W-:Y:S01]  /*5770*/  @!P0 IMAD.IADD R7, R7, 0x1, -R13.reuse ;  /* 0x0000000107078824 */ /* 0x100fe200078e0a0d */
[C---:B------:R-:W-:Y:S01]  /*5780*/  LOP3.LUT R0, R15.reuse, 0x90, RZ, 0xfc, !PT ;  /* 0x000000900f007812 */ /* 0x040fe200078efcff */
[----:B------:R-:W-:Y:S01]  /*5790*/  STL [R1+0x11c], R4 ;  /* 0x00011c0401007387 */ /* 0x000fe20000100800 */
[----:B------:R-:W-:Y:S01]  /*57a0*/  LOP3.LUT R6, R15, 0x8e, RZ, 0xfc, !PT ;  /* 0x0000008e0f067812 */ /* 0x000fe200078efcff */
[--C-:B------:R-:W-:Y:S01]  /*57b0*/  @!P5 IMAD.IADD R14, R14, 0x1, -R13.reuse ;  /* 0x000000010e0ed824 */ /* 0x100fe200078e0a0d */
[----:B------:R-:W-:Y:S01]  /*57c0*/  ISETP.GE.AND P0, PT, R5, RZ, PT ;  /* 0x000000ff0500720c */ /* 0x000fe20003f06270 */
[----:B------:R0:W-:Y:S01]  /*57d0*/  STL [R1+0x148], R2 ;  /* 0x0001480201007387 */ /* 0x0001e20000100800 */
[----:B------:R-:W-:Y:S01]  /*57e0*/  IABS R9, R0 ;  /* 0x0000000000097213 */ /* 0x000fe20000000000 */
[----:B------:R-:W-:Y:S01]  /*57f0*/  @!P6 IMAD.IADD R16, R16, 0x1, -R13 ;  /* 0x000000011010e824 */ /* 0x000fe200078e0a0d */
[----:B------:R-:W-:-:S02]  /*5800*/  IABS R5, R6 ;  /* 0x0000000600057213 */ /* 0x000fc40000000000 */
[C---:B------:R-:W-:Y:S01]  /*5810*/  ISETP.GT.U32.AND P6, PT, R13.reuse, R7, PT ;  /* 0x000000070d00720c */ /* 0x040fe20003fc4070 */
[----:B------:R-:W-:Y:S01]  /*5820*/  IMAD.HI.U32 R8, R24, R9, RZ ;  /* 0x0000000918087227 */ /* 0x000fe200078e00ff */
[----:B------:R-:W-:-:S03]  /*5830*/  ISETP.GT.U32.AND P5, PT, R13, R16, PT ;  /* 0x000000100d00720c */ /* 0x000fc60003fa4070 */
[----:B0-----:R-:W-:Y:S02]  /*5840*/  IMAD.MOV.U32 R2, RZ, RZ, R3 ;  /* 0x000000ffff027224 */ /* 0x001fe400078e0003 */
[----:B------:R-:W-:Y:S02]  /*5850*/  IMAD.MOV.U32 R3, RZ, RZ, R5 ;  /* 0x000000ffff037224 */ /* 0x000fe400078e0005 */
[----:B------:R-:W-:Y:S01]  /*5860*/  @!P4 IMAD.MOV R2, RZ, RZ, -R2 ;  /* 0x000000ffff02c224 */ /* 0x000fe200078e0a02 */
[C---:B------:R-:W-:Y:S01]  /*5870*/  ISETP.GT.U32.AND P4, PT, R13.reuse, R14, PT ;  /* 0x0000000e0d00720c */ /* 0x040fe20003f84070 */
[----:B------:R-:W-:Y:S02]  /*5880*/  IMAD.MOV R8, RZ, RZ, -R8 ;  /* 0x000000ffff087224 */ /* 0x000fe400078e0a08 */
[----:B------:R-:W-:Y:S01]  /*5890*/  IMAD.HI.U32 R5, R24, R3, RZ ;  /* 0x0000000318057227 */ /* 0x000fe200078e00ff */
[----:B------:R0:W-:Y:S03]  /*58a0*/  STL [R1+0x14c], R2 ;  /* 0x00014c0201007387 */ /* 0x0001e60000100800 */
[----:B------:R-:W-:-:S02]  /*58b0*/  IMAD R9, R13, R8, R9 ;  /* 0x000000080d097224 */ /* 0x000fc400078e0209 */
[----:B------:R-:W-:Y:S02]  /*58c0*/  IMAD.MOV R5, RZ, RZ, -R5 ;  /* 0x000000ffff057224 */ /* 0x000fe400078e0a05 */
[----:B------:R-:W-:Y:S01]  /*58d0*/  @!P6 IMAD.IADD R7, R7, 0x1, -R13 ;  /* 0x000000010707e824 */ /* 0x000fe200078e0a0d */
[C---:B------:R-:W-:Y:S01]  /*58e0*/  ISETP.GT.U32.AND P6, PT, R13.reuse, R9, PT ;  /* 0x000000090d00720c */ /* 0x040fe20003fc4070 */
[C---:B------:R-:W-:Y:S02]  /*58f0*/  IMAD R3, R13.reuse, R5, R3 ;  /* 0x000000050d037224 */ /* 0x040fe400078e0203 */
[----:B------:R-:W-:Y:S02]  /*5900*/  @!P4 IMAD.IADD R14, R14, 0x1, -R13 ;  /* 0x000000010e0ec824 */ /* 0x000fe400078e0a0d */
[----:B------:R-:W-:Y:S01]  /*5910*/  IMAD.HI.U32 R5, R24, R11, RZ ;  /* 0x0000000b18057227 */ /* 0x000fe200078e00ff */
[----:B------:R-:W-:-:S03]  /*5920*/  ISETP.GT.U32.AND P4, PT, R13, R3, PT ;  /* 0x000000030d00720c */ /* 0x000fc60003f84070 */
[----:B------:R-:W-:Y:S02]  /*5930*/  IMAD.MOV.U32 R4, RZ, RZ, R17 ;  /* 0x000000ffff047224 */ /* 0x000fe400078e0011 */
[--C-:B------:R-:W-:Y:S01]  /*5940*/  @!P5 IMAD.IADD R16, R16, 0x1, -R13.reuse ;  /* 0x000000011010d824 */ /* 0x100fe200078e0a0d */
[----:B------:R-:W-:Y:S01]  /*5950*/  ISETP.GE.AND P5, PT, R0, RZ, PT ;  /* 0x000000ff0000720c */ /* 0x000fe20003fa6270 */
[----:B------:R-:W-:Y:S01]  /*5960*/  @!P6 IMAD.IADD R9, R9, 0x1, -R13 ;  /* 0x000000010909e824 */ /* 0x000fe200078e0a0d */
[C---:B------:R-:W-:Y:S01]  /*5970*/  LOP3.LUT R0, R15.reuse, 0x88, RZ, 0xfc, !PT ;  /* 0x000000880f007812 */ /* 0x040fe200078efcff */
[----:B------:R-:W-:Y:S01]  /*5980*/  IMAD.MOV R5, RZ, RZ, -R5 ;  /* 0x000000ffff057224 */ /* 0x000fe200078e0a05 */
[----:B------:R-:W-:Y:S01]  /*5990*/  ISETP.GE.AND P6, PT, R6, RZ, PT ;  /* 0x000000ff0600720c */ /* 0x000fe20003fc6270 */
[----:B------:R-:W-:Y:S01]  /*59a0*/  @!P2 IMAD.MOV R4, RZ, RZ, -R4 ;  /* 0x000000ffff04a224 */ /* 0x000fe200078e0a04 */
[----:B------:R-:W-:Y:S01]  /*59b0*/  LOP3.LUT R6, R15, 0x86, RZ, 0xfc, !PT ;  /* 0x000000860f067812 */ /* 0x000fe200078efcff */
[----:B------:R-:W-:Y:S01]  /*59c0*/  @!P4 IMAD.IADD R3, R3, 0x1, -R13 ;  /* 0x000000010303c824 */ /* 0x000fe200078e0a0d */
[C---:B------:R-:W-:Y:S01]  /*59d0*/  ISETP.GT.U32.AND P4, PT, R13.reuse, R9, PT ;  /* 0x000000090d00720c */ /* 0x040fe20003f84070 */
[C---:B------:R-:W-:Y:S01]  /*59e0*/  IMAD R11, R13.reuse, R5, R11 ;  /* 0x000000050d0b7224 */ /* 0x040fe200078e020b */
[----:B------:R-:W-:Y:S01]  /*59f0*/  IABS R5, R0 ;  /* 0x0000000000057213 */ /* 0x000fe20000000000 */
[----:B0-----:R-:W-:Y:S01]  /*5a00*/  IMAD.MOV.U32 R2, RZ, RZ, R7 ;  /* 0x000000ffff027224 */ /* 0x001fe200078e0007 */
[----:B------:R0:W-:Y:S01]  /*5a10*/  STL [R1+0x124], R4 ;  /* 0x0001240401007387 */ /* 0x0001e20000100800 */
[----:B------:R-:W-:Y:S01]  /*5a20*/  IMAD.HI.U32 R8, R24, R19, RZ ;  /* 0x0000001318087227 */ /* 0x000fe200078e00ff */
[----:B------:R-:W-:-:S03]  /*5a30*/  ISETP.GT.U32.AND P2, PT, R13, R11, PT ;  /* 0x0000000b0d00720c */ /* 0x000fc60003f44070 */
[----:B------:R-:W-:-:S04]  /*5a40*/  IMAD.HI.U32 R7, R24, R5, RZ ;  /* 0x0000000518077227 */ /* 0x000fc800078e00ff */
[----:B------:R-:W-:Y:S01]  /*5a50*/  @!P1 IMAD.MOV R2, RZ, RZ, -R2 ;  /* 0x000000ffff029224 */ /* 0x000fe200078e0a02 */
[----:B------:R-:W-:Y:S01]  /*5a60*/  ISETP.GT.U32.AND P1, PT, R13, R3, PT ;  /* 0x000000030d00720c */ /* 0x000fe20003f24070 */
[----:B0-----:R-:W-:Y:S02]  /*5a70*/  IMAD.MOV.U32 R4, RZ, RZ, R16 ;  /* 0x000000ffff047224 */ /* 0x001fe400078e0010 */
[----:B------:R-:W-:Y:S01]  /*5a80*/  IMAD.MOV R8, RZ, RZ, -R8 ;  /* 0x000000ffff087224 */ /* 0x000fe200078e0a08 */
[----:B------:R0:W-:Y:S01]  /*5a90*/  STL [R1+0x144], R2 ;  /* 0x0001440201007387 */ /* 0x0001e20000100800 */
[----:B------:R-:W-:Y:S02]  /*5aa0*/  @!P3 IMAD.MOV R4, RZ, RZ, -R4 ;  /* 0x000000ffff04b224 */ /* 0x000fe400078e0a04 */
[----:B------:R-:W-:Y:S01]  /*5ab0*/  @!P4 IMAD.IADD R9, R9, 0x1, -R13 ;  /* 0x000000010909c824 */ /* 0x000fe200078e0a0d */
[----:B------:R-:W-:Y:S01]  /*5ac0*/  ISETP.GE.AND P4, PT, R10, RZ, PT ;  /* 0x000000ff0a00720c */ /* 0x000fe20003f86270 */
[----:B------:R-:W-:Y:S01]  /*5ad0*/  IMAD.MOV R7, RZ, RZ, -R7 ;  /* 0x000000ffff077224 */ /* 0x000fe200078e0a07 */
[----:B------:R1:W-:Y:S01]  /*5ae0*/  STL [R1+0x130], R4 ;  /* 0x0001300401007387 */ /* 0x0003e20000100800 */
[C---:B------:R-:W-:Y:S01]  /*5af0*/  IMAD R19, R13.reuse, R8, R19 ;  /* 0x000000080d137224 */ /* 0x040fe200078e0213 */
[----:B------:R-:W-:Y:S01]  /*5b00*/  IABS R8, R6 ;  /* 0x0000000600087213 */ /* 0x000fe20000000000 */
[----:B------:R-:W-:Y:S01]  /*5b10*/  IMAD R5, R13, R7, R5 ;  /* 0x000000070d057224 */ /* 0x000fe200078e0205 */
[----:B------:R-:W-:Y:S01]  /*5b20*/  LOP3.LUT R7, R15, 0x82, RZ, 0xfc, !PT ;  /* 0x000000820f077812 */ /* 0x000fe200078efcff */
[----:B0-----:R-:W-:Y:S01]  /*5b30*/  IMAD.MOV.U32 R2, RZ, RZ, R14 ;  /* 0x000000ffff027224 */ /* 0x001fe200078e000e */
[----:B------:R-:W-:Y:S01]  /*5b40*/  ISETP.GT.U32.AND P3, PT, R13, R19, PT ;  /* 0x000000130d00720c */ /* 0x000fe20003f64070 */
[----:B------:R-:W-:-:S04]  /*5b50*/  IMAD.HI.U32 R14, R24, R8, RZ ;  /* 0x00000008180e7227 */ /* 0x000fc800078e00ff */
[----:B-1----:R-:W-:Y:S02]  /*5b60*/  IMAD.MOV.U32 R4, RZ, RZ, R9 ;  /* 0x000000ffff047224 */ /* 0x002fe400078e0009 */
[----:B------:R-:W-:Y:S01]  /*5b70*/  @!P0 IMAD.MOV R2, RZ, RZ, -R2 ;  /* 0x000000ffff028224 */ /* 0x000fe200078e0a02 */
[----:B------:R-:W-:Y:S01]  /*5b80*/  ISETP.GE.AND P0, PT, R12, RZ, PT ;  /* 0x000000ff0c00720c */ /* 0x000fe20003f06270 */
[----:B------:R-:W-:Y:S01]  /*5b90*/  @!P5 IMAD.MOV R4, RZ, RZ, -R4 ;  /* 0x000000ffff04d224 */ /* 0x000fe200078e0a04 */
[----:B------:R-:W-:Y:S01]  /*5ba0*/  ISETP.GT.U32.AND P5, PT, R13, R5, PT ;  /* 0x000000050d00720c */ /* 0x000fe20003fa4070 */
[----:B------:R-:W-:Y:S01]  /*5bb0*/  IMAD.MOV R14, RZ, RZ, -R14 ;  /* 0x000000ffff0e7224 */ /* 0x000fe200078e0a0e */
[----:B------:R0:W-:Y:S01]  /*5bc0*/  STL [R1+0x140], R2 ;  /* 0x0001400201007387 */ /* 0x0001e20000100800 */
[--C-:B------:R-:W-:Y:S01]  /*5bd0*/  @!P1 IMAD.IADD R3, R3, 0x1, -R13.reuse ;  /* 0x0000000103039824 */ /* 0x100fe200078e0a0d */
[----:B------:R-:W-:Y:S01]  /*5be0*/  ISETP.GE.AND P1, PT, R0, RZ, PT ;  /* 0x000000ff0000720c */ /* 0x000fe20003f26270 */
[----:B------:R-:W-:Y:S01]  /*5bf0*/  IMAD R8, R13, R14, R8 ;  /* 0x0000000e0d087224 */ /* 0x000fe200078e0208 */
[----:B------:R-:W-:Y:S01]  /*5c00*/  LOP3.LUT R0, R15, 0x84, RZ, 0xfc, !PT ;  /* 0x000000840f007812 */ /* 0x000fe200078efcff */
[--C-:B------:R-:W-:Y:S01]  /*5c10*/  @!P3 IMAD.IADD R19, R19, 0x1, -R13.reuse ;  /* 0x000000011313b824 */ /* 0x100fe200078e0a0d */
[----:B------:R-:W-:Y:S01]  /*5c20*/  STL [R1+0x134], R4 ;  /* 0x0001340401007387 */ /* 0x000fe20000100800 */
[----:B------:R-:W-:Y:S01]  /*5c30*/  @!P2 IMAD.IADD R11, R11, 0x1, -R13 ;  /* 0x000000010b0ba824 */ /* 0x000fe200078e0a0d */
[----:B------:R-:W-:Y:S01]  /*5c40*/  IABS R9, R0 ;  /* 0x0000000000097213 */ /* 0x000fe20000000000 */
[----:B0-----:R-:W-:Y:S01]  /*5c50*/  IMAD.MOV.U32 R2, RZ, RZ, R3 ;  /* 0x000000ffff027224 */ /* 0x001fe200078e0003 */
[----:B------:R-:W-:Y:S01]  /*5c60*/  ISETP.GT.U32.AND P3, PT, R13, R19, PT ;  /* 0x000000130d00720c */ /* 0x000fe20003f64070 */
[----:B------:R-:W-:Y:S01]  /*5c70*/  @!P5 IMAD.IADD R5, R5, 0x1, -R13 ;  /* 0x000000010505d824 */ /* 0x000fe200078e0a0d */
[C---:B------:R-:W-:Y:S01]  /*5c80*/  ISETP.GT.U32.AND P2, PT, R13.reuse, R11, PT ;  /* 0x0000000b0d00720c */ /* 0x040fe20003f44070 */
[----:B------:R-:W-:Y:S01]  /*5c90*/  @!P6 IMAD.MOV R2, RZ, RZ, -R2 ;  /* 0x000000ffff02e224 */ /* 0x000fe200078e0a02 */
[C---:B------:R-:W-:Y:S01]  /*5ca0*/  ISETP.GT.U32.AND P6, PT, R13.reuse, R8, PT ;  /* 0x000000080d00720c */ /* 0x040fe20003fc4070 */
[----:B------:R-:W-:Y:S01]  /*5cb0*/  IMAD.HI.U32 R10, R24, R9, RZ ;  /* 0x00000009180a7227 */ /* 0x000fe200078e00ff */
[----:B------:R-:W-:-:S02]  /*5cc0*/  ISETP.GT.U32.AND P5, PT, R13, R5, PT ;  /* 0x000000050d00720c */ /* 0x000fc40003fa4070 */
[----:B------:R-:W-:Y:S01]  /*5cd0*/  IABS R3, R7 ;  /* 0x0000000700037213 */ /* 0x000fe20000000000 */
[----:B------:R-:W-:Y:S01]  /*5ce0*/  IMAD.MOV R10, RZ, RZ, -R10 ;  /* 0x000000ffff0a7224 */ /* 0x000fe200078e0a0a */
[----:B------:R0:W-:Y:S01]  /*5cf0*/  STL [R1+0x13c], R2 ;  /* 0x00013c0201007387 */ /* 0x0001e20000100800 */
[----:B------:R-:W-:Y:S02]  /*5d00*/  LOP3.LUT R14, R15, 0x7c, RZ, 0xfc, !PT ;  /* 0x0000007c0f0e7812 */ /* 0x000fe400078efcff */
[----:B------:R-:W-:Y:S01]  /*5d10*/  IMAD R9, R13, R10, R9 ;  /* 0x0000000a0d097224 */ /* 0x000fe200078e0209 */
[----:B------:R-:W-:Y:S01]  /*5d20*/  LOP3.LUT R10, R15, 0x78, RZ, 0xfc, !PT ;  /* 0x000000780f0a7812 */ /* 0x000fe200078efcff */
[--C-:B------:R-:W-:Y:S01]  /*5d30*/  @!P3 IMAD.IADD R19, R19, 0x1, -R13.reuse ;  /* 0x000000011313b824 */ /* 0x100fe200078e0a0d */
[----:B------:R-:W-:Y:S01]  /*5d40*/  ISETP.GE.AND P3, PT, R0, RZ, PT ;  /* 0x000000ff0000720c */ /* 0x000fe20003f66270 */
[--C-:B------:R-:W-:Y:S01]  /*5d50*/  @!P6 IMAD.IADD R8, R8, 0x1, -R13.reuse ;  /* 0x000000010808e824 */ /* 0x100fe200078e0a0d */
[----:B------:R-:W-:Y:S01]  /*5d60*/  IABS R16, R14 ;  /* 0x0000000e00107213 */ /* 0x000fe20000000000 */
[----:B------:R-:W-:Y:S01]  /*5d70*/  @!P2 IMAD.IADD R11, R11, 0x1, -R13 ;  /* 0x000000010b0ba824 */ /* 0x000fe200078e0a0d */
[----:B------:R-:W-:Y:S01]  /*5d80*/  ISETP.GE.AND P2, PT, R6, RZ, PT ;  /* 0x000000ff0600720c */ /* 0x000fe20003f46270 */
[----:B------:R-:W-:Y:S01]  /*5d90*/  IMAD.HI.U32 R0, R24, R3, RZ ;  /* 0x0000000318007227 */ /* 0x000fe200078e00ff */
[----:B------:R-:W-:-:S02]  /*5da0*/  ISETP.GT.U32.AND P6, PT, R13, R8, PT ;  /* 0x000000080d00720c */ /* 0x000fc40003fc4070 */
[----:B------:R-:W-:Y:S01]  /*5db0*/  LOP3.LUT R6, R15, 0x80, RZ, 0xfc, !PT ;  /* 0x000000800f067812 */ /* 0x000fe200078efcff */
[----:B------:R-:W-:Y:S01]  /*5dc0*/  @!P5 IMAD.IADD R5, R5, 0x1, -R13 ;  /* 0x000000010505d824 */ /* 0x000fe200078e0a0d */
[----:B------:R-:W-:Y:S01]  /*5dd0*/  ISETP.GT.U32.AND P5, PT, R13, R9, PT ;  /* 0x000000090d00720c */ /* 0x000fe20003fa4070 */
[----:B0-----:R-:W-:Y:S01]  /*5de0*/  IMAD.MOV.U32 R2, RZ, RZ, R11 ;  /* 0x000000ffff027224 */ /* 0x001fe200078e000b */
[----:B------:R-:W-:Y:S01]  /*5df0*/  IABS R12, R6 ;  /* 0x00000006000c7213 */ /* 0x000fe20000000000 */
[----:B------:R-:W-:Y:S01]  /*5e00*/  IMAD.MOV R0, RZ, RZ, -R0 ;  /* 0x000000ffff007224 */ /* 0x000fe200078e0a00 */
[----:B------:R-:W-:Y:S01]  /*5e10*/  LOP3.LUT R11, R15, 0x7e, RZ, 0xfc, !PT ;  /* 0x0000007e0f0b7812 */ /* 0x000fe200078efcff */
[----:B------:R-:W-:Y:S01]  /*5e20*/  @!P0 IMAD.MOV R2, RZ, RZ, -R2 ;  /* 0x000000ffff028224 */ /* 0x000fe200078e0a02 */
[----:B------:R-:W-:Y:S01]  /*5e30*/  ISETP.GE.AND P0, PT, R7, RZ, PT ;  /* 0x000000ff0700720c */ /* 0x000fe20003f06270 */
[C---:B------:R-:W-:Y:S01]  /*5e40*/  IMAD R3, R13.reuse, R0, R3 ;  /* 0x000000000d037224 */ /* 0x040fe200078e0203 */
[----:B------:R-:W-:Y:S01]  /*5e50*/  IABS R17, R11 ;  /* 0x0000000b00117213 */ /* 0x000fe20000000000 */
[----:B------:R-:W-:Y:S01]  /*5e60*/  @!P6 IMAD.IADD R8, R8, 0x1, -R13 ;  /* 0x000000010808e824 */ /* 0x000fe200078e0a0d */
[----:B------:R0:W-:Y:S01]  /*5e70*/  STL [R1+0x138], R2 ;  /* 0x0001380201007387 */ /* 0x0001e20000100800 */
[----:B------:R-:W-:Y:S01]  /*5e80*/  IMAD.HI.U32 R7, R24, R12, RZ ;  /* 0x0000000c18077227 */ /* 0x000fe200078e00ff */
[----:B------:R-:W-:-:S02]  /*5e90*/  ISETP.GT.U32.AND P6, PT, R13, R3, PT ;  /* 0x000000030d00720c */ /* 0x000fc40003fc4070 */
[----:B------:R-:W-:Y:S01]  /*5ea0*/  LOP3.LUT R0, R15, 0x7a, RZ, 0xfc, !PT ;  /* 0x0000007a0f007812 */ /* 0x000fe200078efcff */
[----:B------:R-:W-:Y:S02]  /*5eb0*/  @!P5 IMAD.IADD R9, R9, 0x1, -R13 ;  /* 0x000000010909d824 */ /* 0x000fe400078e0a0d */
[----:B------:R-:W-:Y:S02]  /*5ec0*/  IMAD.MOV R7, RZ, RZ, -R7 ;  /* 0x000000ffff077224 */ /* 0x000fe400078e0a07 */
[----:B------:R-:W-:-:S04]  /*5ed0*/  IMAD.HI.U32 R20, R24, R17, RZ ;  /* 0x0000001118147227 */ /* 0x000fc800078e00ff */
[----:B0-----:R-:W-:Y:S02]  /*5ee0*/  IMAD.MOV.U32 R2, RZ, RZ, R19 ;  /* 0x000000ffff027224 */ /* 0x001fe400078e0013 */
[C---:B------:R-:W-:Y:S01]  /*5ef0*/  IMAD R12, R13.reuse, R7, R12 ;  /* 0x000000070d0c7224 */ /* 0x040fe200078e020c */
[----:B------:R-:W-:Y:S01]  /*5f00*/  IABS R7, R0 ;  /* 0x0000000000077213 */ /* 0x000fe20000000000 */
[----:B------:R-:W-:Y:S01]  /*5f10*/  @!P4 IMAD.MOV R2, RZ, RZ, -R2 ;  /* 0x000000ffff02c224 */ /* 0x000fe200078e0a02 */
[C---:B------:R-:W-:Y:S01]  /*5f20*/  ISETP.GT.U32.AND P4, PT, R13.reuse, R9, PT ;  /* 0x000000090d00720c */ /* 0x040fe20003f84070 */
[----:B------:R-:W-:Y:S01]  /*5f30*/  IMAD.MOV R20, RZ, RZ, -R20 ;  /* 0x000000ffff147224 */ /* 0x000fe200078e0a14 */
[----:B------:R-:W-:Y:S01]  /*5f40*/  ISETP.GT.U32.AND P5, PT, R13, R12, PT ;  /* 0x0000000c0d00720c */ /* 0x000fe20003fa4070 */
[----:B------:R-:W-:Y:S01]  /*5f50*/  @!P6 IMAD.IADD R3, R3, 0x1, -R13 ;  /* 0x000000010303e824 */ /* 0x000fe200078e0a0d */
[----:B------:R0:W-:Y:S01]  /*5f60*/  STL [R1+0x12c], R2 ;  /* 0x00012c0201007387 */ /* 0x0001e20000100800 */
[----:B------:R-:W-:Y:S01]  /*5f70*/  ISETP.GE.AND P6, PT, R6, RZ, PT ;  /* 0x000000ff0600720c */ /* 0x000fe20003fc6270 */
[----:B------:R-:W-:-:S04]  /*5f80*/  IMAD.HI.U32 R18, R24, R16, RZ ;  /* 0x0000001018127227 */ /* 0x000fc800078e00ff */
[C---:B------:R-:W-:Y:S01]  /*5f90*/  IMAD R6, R13.reuse, R20, R17 ;  /* 0x000000140d067224 */ /* 0x040fe200078e0211 */
[----:B------:R-:W-:Y:S01]  /*5fa0*/  IABS R17, R10 ;  /* 0x0000000a00117213 */ /* 0x000fe20000000000 */
[----:B------:R-:W-:Y:S02]  /*5fb0*/  IMAD.MOV.U32 R19, RZ, RZ, R7 ;  /* 0x000000ffff137224 */ /* 0x000fe400078e0007 */
[----:B0-----:R-:W-:Y:S02]  /*5fc0*/  IMAD.MOV.U32 R2, RZ, RZ, R5 ;  /* 0x000000ffff027224 */ /* 0x001fe400078e0005 */
[----:B------:R-:W-:Y:S02]  /*5fd0*/  IMAD.MOV R18, RZ, RZ, -R18 ;  /* 0x000000ffff127224 */ /* 0x000fe400078e0a12 */
[----:B------:R-:W-:Y:S01]  /*5fe0*/  @!P1 IMAD.MOV R2, RZ, RZ, -R2 ;  /* 0x000000ffff029224 */ /* 0x000fe200078e0a02 */
[----:B------:R-:W-:Y:S01]  /*5ff0*/  ISETP.GT.U32.AND P1, PT, R13, R3, PT ;  /* 0x000000030d00720c */ /* 0x000fe20003f24070 */
[----:B------:R-:W-:Y:S01]  /*6000*/  @!P4 IMAD.IADD R9, R9, 0x1, -R13 ;  /* 0x000000010909c824 */ /* 0x000fe200078e0a0d */
[C---:B------:R-:W-:Y:S01]  /*6010*/  ISETP.GT.U32.AND P4, PT, R13.reuse, R6, PT ;  /* 0x000000060d00720c */ /* 0x040fe20003f84070 */
[----:B------:R-:W-:Y:S01]  /*6020*/  IMAD.HI.U32 R5, R24, R19, RZ ;  /* 0x0000001318057227 */ /* 0x000fe200078e00ff */
[----:B------:R0:W-:Y:S03]  /*6030*/  STL [R1+0x120], R2 ;  /* 0x0001200201007387 */ /* 0x0001e60000100800 */
[----:B------:R-:W-:Y:S01]  /*6040*/  IMAD R7, R13, R18, R16 ;  /* 0x000000120d077224 */ /* 0x000fe200078e0210 */
[----:B------:R-:W-:Y:S01]  /*6050*/  LOP3.LUT R16, R15, 0x76, RZ, 0xfc, !PT ;  /* 0x000000760f107812 */ /* 0x000fe200078efcff */
[----:B------:R-:W-:-:S02]  /*6060*/  IMAD.MOV R5, RZ, RZ, -R5 ;  /* 0x000000ffff057224 */ /* 0x000fc400078e0a05 */
[----:B------:R-:W-:Y:S02]  /*6070*/  @!P5 IMAD.IADD R12, R12, 0x1, -R13 ;  /* 0x000000010c0cd824 */ /* 0x000fe400078e0a0d */
[C---:B------:R-:W-:Y:S02]  /*6080*/  IMAD R5, R13.reuse, R5, R19 ;  /* 0x000000050d057224 */ /* 0x040fe400078e0213 */
[----:B0-----:R-:W-:Y:S01]  /*6090*/  IMAD.MOV.U32 R2, RZ, RZ, R9 ;  /* 0x000000ffff027224 */ /* 0x001fe200078e0009 */
[----:B------:R-:W-:Y:S01]  /*60a0*/  ISETP.GT.U32.AND P5, PT, R13, R12, PT ;  /* 0x0000000c0d00720c */ /* 0x000fe20003fa4070 */
[----:B------:R-:W-:Y:S01]  /*60b0*/  IMAD.MOV.U32 R4, RZ, RZ, R8 ;  /* 0x000000ffff047224 */ /* 0x000fe200078e0008 */
[----:B------:R-:W-:Y:S01]  /*60c0*/  LOP3.LUT R9, R15, 0x74, RZ, 0xfc, !PT ;  /* 0x000000740f097812 */ /* 0x000fe200078efcff */
[----:B------:R-:W-:Y:S01]  /*60d0*/  @!P3 IMAD.MOV R2, RZ, RZ, -R2 ;  /* 0x000000ffff02b224 */ /* 0x000fe200078e0a02 */
[C---:B------:R-:W-:Y:S01]  /*60e0*/  ISETP.GT.U32.AND P3, PT, R13.reuse, R7, PT ;  /* 0x000000070d00720c */ /* 0x040fe20003f64070 */
[--C-:B------:R-:W-:Y:S01]  /*60f0*/  @!P4 IMAD.IADD R6, R6, 0x1, -R13.reuse ;  /* 0x000000010606c824 */ /* 0x100fe200078e0a0d */
[----:B------:R-:W-:Y:S01]  /*6100*/  ISETP.GT.U32.AND P4, PT, R13, R5, PT ;  /* 0x000000050d00720c */ /* 0x000fe20003f84070 */
[----:B------:R-:W-:Y:S01]  /*6110*/  @!P2 IMAD.MOV R4, RZ, RZ, -R4 ;  /* 0x000000ffff04a224 */ /* 0x000fe200078e0a04 */
[----:B------:R-:W-:Y:S01]  /*6120*/  ISETP.GE.AND P2, PT, R11, RZ, PT ;  /* 0x000000ff0b00720c */ /* 0x000fe20003f46270 */
[----:B------:R-:W-:Y:S01]  /*6130*/  @!P1 IMAD.IADD R3, R3, 0x1, -R13 ;  /* 0x0000000103039824 */ /* 0x000fe200078e0a0d */
[----:B------:R-:W-:Y:S01]  /*6140*/  LOP3.LUT R11, R15, 0x70, RZ, 0xfc, !PT ;  /* 0x000000700f0b7812 */ /* 0x000fe200078efcff */
[----:B------:R-:W-:Y:S01]  /*6150*/  IMAD.HI.U32 R8, R24, R17, RZ ;  /* 0x0000001118087227 */ /* 0x000fe200078e00ff */
[----:B------:R0:W-:Y:S01]  /*6160*/  STL [R1+0x118], R4 ;  /* 0x0001180401007387 */ /* 0x0001e20000100800 */
[----:B------:R-:W-:-:S02]  /*6170*/  IABS R18, R9 ;  /* 0x0000000900127213 */ /* 0x000fc40000000000 */
[----:B------:R-:W-:Y:S01]  /*6180*/  IMAD.MOV R8, RZ, RZ, -R8 ;  /* 0x000000ffff087224 */ /* 0x000fe200078e0a08 */
[----:B------:R1:W-:Y:S01]  /*6190*/  STL [R1+0x114], R2 ;  /* 0x0001140201007387 */ /* 0x0003e20000100800 */
[--C-:B------:R-:W-:Y:S01]  /*61a0*/  @!P3 IMAD.IADD R7, R7, 0x1, -R13.reuse ;  /* 0x000000010707b824 */ /* 0x100fe200078e0a0d */
[C---:B------:R-:W-:Y:S01]  /*61b0*/  ISETP.GT.U32.AND P3, PT, R13.reuse, R6, PT ;  /* 0x000000060d00720c */ /* 0x040fe20003f64070 */
[----:B------:R-:W-:Y:S01]  /*61c0*/  @!P5 IMAD.IADD R12, R12, 0x1, -R13 ;  /* 0x000000010c0cd824 */ /* 0x000fe200078e0a0d */
[----:B------:R-:W-:Y:S01]  /*61d0*/  ISETP.GE.AND P5, PT, R0, RZ, PT ;  /* 0x000000ff0000720c */ /* 0x000fe20003fa6270 */
[----:B------:R-:W-:Y:S01]  /*61e0*/  IMAD R0, R13, R8, R17 ;  /* 0x000000080d007224 */ /* 0x000fe200078e0211 */
[----:B------:R-:W-:Y:S01]  /*61f0*/  IABS R17, R16 ;  /* 0x0000001000117213 */ /* 0x000fe20000000000 */
[----:B------:R-:W-:Y:S01]  /*6200*/  @!P4 IMAD.IADD R5, R5, 0x1, -R13 ;  /* 0x000000010505c824 */ /* 0x000fe200078e0a0d */
[----:B------:R-:W-:Y:S01]  /*6210*/  ISETP.GE.AND P1, PT, R14, RZ, PT ;  /* 0x000000ff0e00720c */ /* 0x000fe20003f26270 */
[----:B0-----:R-:W-:Y:S01]  /*6220*/  IMAD.MOV.U32 R4, RZ, RZ, R12 ;  /* 0x000000ffff047224 */ /* 0x001fe200078e000c */
[----:B------:R-:W-:Y:S01]  /*6230*/  IABS R14, R11 ;  /* 0x0000000b000e7213 */ /* 0x000fe20000000000 */
[----:B-1----:R-:W-:Y:S01]  /*6240*/  IMAD.MOV.U32 R2, RZ, RZ, R3 ;  /* 0x000000ffff027224 */ /* 0x002fe200078e0003 */
[----:B------:R-:W-:Y:S01]  /*6250*/  ISETP.GT.U32.AND P4, PT, R13, R5, PT ;  /* 0x000000050d00720c */ /* 0x000fe20003f84070 */
[----:B------:R-:W-:Y:S01]  /*6260*/  IMAD.HI.U32 R19, R24, R17, RZ ;  /* 0x0000001118137227 */ /* 0x000fe200078e00ff */
[----:B------:R-:W-:-:S03]  /*6270*/  LOP3.LUT R3, R15, 0x72, RZ, 0xfc, !PT ;  /* 0x000000720f037812 */ /* 0x000fc600078efcff */
[----:B------:R-:W-:Y:S01]  /*6280*/  @!P0 IMAD.MOV R2, RZ, RZ, -R2 ;  /* 0x000000ffff028224 */ /* 0x000fe200078e0a02 */
[C---:B------:R-:W-:Y:S01]  /*6290*/  ISETP.GT.U32.AND P0, PT, R13.reuse, R7, PT ;  /* 0x000000070d00720c */ /* 0x040fe20003f04070 */
[----:B------:R-:W-:Y:S01]  /*62a0*/  IMAD.MOV R19, RZ, RZ, -R19 ;  /* 0x000000ffff137224 */ /* 0x000fe200078e0a13 */
[----:B------:R-:W-:Y:S01]  /*62b0*/  IABS R8, R3 ;  /* 0x0000000300087213 */ /* 0x000fe20000000000 */
[--C-:B------:R-:W-:Y:S01]  /*62c0*/  @!P3 IMAD.IADD R6, R6, 0x1, -R13.reuse ;  /* 0x000000010606b824 */ /* 0x100fe200078e0a0d */
[----:B------:R-:W-:Y:S01]  /*62d0*/  ISETP.GT.U32.AND P3, PT, R13, R0, PT ;  /* 0x000000000d00720c */ /* 0x000fe20003f64070 */
[----:B------:R-:W-:Y:S01]  /*62e0*/  @!P6 IMAD.MOV R4, RZ, RZ, -R4 ;  /* 0x000000ffff04e224 */ /* 0x000fe200078e0a04 */
[----:B------:R0:W-:Y:S01]  /*62f0*/  STL [R1+0x10c], R2 ;  /* 0x00010c0201007387 */ /* 0x0001e20000100800 */
[--C-:B------:R-:W-:Y:S02]  /*6300*/  @!P4 IMAD.IADD R5, R5, 0x1, -R13.reuse ;  /* 0x000000010505c824 */ /* 0x100fe400078e0a0d */
[----:B------:R-:W-:Y:S01]  /*6310*/  IMAD.HI.U32 R20, R24, R8, RZ ;  /* 0x0000000818147227 */ /* 0x000fe200078e00ff */
[----:B------:R1:W-:Y:S03]  /*6320*/  STL [R1+0x104], R4 ;  /* 0x0001040401007387 */ /* 0x0003e60000100800 */
[----:B------:R-:W-:Y:S01]  /*6330*/  @!P0 IMAD.IADD R7, R7, 0x1, -R13 ;  /* 0x0000000107078824 */ /* 0x000fe200078e0a0d */
[----:B------:R-:W-:Y:S01]  /*6340*/  ISETP.GE.AND P0, PT, R10, RZ, PT ;  /* 0x000000ff0a00720c */ /* 0x000fe20003f06270 */
[----:B------:R-:W-:-:S02]  /*6350*/  IMAD R10, R13, R19, R17 ;  /* 0x000000130d0a7224 */ /* 0x000fc400078e0211 */
[----:B------:R-:W-:Y:S01]  /*6360*/  @!P3 IMAD.IADD R0, R0, 0x1, -R13 ;  /* 0x000000010000b824 */ /* 0x000fe200078e0a0d */
[----:B------:R-:W-:Y:S01]  /*6370*/  ISETP.GE.AND P3, PT, R16, RZ, PT ;  /* 0x000000ff1000720c */ /* 0x000fe20003f66270 */
[C---:B------:R-:W-:Y:S01]  /*6380*/  IMAD.HI.U32 R17, R24.reuse, R18, RZ ;  /* 0x0000001218117227 */ /* 0x040fe200078e00ff */
[----:B------:R-:W-:Y:S02]  /*6390*/  ISETP.GT.U32.AND P4, PT, R13, R10, PT ;  /* 0x0000000a0d00720c */ /* 0x000fe40003f84070 */
[----:B------:R-:W-:Y:S01]  /*63a0*/  LOP3.LUT R16, R15, 0x6e, RZ, 0xfc, !PT ;  /* 0x0000006e0f107812 */ /* 0x000fe200078efcff */
[----:B------:R-:W-:-:S03]  /*63b0*/  IMAD.HI.U32 R19, R24, R14, RZ ;  /* 0x0000000e18137227 */ /* 0x000fc600078e00ff */
[----:B------:R-:W-:Y:S01]  /*63c0*/  IABS R12, R16 ;  /* 0x00000010000c7213 */ /* 0x000fe20000000000 */
[----:B------:R-:W-:Y:S02]  /*63d0*/  IMAD.MOV R17, RZ, RZ, -R17 ;  /* 0x000000ffff117224 */ /* 0x000fe400078e0a11 */
[----:B------:R-:W-:Y:S02]  /*63e0*/  IMAD.MOV R20, RZ, RZ, -R20 ;  /* 0x000000ffff147224 */ /* 0x000fe400078e0a14 */
[----:B------:R-:W-:Y:S02]  /*63f0*/  IMAD.MOV R19, RZ, RZ, -R19 ;  /* 0x000000ffff137224 */ /* 0x000fe400078e0a13 */
[----:B------:R-:W-:Y:S01]  /*6400*/  @!P4 IMAD.IADD R10, R10, 0x1, -R13 ;  /* 0x000000010a0ac824 */ /* 0x000fe200078e0a0d */
[C---:B------:R-:W-:Y:S01]  /*6410*/  ISETP.GT.U32.AND P4, PT, R13.reuse, R0, PT ;  /* 0x000000000d00720c */ /* 0x040fe20003f84070 */
[----:B------:R-:W-:Y:S01]  /*6420*/  IMAD R17, R13, R17, R18 ;  /* 0x000000110d117224 */ /* 0x000fe200078e0212 */
[----:B------:R-:W-:Y:S01]  /*6430*/  LOP3.LUT R18, R15, 0x6c, RZ, 0xfc, !PT ;  /* 0x0000006c0f127812 */ /* 0x000fe200078efcff */
[C---:B------:R-:W-:Y:S01]  /*6440*/  IMAD R8, R13.reuse, R20, R8 ;  /* 0x000000140d087224 */ /* 0x040fe200078e0208 */
[----:B------:R-:W-:Y:S01]  /*6450*/  ISETP.GT.U32.AND P6, PT, R13, R10, PT ;  /* 0x0000000a0d00720c */ /* 0x000fe20003fc4070 */
[----:B0-----:R-:W-:Y:S01]  /*6460*/  IMAD.MOV.U32 R2, RZ, RZ, R6 ;  /* 0x000000ffff027224 */ /* 0x001fe200078e0006 */
[----:B------:R-:W-:Y:S01]  /*6470*/  IABS R6, R18 ;  /* 0x0000001200067213 */ /* 0x000fe20000000000 */
[----:B-1----:R-:W-:Y:S01]  /*6480*/  IMAD.MOV.U32 R4, RZ, RZ, R7 ;  /* 0x000000ffff047224 */ /* 0x002fe200078e0007 */
[----:B------:R-:W-:Y:S01]  /*6490*/  LOP3.LUT R20, R15, 0x58, RZ, 0xfc, !PT ;  /* 0x000000580f147812 */ /* 0x000fe200078efcff */
[----:B------:R-:W-:Y:S01]  /*64a0*/  IMAD R14, R13, R19, R14 ;  /* 0x000000130d0e7224 */ /* 0x000fe200078e020e */
[----:B------:R-:W-:Y:S01]  /*64b0*/  LOP3.LUT R19, R15, 0x5a, RZ, 0xfc, !PT ;  /* 0x0000005a0f137812 */ /* 0x000fe200078efcff */
[----:B------:R-:W-:Y:S01]  /*64c0*/  @!P2 IMAD.MOV R2, RZ, RZ, -R2 ;  /* 0x000000ffff02a224 */ /* 0x000fe200078e0a02 */
[C---:B------:R-:W-:Y:S01]  /*64d0*/  ISETP.GT.U32.AND P2, PT, R13.reuse, R17, PT ;  /* 0x000000110d00720c */ /* 0x040fe20003f44070 */
[----:B------:R-:W-:Y:S01]  /*64e0*/  @!P1 IMAD.MOV R4, RZ, RZ, -R4 ;  /* 0x000000ffff049224 */ /* 0x000fe200078e0a04 */
[C---:B------:R-:W-:Y:S01]  /*64f0*/  ISETP.GT.U32.AND P1, PT, R13.reuse, R8, PT ;  /* 0x000000080d00720c */ /* 0x040fe20003f24070 */
[--C-:B------:R-:W-:Y:S01]  /*6500*/  @!P4 IMAD.IADD R0, R0, 0x1, -R13.reuse ;  /* 0x000000010000c824 */ /* 0x100fe200078e0a0d */
[----:B------:R-:W-:Y:S01]  /*6510*/  ISETP.GT.U32.AND P4, PT, R13, R14, PT ;  /* 0x0000000e0d00720c */ /* 0x000fe20003f84070 */
[----:B------:R0:W-:Y:S01]  /*6520*/  STL [R1+0x100], R2 ;  /* 0x0001000201007387 */ /* 0x0001e20000100800 */
[----:B------:R-:W-:Y:S01]  /*6530*/  @!P6 IMAD.IADD R10, R10, 0x1, -R13 ;  /* 0x000000010a0ae824 */ /* 0x000fe200078e0a0d */
[----:B------:R-:W-:Y:S01]  /*6540*/  ISETP.GE.AND P6, PT, R3, RZ, PT ;  /* 0x000000ff0300720c */ /* 0x000fe20003fc6270 */
[----:B------:R-:W-:Y:S01]  /*6550*/  IMAD.HI.U32 R7, R24, R6, RZ ;  /* 0x0000000618077227 */ /* 0x000fe200078e00ff */
[----:B------:R-:W-:Y:S03]  /*6560*/  STL [R1+0xf8], R4 ;  /* 0x0000f80401007387 */ /* 0x000fe60000100800 */
[----:B------:R-:W-:-:S02]  /*6570*/  IMAD.MOV R7, RZ, RZ, -R7 ;  /* 0x000000ffff077224 */ /* 0x000fc400078e0a07 */
[----:B------:R-:W-:Y:S01]  /*6580*/  @!P2 IMAD.IADD R17, R17, 0x1, -R13 ;  /* 0x000000011111a824 */ /* 0x000fe200078e0a0d */
[----:B------:R-:W-:Y:S01]  /*6590*/  ISETP.GE.AND P2, PT, R11, RZ, PT ;  /* 0x000000ff0b00720c */ /* 0x000fe20003f46270 */
[----:B0-----:R-:W-:Y:S01]  /*65a0*/  IMAD.MOV.U32 R2, RZ, RZ, R5 ;  /* 0x000000ffff027224 */ /* 0x001fe200078e0005 */
[----:B------:R-:W-:Y:S01]  /*65b0*/  LOP3.LUT R11, R15, 0x6a, RZ, 0xfc, !PT ;  /* 0x0000006a0f0b7812 */ /* 0x000fe200078efcff */
[----:B------:R-:W-:-:S04]  /*65c0*/  IMAD.HI.U32 R5, R24, R12, RZ ;  /* 0x0000000c18057227 */ /* 0x000fc800078e00ff */
[----:B------:R-:W-:Y:S01]  /*65d0*/  @!P5 IMAD.MOV R2, RZ, RZ, -R2 ;  /* 0x000000ffff02d224 */ /* 0x000fe200078e0a02 */
[----:B------:R-:W-:Y:S01]  /*65e0*/  ISETP.GE.AND P5, PT, R9, RZ, PT ;  /* 0x000000ff0900720c */ /* 0x000fe20003fa6270 */
[----:B------:R-:W-:Y:S01]  /*65f0*/  IMAD.MOV R5, RZ, RZ, -R5 ;  /* 0x000000ffff057224 */ /* 0x000fe200078e0a05 */
[----:B------:R-:W-:Y:S01]  /*6600*/  LOP3.LUT R9, R15, 0x66, RZ, 0xfc, !PT ;  /* 0x000000660f097812 */ /* 0x000fe200078efcff */
[--C-:B------:R-:W-:Y:S01]  /*6610*/  @!P1 IMAD.IADD R8, R8, 0x1, -R13.reuse ;  /* 0x0000000108089824 */ /* 0x100fe200078e0a0d */
[----:B------:R0:W-:Y:S01]  /*6620*/  STL [R1+0xf0], R2 ;  /* 0x0000f00201007387 */ /* 0x0001e20000100800 */
[C---:B------:R-:W-:Y:S01]  /*6630*/  IMAD R3, R13.reuse, R5, R12 ;  /* 0x000000050d037224 */ /* 0x040fe200078e020c */
[C---:B------:R-:W-:Y:S01]  /*6640*/  ISETP.GT.U32.AND P1, PT, R13.reuse, R17, PT ;  /* 0x000000110d00720c */ /* 0x040fe20003f24070 */
[----:B------:R-:W-:Y:S01]  /*6650*/  @!P4 IMAD.IADD R14, R14, 0x1, -R13 ;  /* 0x000000010e0ec824 */ /* 0x000fe200078e0a0d */
[C---:B------:R-:W-:Y:S01]  /*6660*/  ISETP.GT.U32.AND P4, PT, R13.reuse, R8, PT ;  /* 0x000000080d00720c */ /* 0x040fe20003f84070 */
[----:B------:R-:W-:Y:S01]  /*6670*/  IMAD R6, R13, R7, R6 ;  /* 0x000000070d067224 */ /* 0x000fe200078e0206 */
[----:B------:R-:W-:-:S02]  /*6680*/  LOP3.LUT R7, R15, 0x68, RZ, 0xfc, !PT ;  /* 0x000000680f077812 */ /* 0x000fc400078efcff */
[----:B------:R-:W-:Y:S01]  /*6690*/  IABS R5, R11 ;  /* 0x0000000b00057213 */ /* 0x000fe20000000000 */
[----:B0-----:R-:W-:Y:S02]  /*66a0*/  IMAD.MOV.U32 R2, RZ, RZ, R0 ;  /* 0x000000ffff027224 */ /* 0x001fe400078e0000 */
[----:B------:R-:W-:Y:S01]  /*66b0*/  IMAD.MOV.U32 R0, RZ, RZ, R10 ;  /* 0x000000ffff007224 */ /* 0x000fe200078e000a */
[----:B------:R-:W-:Y:S01]  /*66c0*/  IABS R10, R9 ;  /* 0x00000009000a7213 */ /* 0x000fe20000000000 */
[----:B------:R-:W-:Y:S01]  /*66d0*/  @!P0 IMAD.MOV R2, RZ, RZ, -R2 ;  /* 0x000000ffff028224 */ /* 0x000fe200078e0a02 */
[C---:B------:R-:W-:Y:S01]  /*66e0*/  ISETP.GT.U32.AND P0, PT, R13.reuse, R14, PT ;  /* 0x0000000e0d00720c */ /* 0x040fe20003f04070 */
[----:B------:R-:W-:Y:S01]  /*66f0*/  @!P3 IMAD.MOV R0, RZ, RZ, -R0 ;  /* 0x000000ffff00b224 */ /* 0x000fe200078e0a00 */
[----:B------:R-:W-:Y:S01]  /*6700*/  ISETP.GT.U32.AND P3, PT, R13, R3, PT ;  /* 0x000000030d00720c */ /* 0x000fe20003f64070 */
[--C-:B------:R-:W-:Y:S01]  /*6710*/  @!P1 IMAD.IADD R17, R17, 0x1, -R13.reuse ;  /* 0x0000000111119824 */ /* 0x100fe200078e0a0d */
[----:B------:R0:W-:Y:S01]  /*6720*/  STL [R1+0xe8], R2 ;  /* 0x0000e80201007387 */ /* 0x0001e20000100800 */
[----:B------:R-:W-:Y:S01]  /*6730*/  @!P4 IMAD.IADD R8, R8, 0x1, -R13 ;  /* 0x000000010808c824 */ /* 0x000fe200078e0a0d */
[----:B------:R-:W-:-:S02]  /*6740*/  ISETP.GT.U32.AND P4, PT, R13, R6, PT ;  /* 0x000000060d00720c */ /* 0x000fc40003f84070 */
[----:B------:R1:W-:Y:S01]  /*6750*/  STL [R1+0xe4], R0 ;  /* 0x0000e40001007387 */ /* 0x0003e20000100800 */
[----:B------:R-:W-:Y:S01]  /*6760*/  ISETP.GE.AND P1, PT, R16, RZ, PT ;  /* 0x000000ff1000720c */ /* 0x000fe20003f26270 */
[----:B------:R-:W-:-:S04]  /*6770*/  IMAD.HI.U32 R16, R24, R5, RZ ;  /* 0x0000000518107227 */ /* 0x000fc800078e00ff */
[----:B0-----:R-:W-:Y:S02]  /*6780*/  IMAD.MOV.U32 R2, RZ, RZ, R17 ;  /* 0x000000ffff027224 */ /* 0x001fe400078e0011 */
[--C-:B------:R-:W-:Y:S01]  /*6790*/  @!P3 IMAD.IADD R3, R3, 0x1, -R13.reuse ;  /* 0x000000010303b824 */ /* 0x100fe200078e0a0d */
[----:B------:R-:W-:Y:S01]  /*67a0*/  ISETP.GE.AND P3, PT, R11, RZ, PT ;  /* 0x000000ff0b00720c */ /* 0x000fe20003f66270 */
[----:B------:R-:W-:Y:S01]  /*67b0*/  @!P5 IMAD.MOV R2, RZ, RZ, -R2 ;  /* 0x000000ffff02d224 */ /* 0x000fe200078e0a02 */
[----:B-1----:R-:W-:Y:S01]  /*67c0*/  IABS R0, R7 ;  /* 0x0000000700007213 */ /* 0x002fe20000000000 */
[----:B------:R-:W-:Y:S01]  /*67d0*/  @!P0 IMAD.IADD R14, R14, 0x1, -R13 ;  /* 0x000000010e0e8824 */ /* 0x000fe200078e0a0d */
[----:B------:R-:W-:Y:S01]  /*67e0*/  ISETP.GT.U32.AND P5, PT, R13, R3, PT ;  /* 0x000000030d00720c */ /* 0x000fe20003fa4070 */
[----:B------:R-:W-:Y:S01]  /*67f0*/  IMAD.MOV R16, RZ, RZ, -R16 ;  /* 0x000000ffff107224 */ /* 0x000fe200078e0a10 */
[----:B------:R0:W-:Y:S01]  /*6800*/  STL [R1+0xb4], R2 ;  /* 0x0000b40201007387 */ /* 0x0001e20000100800 */
[----:B------:R-:W-:Y:S01]  /*6810*/  IMAD.HI.U32 R12, R24, R0, RZ ;  /* 0x00000000180c7227 */ /* 0x000fe200078e00ff */
[----:B------:R-:W-:-:S02]  /*6820*/  ISETP.GE.AND P0, PT, R18, RZ, PT ;  /* 0x000000ff1200720c */ /* 0x000fc40003f06270 */
[----:B------:R-:W-:Y:S01]  /*6830*/  LOP3.LUT R18, R15, 0x52, RZ, 0xfc, !PT ;  /* 0x000000520f127812 */ /* 0x000fe200078efcff */
[----:B------:R-:W-:Y:S02]  /*6840*/  IMAD.MOV R11, RZ, RZ, -R12 ;  /* 0x000000ffff0b7224 */ /* 0x000fe400078e0a0c */
[----:B------:R-:W-:Y:S02]  /*6850*/  @!P4 IMAD.IADD R6, R6, 0x1, -R13 ;  /* 0x000000010606c824 */ /* 0x000fe400078e0a0d */
[----:B------:R-:W-:Y:S02]  /*6860*/  IMAD.MOV.U32 R4, RZ, RZ, R8 ;  /* 0x000000ffff047224 */ /* 0x000fe400078e0008 */
[C---:B------:R-:W-:Y:S01]  /*6870*/  IMAD R5, R13.reuse, R16, R5 ;  /* 0x000000100d057224 */ /* 0x040fe200078e0205 */
[C---:B------:R-:W-:Y:S01]  /*6880*/  ISETP.GT.U32.AND P4, PT, R13.reuse, R6, PT ;  /* 0x000000060d00720c */ /* 0x040fe20003f84070 */
[----:B0-----:R-:W-:Y:S02]  /*6890*/  IMAD.MOV.U32 R2, RZ, RZ, R14 ;  /* 0x000000ffff027224 */ /* 0x001fe400078e000e */
[----:B------:R-:W-:Y:S01]  /*68a0*/  IMAD R0, R13, R11, R0 ;  /* 0x0000000b0d007224 */ /* 0x000fe200078e0200 */
[----:B------:R-:W-:Y:S01]  /*68b0*/  LOP3.LUT R11, R15, 0x56, RZ, 0xfc, !PT ;  /* 0x000000560f0b7812 */ /* 0x000fe200078efcff */
[----:B------:R-:W-:Y:S01]  /*68c0*/  @!P6 IMAD.MOV R4, RZ, RZ, -R4 ;  /* 0x000000ffff04e224 */ /* 0x000fe200078e0a04 */
[----:B------:R-:W-:Y:S01]  /*68d0*/  ISETP.GT.U32.AND P6, PT, R13, R5, PT ;  /* 0x000000050d00720c */ /* 0x000fe20003fc4070 */
[----:B------:R-:W-:Y:S01]  /*68e0*/  @!P2 IMAD.MOV R2, RZ, RZ, -R2 ;  /* 0x000000ffff02a224 */ /* 0x000fe200078e0a02 */
[----:B------:R-:W-:Y:S01]  /*68f0*/  ISETP.GE.AND P2, PT, R7, RZ, PT ;  /* 0x000000ff0700720c */ /* 0x000fe20003f46270 */
[----:B------:R-:W-:Y:S01]  /*6900*/  @!P5 IMAD.IADD R3, R3, 0x1, -R13 ;  /* 0x000000010303d824 */ /* 0x000fe200078e0a0d */
[----:B------:R-:W-:Y:S01]  /*6910*/  ISETP.GT.U32.AND P5, PT, R13, R0, PT ;  /* 0x000000000d00720c */ /* 0x000fe20003fa4070 */
[----:B------:R-:W-:Y:S01]  /*6920*/  STL [R1+0xb8], R4 ;  /* 0x0000b80401007387 */ /* 0x000fe20000100800 */
[----:B------:R-:W-:-:S03]  /*6930*/  IMAD.HI.U32 R8, R24, R10, RZ ;  /* 0x0000000a18087227 */ /* 0x000fc600078e00ff */
[----:B------:R0:W-:Y:S01]  /*6940*/  STL [R1+0xc8], R2 ;  /* 0x0000c80201007387 */ /* 0x0001e20000100800 */
[----:B------:R-:W-:Y:S02]  /*6950*/  IMAD.MOV R8, RZ, RZ, -R8 ;  /* 0x000000ffff087224 */ /* 0x000fe400078e0a08 */
[--C-:B------:R-:W-:Y:S01]  /*6960*/  @!P4 IMAD.IADD R6, R6, 0x1, -R13.reuse ;  /* 0x000000010606c824 */ /* 0x100fe200078e0a0d */
[----:B------:R-:W-:Y:S01]  /*6970*/  ISETP.GE.AND P4, PT, R9, RZ, PT ;  /* 0x000000ff0900720c */ /* 0x000fe20003f86270 */
[--C-:B------:R-:W-:Y:S01]  /*6980*/  @!P6 IMAD.IADD R5, R5, 0x1, -R13.reuse ;  /* 0x000000010505e824 */ /* 0x100fe200078e0a0d */
[----:B------:R-:W-:Y:S01]  /*6990*/  LOP3.LUT R9, R15, 0x62, RZ, 0xfc, !PT ;  /* 0x000000620f097812 */ /* 0x000fe200078efcff */
[----:B------:R-:W-:Y:S01]  /*69a0*/  IMAD R14, R13, R8, R10 ;  /* 0x000000080d0e7224 */ /* 0x000fe200078e020a */
[----:B------:R-:W-:Y:S01]  /*69b0*/  LOP3.LUT R8, R15, 0x64, RZ, 0xfc, !PT ;  /* 0x000000640f087812 */ /* 0x000fe200078efcff */
[----:B------:R-:W-:Y:S01]  /*69c0*/  @!P5 IMAD.IADD R0, R0, 0x1, -R13 ;  /* 0x000000010000d824 */ /* 0x000fe200078e0a0d */
[----:B------:R-:W-:Y:S01]  /*69d0*/  IABS R12, R9 ;  /* 0x00000009000c7213 */ /* 0x000fe20000000000 */
[----:B0-----:R-:W-:Y:S01]  /*69e0*/  IMAD.MOV.U32 R2, RZ, RZ, R3 ;  /* 0x000000ffff027224 */ /* 0x001fe200078e0003 */
[----:B------:R-:W-:-:S02]  /*69f0*/  ISETP.GE.AND P6, PT, R8, RZ, PT ;  /* 0x000000ff0800720c */ /* 0x000fc40003fc6270 */
[C---:B------:R-:W-:Y:S01]  /*6a00*/  ISETP.GT.U32.AND P5, PT, R13.reuse, R0, PT ;  /* 0x000000000d00720c */ /* 0x040fe20003fa4070 */
[----:B------:R-:W-:Y:S01]  /*6a10*/  @!P1 IMAD.MOV R2, RZ, RZ, -R2 ;  /* 0x000000ffff029224 */ /* 0x000fe200078e0a02 */
[----:B------:R-:W-:Y:S01]  /*6a20*/  ISETP.GT.U32.AND P1, PT, R13, R5, PT ;  /* 0x000000050d00720c */ /* 0x000fe20003f24070 */
[C---:B------:R-:W-:Y:S01]  /*6a30*/  IMAD.HI.U32 R7, R24.reuse, R12, RZ ;  /* 0x0000000c18077227 */ /* 0x040fe200078e00ff */
[----:B------:R-:W-:Y:S02]  /*6a40*/  IABS R8, R8 ;  /* 0x0000000800087213 */ /* 0x000fe40000000000 */
[----:B------:R0:W-:Y:S01]  /*6a50*/  STL [R1+0xcc], R2 ;  /* 0x0000cc0201007387 */ /* 0x0001e20000100800 */
[----:B------:R-:W-:Y:S01]  /*6a60*/  LOP3.LUT R3, R15, 0x60, RZ, 0xfc, !PT ;  /* 0x000000600f037812 */ /* 0x000fe200078efcff */
[----:B------:R-:W-:Y:S02]  /*6a70*/  IMAD.MOV R7, RZ, RZ, -R7 ;  /* 0x000000ffff077224 */ /* 0x000fe400078e0a07 */
[----:B------:R-:W-:Y:S01]  /*6a80*/  IMAD.HI.U32 R10, R24, R8, RZ ;  /* 0x00000008180a7227 */ /* 0x000fe200078e00ff */
[----:B------:R-:W-:-:S03]  /*6a90*/  IABS R16, R3 ;  /* 0x0000000300107213 */ /* 0x000fc60000000000 */
[--C-:B------:R-:W-:Y:S01]  /*6aa0*/  @!P5 IMAD.IADD R0, R0, 0x1, -R13.reuse ;  /* 0x000000010000d824 */ /* 0x100fe200078e0a0d */
[----:B------:R-:W-:Y:S01]  /*6ab0*/  ISETP.GE.AND P5, PT, R3, RZ, PT ;  /* 0x000000ff0300720c */ /* 0x000fe20003fa6270 */
[----:B0-----:R-:W-:Y:S02]  /*6ac0*/  IMAD.MOV.U32 R2, RZ, RZ, R6 ;  /* 0x000000ffff027224 */ /* 0x001fe400078e0006 */
[----:B------:R-:W-:Y:S01]  /*6ad0*/  @!P1 IMAD.IADD R5, R5, 0x1, -R13 ;  /* 0x0000000105059824 */ /* 0x000fe200078e0a0d */
[----:B------:R-:W-:Y:S01]  /*6ae0*/  ISETP.GE.AND P1, PT, R9, RZ, PT ;  /* 0x000000ff0900720c */ /* 0x000fe20003f26270 */
[----:B------:R-:W-:Y:S01]  /*6af0*/  @!P0 IMAD.MOV R2, RZ, RZ, -R2 ;  /* 0x000000ffff028224 */ /* 0x000fe200078e0a02 */
[----:B------:R-:W-:Y:S01]  /*6b00*/  ISETP.GT.U32.AND P0, PT, R13, R14, PT ;  /* 0x0000000e0d00720c */ /* 0x000fe20003f04070 */
[----:B------:R-:W-:Y:S01]  /*6b10*/  IMAD.MOV R9, RZ, RZ, -R10 ;  /* 0x000000ffff097224 */ /* 0x000fe200078e0a0a */
[----:B------:R-:W-:Y:S01]  /*6b20*/  LOP3.LUT R10, R15, 0x5e, RZ, 0xfc, !PT ;  /* 0x0000005e0f0a7812 */ /* 0x000fe200078efcff */
[C---:B------:R-:W-:Y:S01]  /*6b30*/  IMAD R12, R13.reuse, R7, R12 ;  /* 0x000000070d0c7224 */ /* 0x040fe200078e020c */
[----:B------:R0:W-:Y:S01]  /*6b40*/  STL [R1+0xe0], R2 ;  /* 0x0000e00201007387 */ /* 0x0001e20000100800 */
[----:B------:R-:W-:Y:S01]  /*6b50*/  IMAD R3, R13, R9, R8 ;  /* 0x000000090d037224 */ /* 0x000fe200078e0208 */
[----:B------:R-:W-:Y:S01]  /*6b60*/  IABS R9, R21 ;  /* 0x0000001500097213 */ /* 0x000fe20000000000 */
[----:B------:R-:W-:Y:S01]  /*6b70*/  IMAD.MOV.U32 R4, RZ, RZ, R5 ;  /* 0x000000ffff047224 */ /* 0x000fe200078e0005 */
[----:B------:R-:W-:Y:S01]  /*6b80*/  IABS R8, R19 ;  /* 0x0000001300087213 */ /* 0x000fe20000000000 */
[----:B------:R-:W-:Y:S01]  /*6b90*/  IMAD.HI.U32 R6, R24, R16, RZ ;  /* 0x0000001018067227 */ /* 0x000fe200078e00ff */
[----:B------:R-:W-:-:S03]  /*6ba0*/  IABS R7, R20 ;  /* 0x0000001400077213 */ /* 0x000fc60000000000 */
[----:B------:R-:W-:Y:S02]  /*6bb0*/  @!P0 IMAD.IADD R14, R14, 0x1, -R13 ;  /* 0x000000010e0e8824 */ /* 0x000fe400078e0a0d */
[----:B0-----:R-:W-:Y:S01]  /*6bc0*/  IMAD.MOV.U32 R2, RZ, RZ, R0 ;  /* 0x000000ffff027224 */ /* 0x001fe200078e0000 */
[----:B------:R-:W-:Y:S01]  /*6bd0*/  IABS R0, R11 ;  /* 0x0000000b00007213 */ /* 0x000fe20000000000 */
[----:B------:R-:W-:Y:S01]  /*6be0*/  @!P3 IMAD.MOV R4, RZ, RZ, -R4 ;  /* 0x000000ffff04b224 */ /* 0x000fe200078e0a04 */
[C---:B------:R-:W-:Y:S01]  /*6bf0*/  ISETP.GT.U32.AND P0, PT, R13.reuse, R14, PT ;  /* 0x0000000e0d00720c */ /* 0x040fe20003f04070 */
[----:B------:R-:W-:Y:S01]  /*6c00*/  @!P2 IMAD.MOV R2, RZ, RZ, -R2 ;  /* 0x000000ffff02a224 */ /* 0x000fe200078e0a02 */
[C---:B------:R-:W-:Y:S01]  /*6c10*/  ISETP.GT.U32.AND P2, PT, R13.reuse, R3, PT ;  /* 0x000000030d00720c */ /* 0x040fe20003f44070 */
[----:B------:R-:W-:Y:S01]  /*6c20*/  IMAD.MOV R6, RZ, RZ, -R6 ;  /* 0x000000ffff067224 */ /* 0x000fe200078e0a06 */
[----:B------:R-:W-:Y:S01]  /*6c30*/  ISETP.GE.AND P3, PT, R10, RZ, PT ;  /* 0x000000ff0a00720c */ /* 0x000fe20003f66270 */
[----:B------:R-:W-:Y:S01]  /*6c40*/  STL [R1+0xd4], R4 ;  /* 0x0000d40401007387 */ /* 0x000fe20000100800 */
[----:B------:R-:W-:Y:S01]  /*6c50*/  IABS R10, R10 ;  /* 0x0000000a000a7213 */ /* 0x000fe20000000000 */
[----:B------:R-:W-:-:S02]  /*6c60*/  IMAD R16, R13, R6, R16 ;  /* 0x000000060d107224 */ /* 0x000fc400078e0210 */
[----:B------:R0:W-:Y:S01]  /*6c70*/  STL [R1+0xdc], R2 ;  /* 0x0000dc0201007387 */ /* 0x0001e20000100800 */
[----:B------:R-:W-:-:S04]  /*6c80*/  IMAD.HI.U32 R6, R24, R9, RZ ;  /* 0x0000000918067227 */ /* 0x000fc800078e00ff */
[--C-:B------:R-:W-:Y:S01]  /*6c90*/  @!P0 IMAD.IADD R14, R14, 0x1, -R13.reuse ;  /* 0x000000010e0e8824 */ /* 0x100fe200078e0a0d */
[----:B------:R-:W-:Y:S01]  /*6ca0*/  ISETP.GT.U32.AND P0, PT, R13, R12, PT ;  /* 0x0000000c0d00720c */ /* 0x000fe20003f04070 */
[----:B------:R-:W-:Y:S02]  /*6cb0*/  @!P2 IMAD.IADD R3, R3, 0x1, -R13 ;  /* 0x000000010303a824 */ /* 0x000fe400078e0a0d */
[----:B------:R-:W-:-:S03]  /*6cc0*/  IMAD.HI.U32 R17, R24, R10, RZ ;  /* 0x0000000a18117227 */ /* 0x000fc600078e00ff */
[C---:B------:R-:W-:Y:S01]  /*6cd0*/  ISETP.GT.U32.AND P2, PT, R13.reuse, R3, PT ;  /* 0x000000030d00720c */ /* 0x040fe20003f44070 */
[----:B0-----:R-:W-:Y:S02]  /*6ce0*/  IMAD.MOV.U32 R2, RZ, RZ, R14 ;  /* 0x000000ffff027224 */ /* 0x001fe400078e000e */
[----:B------:R-:W-:Y:S02]  /*6cf0*/  IMAD.MOV R17, RZ, RZ, -R17 ;  /* 0x000000ffff117224 */ /* 0x000fe400078e0a11 */
[----:B------:R-:W-:Y:S01]  /*6d00*/  @!P4 IMAD.MOV R2, RZ, RZ, -R2 ;  /* 0x000000ffff02c224 */ /* 0x000fe200078e0a02 */
[C---:B------:R-:W-:Y:S01]  /*6d10*/  ISETP.GT.U32.AND P4, PT, R13.reuse, R16, PT ;  /* 0x000000100d00720c */ /* 0x040fe20003f84070 */
[--C-:B------:R-:W-:Y:S02]  /*6d20*/  @!P0 IMAD.IADD R12, R12, 0x1, -R13.reuse ;  /* 0x000000010c0c8824 */ /* 0x100fe400078e0a0d */
[C---:B------:R-:W-:Y:S01]  /*6d30*/  IMAD R10, R13.reuse, R17, R10 ;  /* 0x000000110d0a7224 */ /* 0x040fe200078e020a */
[----:B------:R0:W-:Y:S01]  /*6d40*/  STL [R1+0xc0], R2 ;  /* 0x0000c00201007387 */ /* 0x0001e20000100800 */
[----:B------:R-:W-:Y:S01]  /*6d50*/  IMAD.MOV R6, RZ, RZ, -R6 ;  /* 0x000000ffff067224 */ /* 0x000fe200078e0a06 */
[----:B------:R-:W-:Y:S01]  /*6d60*/  ISETP.GT.U32.AND P0, PT, R13, R12, PT ;  /* 0x0000000c0d00720c */ /* 0x000fe20003f04070 */
[----:B------:R-:W-:Y:S01]  /*6d70*/  @!P2 IMAD.IADD R3, R3, 0x1, -R13 ;  /* 0x000000010303a824 */ /* 0x000fe200078e0a0d */
[----:B------:R-:W-:Y:S01]  /*6d80*/  ISETP.GT.U32.AND P2, PT, R13, R10, PT ;  /* 0x0000000a0d00720c */ /* 0x000fe20003f44070 */
[----:B------:R-:W-:Y:S01]  /*6d90*/  IMAD.HI.U32 R5, R24, R8, RZ ;  /* 0x0000000818057227 */ /* 0x000fe200078e00ff */
[----:B------:R-:W-:-:S03]  /*6da0*/  LOP3.LUT R17, R15, 0x54, RZ, 0xfc, !PT ;  /* 0x000000540f117812 */ /* 0x000fc600078efcff */
[C---:B------:R-:W-:Y:S02]  /*6db0*/  IMAD R9, R13.reuse, R6, R9 ;  /* 0x000000060d097224 */ /* 0x040fe400078e0209 */
[----:B------:R-:W-:Y:S02]  /*6dc0*/  IMAD.MOV R14, RZ, RZ, -R5 ;  /* 0x000000ffff0e7224 */ /* 0x000fe400078e0a05 */
[--C-:B------:R-:W-:Y:S02]  /*6dd0*/  @!P4 IMAD.IADD R16, R16, 0x1, -R13.reuse ;  /* 0x000000011010c824 */ /* 0x100fe400078e0a0d */
[--C-:B------:R-:W-:Y:S01]  /*6de0*/  @!P0 IMAD.IADD R12, R12, 0x1, -R13.reuse ;  /* 0x000000010c0c8824 */ /* 0x100fe200078e0a0d */
[C---:B------:R-:W-:Y:S01]  /*6df0*/  ISETP.GT.U32.AND P0, PT, R13.reuse, R9, PT ;  /* 0x000000090d00720c */ /* 0x040fe20003f04070 */
[----:B------:R-:W-:Y:S01]  /*6e00*/  IMAD R8, R13, R14, R8 ;  /* 0x0000000e0d087224 */ /* 0x000fe200078e0208 */
[----:B------:R-:W-:Y:S01]  /*6e10*/  LOP3.LUT R14, R15, 0x50, RZ, 0xfc, !PT ;  /* 0x000000500f0e7812 */ /* 0x000fe200078efcff */
[----:B------:R-:W-:Y:S01]  /*6e20*/  @!P2 IMAD.IADD R10, R10, 0x1, -R13 ;  /* 0x000000010a0aa824 */ /* 0x000fe200078e0a0d */
[C---:B------:R-:W-:Y:S01]  /*6e30*/  ISETP.GT.U32.AND P2, PT, R13.reuse, R16, PT ;  /* 0x000000100d00720c */ /* 0x040fe20003f44070 */
[----:B------:R-:W-:Y:S01]  /*6e40*/  IMAD.HI.U32 R6, R24, R7, RZ ;  /* 0x0000000718067227 */ /* 0x000fe200078e00ff */
[----:B------:R-:W-:-:S03]  /*6e50*/  ISETP.GT.U32.AND P4, PT, R13, R8, PT ;  /* 0x000000080d00720c */ /* 0x000fc60003f84070 */
[----:B------:R-:W-:Y:S02]  /*6e60*/  IMAD.MOV R6, RZ, RZ, -R6 ;  /* 0x000000ffff067224 */ /* 0x000fe400078e0a06 */
[----:B0-----:R-:W-:Y:S01]  /*6e70*/  IMAD.MOV.U32 R2, RZ, RZ, R3 ;  /* 0x000000ffff027224 */ /* 0x001fe200078e0003 */
[----:B------:R-:W-:Y:S01]  /*6e80*/  IABS R3, R14 ;  /* 0x0000000e00037213 */ /* 0x000fe20000000000 */
[----:B------:R-:W-:Y:S01]  /*6e90*/  IMAD R7, R13, R6, R7 ;  /* 0x000000060d077224 */ /* 0x000fe200078e0207 */
[----:B------:R-:W-:Y:S01]  /*6ea0*/  IABS R6, R17 ;  /* 0x0000001100067213 */ /* 0x000fe20000000000 */
[--C-:B------:R-:W-:Y:S01]  /*6eb0*/  @!P0 IMAD.IADD R9, R9, 0x1, -R13.reuse ;  /* 0x0000000109098824 */ /* 0x100fe200078e0a0d */
[C---:B------:R-:W-:Y:S01]  /*6ec0*/  ISETP.GT.U32.AND P0, PT, R13.reuse, R10, PT ;  /* 0x0000000a0d00720c */ /* 0x040fe20003f04070 */
[----:B------:R-:W-:Y:S02]  /*6ed0*/  @!P6 IMAD.MOV R2, RZ, RZ, -R2 ;  /* 0x000000ffff02e224 */ /* 0x000fe400078e0a02 */
[--C-:B------:R-:W-:Y:S01]  /*6ee0*/  @!P2 IMAD.IADD R16, R16, 0x1, -R13.reuse ;  /* 0x000000011010a824 */ /* 0x100fe200078e0a0d */
[C---:B------:R-:W-:Y:S01]  /*6ef0*/  ISETP.GT.U32.AND P6, PT, R13.reuse, R9, PT ;  /* 0x000000090d00720c */ /* 0x040fe20003fc4070 */
[----:B------:R-:W-:Y:S01]  /*6f00*/  @!P4 IMAD.IADD R8, R8, 0x1, -R13 ;  /* 0x000000010808c824 */ /* 0x000fe200078e0a0d */
[----:B------:R-:W-:Y:S01]  /*6f10*/  ISETP.GT.U32.AND P2, PT, R13, R7, PT ;  /* 0x000000070d00720c */ /* 0x000fe20003f44070 */
[----:B------:R0:W-:Y:S01]  /*6f20*/  STL [R1+0xac], R2 ;  /* 0x0000ac0201007387 */ /* 0x0001e20000100800 */
[----:B------:R-:W-:-:S02]  /*6f30*/  IMAD.HI.U32 R22, R24, R6, RZ ;  /* 0x0000000618167227 */ /* 0x000fc400078e00ff */
[----:B------:R-:W-:Y:S02]  /*6f40*/  ISETP.GT.U32.AND P4, PT, R13, R8, PT ;  /* 0x000000080d00720c */ /* 0x000fe40003f84070 */
[----:B------:R-:W-:Y:S02]  /*6f50*/  IMAD.MOV.U32 R4, RZ, RZ, R16 ;  /* 0x000000ffff047224 */ /* 0x000fe400078e0010 */
[--C-:B------:R-:W-:Y:S02]  /*6f60*/  @!P0 IMAD.IADD R10, R10, 0x1, -R13.reuse ;  /* 0x000000010a0a8824 */ /* 0x100fe400078e0a0d */
[----:B------:R-:W-:Y:S02]  /*6f70*/  IMAD.MOV R22, RZ, RZ, -R22 ;  /* 0x000000ffff167224 */ /* 0x000fe400078e0a16 */
[----:B0-----:R-:W-:Y:S02]  /*6f80*/  IMAD.MOV.U32 R2, RZ, RZ, R12 ;  /* 0x000000ffff027224 */ /* 0x001fe400078e000c */
[----:B------:R-:W-:Y:S01]  /*6f90*/  @!P6 IMAD.IADD R9, R9, 0x1, -R13 ;  /* 0x000000010909e824 */ /* 0x000fe200078e0a0d */
[----:B------:R-:W-:Y:S01]  /*6fa0*/  ISETP.GE.AND P6, PT, R21, RZ, PT ;  /* 0x000000ff1500720c */ /* 0x000fe20003fc6270 */
[----:B------:R-:W-:-:S02]  /*6fb0*/  @!P1 IMAD.MOV R2, RZ, RZ, -R2 ;  /* 0x000000ffff029224 */ /* 0x000fc400078e0a02 */
[----:B------:R-:W-:Y:S01]  /*6fc0*/  @!P2 IMAD.IADD R7, R7, 0x1, -R13 ;  /* 0x000000010707a824 */ /* 0x000fe200078e0a0d */
[----:B------:R-:W-:Y:S01]  /*6fd0*/  ISETP.GE.AND P2, PT, R19, RZ, PT ;  /* 0x000000ff1300720c */ /* 0x000fe20003f46270 */
[C---:B------:R-:W-:Y:S01]  /*6fe0*/  IMAD.HI.U32 R5, R24.reuse, R0, RZ ;  /* 0x0000000018057227 */ /* 0x040fe200078e00ff */
[----:B------:R0:W-:Y:S01]  /*6ff0*/  STL [R1+0xa8], R2 ;  /* 0x0000a80201007387 */ /* 0x0001e20000100800 */
[----:B------:R-:W-:Y:S02]  /*7000*/  LOP3.LUT R19, R15, 0x4e, RZ, 0xfc, !PT ;  /* 0x0000004e0f137812 */ /* 0x000fe400078efcff */
[----:B------:R-:W-:Y:S01]  /*7010*/  IMAD.HI.U32 R21, R24, R3, RZ ;  /* 0x0000000318157227 */ /* 0x000fe200078e00ff */
[----:B------:R-:W-:-:S03]  /*7020*/  ISETP.GT.U32.AND P1, PT, R13, R7, PT ;  /* 0x000000070d00720c */ /* 0x000fc60003f24070 */
[----:B------:R-:W-:Y:S02]  /*7030*/  @!P5 IMAD.MOV R4, RZ, RZ, -R4 ;  /* 0x000000ffff04d224 */ /* 0x000fe400078e0a04 */
[----:B------:R-:W-:Y:S02]  /*7040*/  IMAD R6, R13, R22, R6 ;  /* 0x000000160d067224 */ /* 0x000fe400078e0206 */
[----:B0-----:R-:W-:Y:S01]  /*7050*/  IMAD.MOV.U32 R2, RZ, RZ, R10 ;  /* 0x000000ffff027224 */ /* 0x001fe200078e000a */
[----:B------:R0:W-:Y:S01]  /*7060*/  STL [R1+0xa4], R4 ;  /* 0x0000a40401007387 */ /* 0x0001e20000100800 */
[----:B------:R-:W-:Y:S01]  /*7070*/  IMAD.MOV R5, RZ, RZ, -R5 ;  /* 0x000000ffff057224 */ /* 0x000fe200078e0a05 */
[----:B------:R-:W-:Y:S01]  /*7080*/  LOP3.LUT R10, R15, 0x3e, RZ, 0xfc, !PT ;  /* 0x0000003e0f0a7812 */ /* 0x000fe200078efcff */
[----:B------:R-:W-:Y:S02]  /*7090*/  @!P3 IMAD.MOV R2, RZ, RZ, -R2 ;  /* 0x000000ffff02b224 */ /* 0x000fe400078e0a02 */
[----:B------:R-:W-:Y:S01]  /*70a0*/  @!P4 IMAD.IADD R8, R8, 0x1, -R13 ;  /* 0x000000010808c824 */ /* 0x000fe200078e0a0d */
[C---:B------:R-:W-:Y:S01]  /*70b0*/  ISETP.GT.U32.AND P4, PT, R13.reuse, R6, PT ;  /* 0x000000060d00720c */ /* 0x040fe20003f84070 */
[----:B------:R-:W-:Y:S01]  /*70c0*/  IMAD.MOV R21, RZ, RZ, -R21 ;  /* 0x000000ffff157224 */ /* 0x000fe200078e0a15 */
[----:B------:R1:W-:Y:S01]  /*70d0*/  STL [R1+0xa0], R2 ;  /* 0x0000a00201007387 */ /* 0x0003e20000100800 */
[C---:B------:R-:W-:Y:S01]  /*70e0*/  IMAD R0, R13.reuse, R5, R0 ;  /* 0x000000050d007224 */ /* 0x040fe200078e0200 */
[----:B------:R-:W-:Y:S01]  /*70f0*/  IABS R5, R18 ;  /* 0x0000001200057213 */ /* 0x000fe20000000000 */
[C---:B------:R-:W-:Y:S01]  /*7100*/  IMAD R3, R13.reuse, R21, R3 ;  /* 0x000000150d037224 */ /* 0x040fe200078e0203 */
[----:B------:R-:W-:Y:S01]  /*7110*/  IABS R21, R25 ;  /* 0x0000001900157213 */ /* 0x000fe20000000000 */
[----:B0-----:R-:W-:Y:S01]  /*7120*/  IMAD.MOV.U32 R4, RZ, RZ, R9 ;  /* 0x000000ffff047224 */ /* 0x001fe200078e0009 */
[----:B------:R-:W-:Y:S01]  /*7130*/  ISETP.GT.U32.AND P0, PT, R13, R0, PT ;  /* 0x000000000d00720c */ /* 0x000fe20003f04070 */
[----:B------:R-:W-:Y:S01]  /*7140*/  IMAD.HI.U32 R22, R24, R5, RZ ;  /* 0x0000000518167227 */ /* 0x000fe200078e00ff */
[----:B------:R-:W-:-:S03]  /*7150*/  LOP3.LUT R9, R15, 0x4a, RZ, 0xfc, !PT ;  /* 0x0000004a0f097812 */ /* 0x000fc600078efcff */
[----:B-1----:R-:W-:Y:S02]  /*7160*/  IMAD.MOV.U32 R2, RZ, RZ, R8 ;  /* 0x000000ffff027224 */ /* 0x002fe400078e0008 */
[----:B------:R-:W-:Y:S02]  /*7170*/  IMAD.MOV R22, RZ, RZ, -R22 ;  /* 0x000000ffff167224 */ /* 0x000fe400078e0a16 */
[----:B------:R-:W-:Y:S01]  /*7180*/  @!P2 IMAD.MOV R2, RZ, RZ, -R2 ;  /* 0x000000ffff02a224 */ /* 0x000fe200078e0a02 */
[C---:B------:R-:W-:Y:S01]  /*7190*/  ISETP.GT.U32.AND P2, PT, R13.reuse, R3, PT ;  /* 0x000000030d00720c */ /* 0x040fe20003f44070 */
[----:B------:R-:W-:Y:S02]  /*71a0*/  @!P4 IMAD.IADD R6, R6, 0x1, -R13 ;  /* 0x000000010606c824 */ /* 0x000fe400078e0a0d */
[C---:B------:R-:W-:Y:S02]  /*71b0*/  IMAD R5, R13.reuse, R22, R5 ;  /* 0x000000160d057224 */ /* 0x040fe400078e0205 */
[--C-:B------:R-:W-:Y:S01]  /*71c0*/  @!P0 IMAD.IADD R0, R0, 0x1, -R13.reuse ;  /* 0x0000000100008824 */ /* 0x100fe200078e0a0d */
[----:B------:R-:W-:Y:S01]  /*71d0*/  ISETP.GT.U32.AND P5, PT, R13, R6, PT ;  /* 0x000000060d00720c */ /* 0x000fe20003fa4070 */
[----:B------:R-:W-:Y:S01]  /*71e0*/  @!P6 IMAD.MOV R4, RZ, RZ, -R4 ;  /* 0x000000ffff04e224 */ /* 0x000fe200078e0a04 */
[----:B------:R-:W-:Y:S01]  /*71f0*/  ISETP.GE.AND P0, PT, R20, RZ, PT ;  /* 0x000000ff1400720c */ /* 0x000fe20003f06270 */
[----:B------:R-:W-:Y:S01]  /*7200*/  @!P1 IMAD.IADD R7, R7, 0x1, -R13 ;  /* 0x0000000107079824 */ /* 0x000fe200078e0a0d */
[----:B------:R-:W-:-:S02]  /*7210*/  IABS R20, R19 ;  /* 0x0000001300147213 */ /* 0x000fc40000000000 */
[----:B------:R-:W-:Y:S01]  /*7220*/  ISETP.GT.U32.AND P3, PT, R13, R5, PT ;  /* 0x000000050d00720c */ /* 0x000fe20003f64070 */
[--C-:B------:R-:W-:Y:S01]  /*7230*/  @!P2 IMAD.IADD R3, R3, 0x1, -R13.reuse ;  /* 0x000000010303a824 */ /* 0x100fe200078e0a0d */
[----:B------:R-:W-:Y:S01]  /*7240*/  ISETP.GT.U32.AND P4, PT, R13, R0, PT ;  /* 0x000000000d00720c */ /* 0x000fe20003f84070 */
[----:B------:R-:W-:Y:S01]  /*7250*/  IMAD.HI.U32 R8, R24, R20, RZ ;  /* 0x0000001418087227 */ /* 0x000fe200078e00ff */
[----:B------:R-:W-:Y:S01]  /*7260*/  STL [R1+0x9c], R4 ;  /* 0x00009c0401007387 */ /* 0x000fe20000100800 */
[----:B------:R-:W-:Y:S02]  /*7270*/  ISETP.GE.AND P6, PT, R11, RZ, PT ;  /* 0x000000ff0b00720c */ /* 0x000fe40003fc6270 */
[C---:B------:R-:W-:Y:S01]  /*7280*/  ISETP.GT.U32.AND P2, PT, R13.reuse, R3, PT ;  /* 0x000000030d00720c */ /* 0x040fe20003f44070 */
[----:B------:R-:W-:Y:S01]  /*7290*/  IMAD.MOV R8, RZ, RZ, -R8 ;  /* 0x000000ffff087224 */ /* 0x000fe200078e0a08 */
[----:B------:R0:W-:Y:S01]  /*72a0*/  STL [R1+0x98], R2 ;  /* 0x0000980201007387 */ /* 0x0001e20000100800 */
[--C-:B------:R-:W-:Y:S01]  /*72b0*/  @!P5 IMAD.IADD R6, R6, 0x1, -R13.reuse ;  /* 0x000000010606d824 */ /* 0x100fe200078e0a0d */
[----:B------:R-:W-:Y:S01]  /*72c0*/  ISETP.GE.AND P5, PT, R14, RZ, PT ;  /* 0x000000ff0e00720c */ /* 0x000fe20003fa6270 */
[----:B------:R-:W-:Y:S01]  /*72d0*/  IMAD R14, R13, R8, R20 ;  /* 0x000000080d0e7224 */ /* 0x000fe200078e0214 */
[----:B------:R-:W-:Y:S01]  /*72e0*/  LOP3.LUT R8, R15, 0x4c, RZ, 0xfc, !PT ;  /* 0x0000004c0f087812 */ /* 0x000fe200078efcff */
[--C-:B------:R-:W-:Y:S01]  /*72f0*/  @!P3 IMAD.IADD R5, R5, 0x1, -R13.reuse ;  /* 0x000000010505b824 */ /* 0x100fe200078e0a0d */
[----:B------:R-:W-:Y:S01]  /*7300*/  ISETP.GE.AND P1, PT, R17, RZ, PT ;  /* 0x000000ff1100720c */ /* 0x000fe20003f26270 */
[----:B------:R-:W-:Y:S01]  /*7310*/  @!P4 IMAD.IADD R0, R0, 0x1, -R13 ;  /* 0x000000010000c824 */ /* 0x000fe200078e0a0d */
[----:B------:R-:W-:Y:S01]  /*7320*/  IABS R16, R8 ;  /* 0x0000000800107213 */ /* 0x000fe20000000000 */
[----:B0-----:R-:W-:Y:S01]  /*7330*/  IMAD.MOV.U32 R2, RZ, RZ, R7 ;  /* 0x000000ffff027224 */ /* 0x001fe200078e0007 */
[----:B------:R-:W-:Y:S01]  /*7340*/  ISETP.GE.AND P4, PT, R18, RZ, PT ;  /* 0x000000ff1200720c */ /* 0x000fe20003f86270 */
[----:B------:R-:W-:Y:S01]  /*7350*/  @!P2 IMAD.IADD R3, R3, 0x1, -R13 ;  /* 0x000000010303a824 */ /* 0x000fe200078e0a0d */
[C---:B------:R-:W-:Y:S01]  /*7360*/  ISETP.GT.U32.AND P2, PT, R13.reuse, R14, PT ;  /* 0x0000000e0d00720c */ /* 0x040fe20003f44070 */
[----:B------:R-:W-:Y:S01]  /*7370*/  @!P0 IMAD.MOV R2, RZ, RZ, -R2 ;  /* 0x000000ffff028224 */ /* 0x000fe200078e0a02 */
[----:B------:R-:W-:Y:S01]  /*7380*/  ISETP.GT.U32.AND P0, PT, R13, R5, PT ;  /* 0x000000050d00720c */ /* 0x000fe20003f04070 */
[----:B------:R-:W-:Y:S01]  /*7390*/  IMAD.MOV.U32 R4, RZ, RZ, R0 ;  /* 0x000000ffff047224 */ /* 0x000fe200078e0000 */
[----:B------:R-:W-:-:S02]  /*73a0*/  LOP3.LUT R7, R15, 0x48, RZ, 0xfc, !PT ;  /* 0x000000480f077812 */ /* 0x000fc400078efcff */
[----:B------:R-:W-:Y:S01]  /*73b0*/  IABS R18, R9 ;  /* 0x0000000900127213 */ /* 0x000fe20000000000 */
[----:B------:R-:W-:Y:S01]  /*73c0*/  @!P6 IMAD.MOV R4, RZ, RZ, -R4 ;  /* 0x000000ffff04e224 */ /* 0x000fe200078e0a04 */
[----:B------:R-:W-:Y:S01]  /*73d0*/  ISETP.GE.AND P6, PT, R8, RZ, PT ;  /* 0x000000ff0800720c */ /* 0x000fe20003fc6270 */
[----:B------:R-:W-:Y:S01]  /*73e0*/  IMAD.HI.U32 R8, R24, R16, RZ ;  /* 0x0000001018087227 */ /* 0x000fe200078e00ff */
[----:B------:R0:W-:Y:S01]  /*73f0*/  STL [R1+0x90], R2 ;  /* 0x0000900201007387 */ /* 0x0001e20000100800 */
[----:B------:R-:W-:Y:S02]  /*7400*/  IABS R17, R7 ;  /* 0x0000000700117213 */ /* 0x000fe40000000000 */
[--C-:B------:R-:W-:Y:S01]  /*7410*/  @!P2 IMAD.IADD R14, R14, 0x1, -R13.reuse ;  /* 0x000000010e0ea824 */ /* 0x100fe200078e0a0d */
[----:B------:R-:W-:Y:S01]  /*7420*/  LOP3.LUT R0, R15, 0x46, RZ, 0xfc, !PT ;  /* 0x000000460f007812 */ /* 0x000fe200078efcff */
[----:B------:R-:W-:Y:S01]  /*7430*/  @!P0 IMAD.IADD R5, R5, 0x1, -R13 ;  /* 0x0000000105058824 */ /* 0x000fe200078e0a0d */
[----:B------:R1:W-:Y:S01]  /*7440*/  STL [R1+0x8c], R4 ;  /* 0x00008c0401007387 */ /* 0x0003e20000100800 */
[----:B------:R-:W-:Y:S01]  /*7450*/  IMAD.MOV R8, RZ, RZ, -R8 ;  /* 0x000000ffff087224 */ /* 0x000fe200078e0a08 */
[----:B------:R-:W-:Y:S01]  /*7460*/  ISETP.GE.AND P0, PT, R7, RZ, PT ;  /* 0x000000ff0700720c */ /* 0x000fe20003f06270 */
[----:B------:R-:W-:Y:S01]  /*7470*/  IMAD.HI.U32 R7, R24, R17, RZ ;  /* 0x0000001118077227 */ /* 0x000fe200078e00ff */
[----:B------:R-:W-:-:S02]  /*7480*/  ISETP.GT.U32.AND P2, PT, R13, R14, PT ;  /* 0x0000000e0d00720c */ /* 0x000fc40003f44070 */
[----:B------:R-:W-:Y:S01]  /*7490*/  IABS R12, R0 ;  /* 0x00000000000c7213 */ /* 0x000fe20000000000 */
[----:B0-----:R-:W-:Y:S01]  /*74a0*/  IMAD.MOV.U32 R2, RZ, RZ, R6 ;  /* 0x000000ffff027224 */ /* 0x001fe200078e0006 */
[----:B------:R-:W-:Y:S01]  /*74b0*/  ISETP.GE.AND P3, PT, R19, RZ, PT ;  /* 0x000000ff1300720c */ /* 0x000fe20003f66270 */
[----:B------:R-:W-:Y:S01]  /*74c0*/  IMAD.HI.U32 R6, R24, R18, RZ ;  /* 0x0000001218067227 */ /* 0x000fe200078e00ff */
[----:B------:R-:W-:-:S03]  /*74d0*/  IABS R19, R10 ;  /* 0x0000000a00137213 */ /* 0x000fc60000000000 */
[----:B------:R-:W-:Y:S02]  /*74e0*/  IMAD R16, R13, R8, R16 ;  /* 0x000000080d107224 */ /* 0x000fe400078e0210 */
[----:B-1----:R-:W-:Y:S02]  /*74f0*/  IMAD.MOV.U32 R4, RZ, RZ, R5 ;  /* 0x000000ffff047224 */ /* 0x002fe400078e0005 */
[----:B------:R-:W-:Y:S02]  /*7500*/  IMAD.MOV R6, RZ, RZ, -R6 ;  /* 0x000000ffff067224 */ /* 0x000fe400078e0a06 */
[----:B------:R-:W-:Y:S01]  /*7510*/  @!P1 IMAD.MOV R2, RZ, RZ, -R2 ;  /* 0x000000ffff029224 */ /* 0x000fe200078e0a02 */
[----:B------:R-:W-:Y:S01]  /*7520*/  ISETP.GE.AND P1, PT, R9, RZ, PT ;  /* 0x000000ff0900720c */ /* 0x000fe20003f26270 */
[----:B------:R-:W-:Y:S01]  /*7530*/  IMAD.MOV R7, RZ, RZ, -R7 ;  /* 0x000000ffff077224 */ /* 0x000fe200078e0a07 */
[----:B------:R-:W-:Y:S01]  /*7540*/  LOP3.LUT R9, R15, 0x44, RZ, 0xfc, !PT ;  /* 0x000000440f097812 */ /* 0x000fe200078efcff */
[----:B------:R-:W-:Y:S01]  /*7550*/  @!P4 IMAD.MOV R4, RZ, RZ, -R4 ;  /* 0x000000ffff04c224 */ /* 0x000fe200078e0a04 */
[C---:B------:R-:W-:Y:S01]  /*7560*/  ISETP.GT.U32.AND P4, PT, R13.reuse, R16, PT ;  /* 0x000000100d00720c */ /* 0x040fe20003f84070 */
[----:B------:R-:W-:Y:S01]  /*7570*/  IMAD R18, R13, R6, R18 ;  /* 0x000000060d127224 */ /* 0x000fe200078e0212 */
[----:B------:R0:W-:Y:S01]  /*7580*/  STL [R1+0x84], R2 ;  /* 0x0000840201007387 */ /* 0x0001e20000100800 */
[----:B------:R-:W-:Y:S01]  /*7590*/  IMAD.HI.U32 R6, R24, R12, RZ ;  /* 0x0000000c18067227 */ /* 0x000fe200078e00ff */
[----:B------:R-:W-:-:S02]  /*75a0*/  IABS R11, R9 ;  /* 0x00000009000b7213 */ /* 0x000fc40000000000 */
[----:B------:R-:W-:Y:S01]  /*75b0*/  STL [R1+0x80], R4 ;  /* 0x0000800401007387 */ /* 0x000fe20000100800 */
[----:B------:R-:W-:Y:S02]  /*75c0*/  IMAD R17, R13, R7, R17 ;  /* 0x000000070d117224 */ /* 0x000fe400078e0211 */
[----:B------:R-:W-:Y:S01]  /*75d0*/  IMAD.MOV R5, RZ, RZ, -R6 ;  /* 0x000000ffff057224 */ /* 0x000fe200078e0a06 */
[----:B------:R-:W-:Y:S01]  /*75e0*/  LOP3.LUT R6, R15, 0x42, RZ, 0xfc, !PT ;  /* 0x000000420f067812 */ /* 0x000fe200078efcff */
[----:B------:R-:W-:Y:S01]  /*75f0*/  @!P2 IMAD.IADD R14, R14, 0x1, -R13 ;  /* 0x000000010e0ea824 */ /* 0x000fe200078e0a0d */
[C---:B------:R-:W-:Y:S01]  /*7600*/  ISETP.GT.U32.AND P2, PT, R13.reuse, R17, PT ;  /* 0x000000110d00720c */ /* 0x040fe20003f44070 */
[----:B0-----:R-:W-:Y:S02]  /*7610*/  IMAD.MOV.U32 R2, RZ, RZ, R3 ;  /* 0x000000ffff027224 */ /* 0x001fe400078e0003 */
[C---:B------:R-:W-:Y:S01]  /*7620*/  IMAD R12, R13.reuse, R5, R12 ;  /* 0x000000050d0c7224 */ /* 0x040fe200078e020c */
[----:B------:R-:W-:Y:S01]  /*7630*/  IABS R5, R6 ;  /* 0x0000000600057213 */ /* 0x000fe20000000000 */
[----:B------:R-:W-:Y:S01]  /*7640*/  @!P5 IMAD.MOV R2, RZ, RZ, -R2 ;  /* 0x000000ffff02d224 */ /* 0x000fe200078e0a02 */
[C---:B------:R-:W-:Y:S01]  /*7650*/  ISETP.GT.U32.AND P5, PT, R13.reuse, R18, PT ;  /* 0x000000120d00720c */ /* 0x040fe20003fa4070 */
[----:B------:R-:W-:Y:S01]  /*7660*/  @!P4 IMAD.IADD R16, R16, 0x1, -R13 ;  /* 0x000000011010c824 */ /* 0x000fe200078e0a0d */
[----:B------:R-:W-:Y:S01]  /*7670*/  ISETP.GT.U32.AND P4, PT, R13, R12, PT ;  /* 0x0000000c0d00720c */ /* 0x000fe20003f84070 */
[----:B------:R-:W-:Y:S01]  /*7680*/  IMAD.HI.U32 R7, R24, R11, RZ ;  /* 0x0000000b18077227 */ /* 0x000fe200078e00ff */
[----:B------:R0:W-:Y:S03]  /*7690*/  STL [R1+0x7c], R2 ;  /* 0x00007c0201007387 */ /* 0x0001e60000100800 */
[----:B------:R-:W-:-:S02]  /*76a0*/  IMAD.MOV R3, RZ, RZ, -R7 ;  /* 0x000000ffff037224 */ /* 0x000fc400078e0a07 */
[----:B------:R-:W-:Y:S02]  /*76b0*/  @!P2 IMAD.IADD R17, R17, 0x1, -R13 ;  /* 0x000000011111a824 */ /* 0x000fe400078e0a0d */
[----:B------:R-:W-:Y:S01]  /*76c0*/  IMAD R11, R13, R3, R11 ;  /* 0x000000030d0b7224 */ /* 0x000fe200078e020b */
[----:B------:R-:W-:Y:S01]  /*76d0*/  LOP3.LUT R3, R15, 0x40, RZ, 0xfc, !PT ;  /* 0x000000400f037812 */ /* 0x000fe200078efcff */
[--C-:B------:R-:W-:Y:S01]  /*76e0*/  @!P5 IMAD.IADD R18, R18, 0x1, -R13.reuse ;  /* 0x000000011212d824 */ /* 0x100fe200078e0a0d */
[C---:B------:R-:W-:Y:S01]  /*76f0*/  ISETP.GT.U32.AND P2, PT, R13.reuse, R17, PT ;  /* 0x000000110d00720c */ /* 0x040fe20003f44070 */
[----:B0-----:R-:W-:Y:S01]  /*7700*/  IMAD.MOV.U32 R2, RZ, RZ, R14 ;  /* 0x000000ffff027224 */ /* 0x001fe200078e000e */
[----:B------:R-:W-:Y:S01]  /*7710*/  IABS R8, R3 ;  /* 0x0000000300087213 */ /* 0x000fe20000000000 */
[----:B------:R-:W-:Y:S01]  /*7720*/  @!P4 IMAD.IADD R12, R12, 0x1, -R13 ;  /* 0x000000010c0cc824 */ /* 0x000fe200078e0a0d */
[C---:B------:R-:W-:Y:S01]  /*7730*/  ISETP.GT.U32.AND P5, PT, R13.reuse, R16, PT ;  /* 0x000000100d00720c */ /* 0x040fe20003fa4070 */
[----:B------:R-:W-:Y:S01]  /*7740*/  @!P3 IMAD.MOV R2, RZ, RZ, -R2 ;  /* 0x000000ffff02b224 */ /* 0x000fe200078e0a02 */
[C---:B------:R-:W-:Y:S01]  /*7750*/  ISETP.GT.U32.AND P3, PT, R13.reuse, R18, PT ;  /* 0x000000120d00720c */ /* 0x040fe20003f64070 */
[----:B------:R-:W-:Y:S01]  /*7760*/  IMAD.HI.U32 R7, R24, R5, RZ ;  /* 0x0000000518077227 */ /* 0x000fe200078e00ff */
[----:B------:R-:W-:-:S02]  /*7770*/  ISETP.GT.U32.AND P4, PT, R13, R12, PT ;  /* 0x0000000c0d00720c */ /* 0x000fc40003f84070 */
[----:B------:R0:W-:Y:S01]  /*7780*/  STL [R1+0x78], R2 ;  /* 0x0000780201007387 */ /* 0x0001e20000100800 */
[----:B------:R-:W-:Y:S02]  /*7790*/  IMAD.MOV R7, RZ, RZ, -R7 ;  /* 0x000000ffff077224 */ /* 0x000fe400078e0a07 */
[----:B------:R-:W-:-:S04]  /*77a0*/  IMAD.HI.U32 R14, R24, R8, RZ ;  /* 0x00000008180e7227 */ /* 0x000fc800078e00ff */
[----:B------:R-:W-:Y:S01]  /*77b0*/  IMAD R5, R13, R7, R5 ;  /* 0x000000070d057224 */ /* 0x000fe200078e0205 */
[----:B------:R-:W-:Y:S01]  /*77c0*/  LOP3.LUT R7, R15, 0x3c, RZ, 0xfc, !PT ;  /* 0x0000003c0f077812 */ /* 0x000fe200078efcff */
[----:B------:R-:W-:Y:S02]  /*77d0*/  IMAD.MOV R14, RZ, RZ, -R14 ;  /* 0x000000ffff0e7224 */ /* 0x000fe400078e0a0e */
[--C-:B------:R-:W-:Y:S01]  /*77e0*/  @!P2 IMAD.IADD R17, R17, 0x1, -R13.reuse ;  /* 0x000000011111a824 */ /* 0x100fe200078e0a0d */
[----:B------:R-:W-:Y:S01]  /*77f0*/  ISETP.GE.AND P2, PT, R0, RZ, PT ;  /* 0x000000ff0000720c */ /* 0x000fe20003f46270 */
[--C-:B------:R-:W-:Y:S01]  /*7800*/  @!P5 IMAD.IADD R16, R16, 0x1, -R13.reuse ;  /* 0x000000011010d824 */ /* 0x100fe200078e0a0d */
[C---:B------:R-:W-:Y:S01]  /*7810*/  ISETP.GT.U32.AND P5, PT, R13.reuse, R11, PT ;  /* 0x0000000b0d00720c */ /* 0x040fe20003fa4070 */
[--C-:B------:R-:W-:Y:S01]  /*7820*/  @!P3 IMAD.IADD R18, R18, 0x1, -R13.reuse ;  /* 0x000000011212b824 */ /* 0x100fe200078e0a0d */
[C---:B------:R-:W-:Y:S01]  /*7830*/  ISETP.GT.U32.AND P3, PT, R13.reuse, R5, PT ;  /* 0x000000050d00720c */ /* 0x040fe20003f64070 */
[----:B------:R-:W-:Y:S01]  /*7840*/  IMAD R0, R13, R14, R8 ;  /* 0x0000000e0d007224 */ /* 0x000fe200078e0208 */
[----:B------:R-:W-:Y:S01]  /*7850*/  IABS R14, R7 ;  /* 0x00000007000e7213 */ /* 0x000fe20000000000 */
[----:B------:R-:W-:Y:S01]  /*7860*/  @!P4 IMAD.IADD R12, R12, 0x1, -R13 ;  /* 0x000000010c0cc824 */ /* 0x000fe200078e0a0d */
[----:B------:R-:W-:Y:S01]  /*7870*/  LOP3.LUT R8, R15, 0x3a, RZ, 0xfc, !PT ;  /* 0x0000003a0f087812 */ /* 0x000fe200078efcff */
[----:B------:R-:W-:Y:S01]  /*7880*/  IMAD.MOV.U32 R4, RZ, RZ, R16 ;  /* 0x000000ffff047224 */ /* 0x000fe200078e0010 */
[----:B------:R-:W-:Y:S01]  /*7890*/  ISETP.GT.U32.AND P4, PT, R13, R0, PT ;  /* 0x000000000d00720c */ /* 0x000fe20003f84070 */
[----:B0-----:R-:W-:-:S02]  /*78a0*/  IMAD.MOV.U32 R2, RZ, RZ, R18 ;  /* 0x000000ffff027224 */ /* 0x001fc400078e0012 */
[----:B------:R-:W-:Y:S02]  /*78b0*/  @!P6 IMAD.MOV R4, RZ, RZ, -R4 ;  /* 0x000000ffff04e224 */ /* 0x000fe400078e0a04 */
[--C-:B------:R-:W-:Y:S01]  /*78c0*/  @!P5 IMAD.IADD R11, R11, 0x1, -R13.reuse ;  /* 0x000000010b0bd824 */ /* 0x100fe200078e0a0d */
[----:B------:R-:W-:Y:S01]  /*78d0*/  ISETP.GE.AND P5, PT, R9, RZ, PT ;  /* 0x000000ff0900720c */ /* 0x000fe20003fa6270 */
[--C-:B------:R-:W-:Y:S01]  /*78e0*/  @!P3 IMAD.IADD R5, R5, 0x1, -R13.reuse ;  /* 0x000000010505b824 */ /* 0x100fe200078e0a0d */
[----:B------:R0:W-:Y:S01]  /*78f0*/  STL [R1+0x74], R4 ;  /* 0x0000740401007387 */ /* 0x0001e20000100800 */
[----:B------:R-:W-:Y:S01]  /*7900*/  @!P1 IMAD.MOV R2, RZ, RZ, -R2 ;  /* 0x000000ffff029224 */ /* 0x000fe200078e0a02 */
[----:B------:R-:W-:Y:S01]  /*7910*/  ISETP.GE.AND P3, PT, R6, RZ, PT ;  /* 0x000000ff0600720c */ /* 0x000fe20003f66270 */
[----:B------:R-:W-:Y:S01]  /*7920*/  IMAD.HI.U32 R16, R24, R14, RZ ;  /* 0x0000000e18107227 */ /* 0x000fe200078e00ff */
[C---:B------:R-:W-:Y:S02]  /*7930*/  ISETP.GT.U32.AND P6, PT, R13.reuse, R5, PT ;  /* 0x000000050d00720c */ /* 0x040fe40003fc4070 */
[----:B------:R1:W-:Y:S01]  /*7940*/  STL [R1+0x6c], R2 ;  /* 0x00006c0201007387 */ /* 0x0003e20000100800 */
[----:B------:R-:W-:Y:S01]  /*7950*/  @!P4 IMAD.IADD R0, R0, 0x1, -R13 ;  /* 0x000000010000c824 */ /* 0x000fe200078e0a0d */
[C---:B------:R-:W-:Y:S01]  /*7960*/  ISETP.GT.U32.AND P4, PT, R13.reuse, R11, PT ;  /* 0x0000000b0d00720c */ /* 0x040fe20003f84070 */
[----:B------:R-:W-:Y:S01]  /*7970*/  IMAD.MOV R16, RZ, RZ, -R16 ;  /* 0x000000ffff107224 */ /* 0x000fe200078e0a10 */
[----:B------:R-:W-:Y:S01]  /*7980*/  IABS R9, R8 ;  /* 0x0000000800097213 */ /* 0x000fe20000000000 */
[----:B0-----:R-:W-:Y:S01]  /*7990*/  IMAD.MOV.U32 R4, RZ, RZ, R17 ;  /* 0x000000ffff047224 */ /* 0x001fe200078e0011 */
[----:B------:R-:W-:Y:S01]  /*79a0*/  ISETP.GT.U32.AND P1, PT, R13, R0, PT ;  /* 0x000000000d00720c */ /* 0x000fe20003f24070 */
[----:B------:R-:W-:-:S04]  /*79b0*/  IMAD.HI.U32 R20, R24, R19, RZ ;  /* 0x0000001318147227 */ /* 0x000fc800078e00ff */
[----:B-1----:R-:W-:Y:S02]  /*79c0*/  IMAD.MOV.U32 R2, RZ, RZ, R12 ;  /* 0x000000ffff027224 */ /* 0x002fe400078e000c */
[----:B------:R-:W-:Y:S02]  /*79d0*/  @!P0 IMAD.MOV R4, RZ, RZ, -R4 ;  /* 0x000000ffff048224 */ /* 0x000fe400078e0a04 */
[----:B------:R-:W-:Y:S01]  /*79e0*/  @!P2 IMAD.MOV R2, RZ, RZ, -R2 ;  /* 0x000000ffff02a224 */ /* 0x000fe200078e0a02 */
[----:B------:R-:W-:Y:S01]  /*79f0*/  ISETP.GE.AND P2, PT, R3, RZ, PT ;  /* 0x000000ff0300720c */ /* 0x000fe20003f46270 */
[----:B------:R-:W-:Y:S01]  /*7a00*/  IMAD R3, R13, R16, R14 ;  /* 0x000000100d037224 */ /* 0x000fe200078e020e */
[----:B------:R-:W-:Y:S01]  /*7a10*/  STL [R1+0x64], R4 ;  /* 0x0000640401007387 */ /* 0x000fe20000100800 */
[--C-:B------:R-:W-:Y:S01]  /*7a20*/  @!P4 IMAD.IADD R11, R11, 0x1, -R13.reuse ;  /* 0x000000010b0bc824 */ /* 0x100fe200078e0a0d */
[----:B------:R-:W-:Y:S01]  /*7a30*/  ISETP.GE.AND P4, PT, R10, RZ, PT ;  /* 0x000000ff0a00720c */ /* 0x000fe20003f86270 */
[----:B------:R-:W-:Y:S01]  /*7a40*/  @!P6 IMAD.IADD R5, R5, 0x1, -R13 ;  /* 0x000000010505e824 */ /* 0x000fe200078e0a0d */
[----:B------:R-:W-:Y:S01]  /*7a50*/  ISETP.GT.U32.AND P6, PT, R13, R3, PT ;  /* 0x000000030d00720c */ /* 0x000fe20003fc4070 */
[----:B------:R-:W-:Y:S01]  /*7a60*/  IMAD.MOV R20, RZ, RZ, -R20 ;  /* 0x000000ffff147224 */ /* 0x000fe200078e0a14 */
[----:B------:R0:W-:Y:S01]  /*7a70*/  STL [R1+0x5c], R2 ;  /* 0x00005c0201007387 */ /* 0x0001e20000100800 */
[----:B------:R-:W-:Y:S01]  /*7a80*/  IMAD.HI.U32 R12, R24, R9, RZ ;  /* 0x00000009180c7227 */ /* 0x000fe200078e00ff */
[----:B------:R-:W-:-:S03]  /*7a90*/  LOP3.LUT R10, R15, 0x34, RZ, 0xfc, !PT ;  /* 0x000000340f0a7812 */ /* 0x000fc600078efcff */
[C---:B------:R-:W-:Y:S02]  /*7aa0*/  IMAD R6, R13.reuse, R20, R19 ;  /* 0x000000140d067224 */ /* 0x040fe400078e0213 */
[----:B------:R-:W-:Y:S02]  /*7ab0*/  IMAD.MOV R12, RZ, RZ, -R12 ;  /* 0x000000ffff0c7224 */ /* 0x000fe400078e0a0c */
[----:B------:R-:W-:Y:S01]  /*7ac0*/  @!P1 IMAD.IADD R0, R0, 0x1, -R13 ;  /* 0x0000000100009824 */ /* 0x000fe200078e0a0d */
[----:B------:R-:W-:Y:S01]  /*7ad0*/  ISETP.GT.U32.AND P0, PT, R13, R6, PT ;  /* 0x000000060d00720c */ /* 0x000fe20003f04070 */
[----:B0-----:R-:W-:Y:S01]  /*7ae0*/  IMAD.MOV.U32 R2, RZ, RZ, R11 ;  /* 0x000000ffff027224 */ /* 0x001fe200078e000b */
[----:B------:R-:W-:Y:S01]  /*7af0*/  ISETP.GE.AND P1, PT, R7, RZ, PT ;  /* 0x000000ff0700720c */ /* 0x000fe20003f26270 */
[----:B------:R-:W-:Y:S02]  /*7b00*/  @!P6 IMAD.IADD R3, R3, 0x1, -R13 ;  /* 0x000000010303e824 */ /* 0x000fe400078e0a0d */
[----:B------:R-:W-:Y:S01]  /*7b10*/  @!P5 IMAD.MOV R2, RZ, RZ, -R2 ;  /* 0x000000ffff02d224 */ /* 0x000fe200078e0a02 */
[----:B------:R-:W-:Y:S01]  /*7b20*/  ISETP.GE.AND P5, PT, R8, RZ, PT ;  /* 0x000000ff0800720c */ /* 0x000fe20003fa6270 */
[----:B------:R-:W-:Y:S01]  /*7b30*/  IMAD R7, R13, R12, R9 ;  /* 0x0000000c0d077224 */ /* 0x000fe200078e0209 */
[C---:B------:R-:W-:Y:S01]  /*7b40*/  LOP3.LUT R9, R15.reuse, 0x38, RZ, 0xfc, !PT ;  /* 0x000000380f097812 */ /* 0x040fe200078efcff */
[----:B------:R-:W-:Y:S01]  /*7b50*/  @!P2 IMAD.MOV R0, RZ, RZ, -R0 ;  /* 0x000000ffff00a224 */ /* 0x000fe200078e0a00 */
[----:B------:R0:W-:Y:S01]  /*7b60*/  STL [R1+0x54], R2 ;  /* 0x0000540201007387 */ /* 0x0001e20000100800 */
[----:B------:R-:W-:-:S02]  /*7b70*/  LOP3.LUT R8, R15, 0x36, RZ, 0xfc, !PT ;  /* 0x000000360f087812 */ /* 0x000fc400078efcff */
[----:B------:R-:W-:Y:S01]  /*7b80*/  @!P0 IMAD.IADD R6, R6, 0x1, -R13 ;  /* 0x0000000106068824 */ /* 0x000fe200078e0a0d */
[----:B------:R-:W-:Y:S02]  /*7b90*/  IABS R19, R9 ;  /* 0x0000000900137213 */ /* 0x000fe40000000000 */
[----:B------:R-:W-:Y:S02]  /*7ba0*/  IABS R11, R8 ;  /* 0x00000008000b7213 */ /* 0x000fe40000000000 */
[----:B------:R-:W-:Y:S01]  /*7bb0*/  ISETP.GT.U32.AND P0, PT, R13, R6, PT ;  /* 0x000000060d00720c */ /* 0x000fe20003f04070 */
[----:B------:R-:W-:Y:S01]  /*7bc0*/  IMAD.HI.U32 R16, R24, R19, RZ ;  /* 0x0000001318107227 */ /* 0x000fe200078e00ff */
[----:B------:R-:W-:Y:S02]  /*7bd0*/  ISETP.GE.AND P2, PT, R8, RZ, PT ;  /* 0x000000ff0800720c */ /* 0x000fe40003f46270 */
[----:B------:R-:W-:Y:S01]  /*7be0*/  ISETP.GE.AND P6, PT, R9, RZ, PT ;  /* 0x000000ff0900720c */ /* 0x000fe20003fc6270 */
[----:B0-----:R-:W-:Y:S01]  /*7bf0*/  IMAD.MOV.U32 R2, RZ, RZ, R5 ;  /* 0x000000ffff027224 */ /* 0x001fe200078e0005 */
[----:B------:R-:W-:Y:S01]  /*7c00*/  LOP3.LUT R12, R15, 0x30, RZ, 0xfc, !PT ;  /* 0x000000300f0c7812 */ /* 0x000fe200078efcff */
[----:B------:R-:W-:-:S02]  /*7c10*/  IMAD.MOV R16, RZ, RZ, -R16 ;  /* 0x000000ffff107224 */ /* 0x000fc400078e0a10 */
[----:B------:R-:W-:Y:S01]  /*7c20*/  @!P3 IMAD.MOV R2, RZ, RZ, -R2 ;  /* 0x000000ffff02b224 */ /* 0x000fe200078e0a02 */
[C---:B------:R-:W-:Y:S01]  /*7c30*/  ISETP.GT.U32.AND P3, PT, R13.reuse, R3, PT ;  /* 0x000000030d00720c */ /* 0x040fe20003f64070 */
[----:B------:R-:W-:Y:S01]  /*7c40*/  IMAD R19, R13, R16, R19 ;  /* 0x000000100d137224 */ /* 0x000fe200078e0213 */
[----:B------:R-:W-:Y:S01]  /*7c50*/  IABS R5, R12 ;  /* 0x0000000c00057213 */ /* 0x000fe20000000000 */
[----:B------:R-:W-:Y:S01]  /*7c60*/  @!P0 IMAD.IADD R6, R6, 0x1, -R13 ;  /* 0x0000000106068824 */ /* 0x000fe200078e0a0d */
[----:B------:R0:W-:Y:S01]  /*7c70*/  STL [R1+0x4c], R2 ;  /* 0x00004c0201007387 */ /* 0x0001e20000100800 */
[----:B------:R-:W-:Y:S01]  /*7c80*/  ISETP.GE.AND P0, PT, R10, RZ, PT ;  /* 0x000000ff0a00720c */ /* 0x000fe20003f06270 */
[----:B------:R-:W-:Y:S01]  /*7c90*/  IMAD.HI.U32 R14, R24, R11, RZ ;  /* 0x0000000b180e7227 */ /* 0x000fe200078e00ff */
[----:B------:R-:W-:Y:S01]  /*7ca0*/  IABS R10, R10 ;  /* 0x0000000a000a7213 */ /* 0x000fe20000000000 */
[----:B------:R1:W-:Y:S02]  /*7cb0*/  STL [R1+0x48], R0 ;  /* 0x0000480001007387 */ /* 0x0003e40000100800 */
[----:B------:R-:W-:-:S02]  /*7cc0*/  IMAD.MOV R14, RZ, RZ, -R14 ;  /* 0x000000ffff0e7224 */ /* 0x000fc400078e0a0e */
[----:B------:R-:W-:-:S04]  /*7cd0*/  IMAD.HI.U32 R8, R24, R10, RZ ;  /* 0x0000000a18087227 */ /* 0x000fc800078e00ff */
[----:B------:R-:W-:Y:S01]  /*7ce0*/  @!P3 IMAD.IADD R3, R3, 0x1, -R13 ;  /* 0x000000010303b824 */ /* 0x000fe200078e0a0d */
[----:B------:R-:W-:Y:S01]  /*7cf0*/  ISETP.GT.U32.AND P3, PT, R13, R7, PT ;  /* 0x000000070d00720c */ /* 0x000fe20003f64070 */
[----:B0-----:R-:W-:Y:S01]  /*7d00*/  IMAD.MOV.U32 R2, RZ, RZ, R6 ;  /* 0x000000ffff027224 */ /* 0x001fe200078e0006 */
[----:B-1----:R-:W-:Y:S01]  /*7d10*/  LOP3.LUT R0, R15, 0x32, RZ, 0xfc, !PT ;  /* 0x000000320f007812 */ /* 0x002fe200078efcff */
[----:B------:R-:W-:Y:S02]  /*7d20*/  IMAD.MOV R8, RZ, RZ, -R8 ;  /* 0x000000ffff087224 */ /* 0x000fe400078e0a08 */
[----:B------:R-:W-:Y:S01]  /*7d30*/  @!P4 IMAD.MOV R2, RZ, RZ, -R2 ;  /* 0x000000ffff02c224 */ /* 0x000fe200078e0a02 */
[----:B------:R-:W-:Y:S01]  /*7d40*/  IABS R9, R0 ;  /* 0x0000000000097213 */ /* 0x000fe20000000000 */
[----:B------:R-:W-:Y:S01]  /*7d50*/  IMAD R11, R13, R14, R11 ;  /* 0x0000000e0d0b7224 */ /* 0x000fe200078e020b */
[----:B------:R-:W-:Y:S01]  /*7d60*/  LOP3.LUT R14, R15, 0x2e, RZ, 0xfc, !PT ;  /* 0x0000002e0f0e7812 */ /* 0x000fe200078efcff */
[----:B------:R-:W-:Y:S01]  /*7d70*/  IMAD R10, R13, R8, R10 ;  /* 0x000000080d0a7224 */ /* 0x000fe200078e020a */
[----:B------:R0:W-:Y:S01]  /*7d80*/  STL [R1+0x44], R2 ;  /* 0x0000440201007387 */ /* 0x0001e20000100800 */
[----:B------:R-:W-:-:S04]  /*7d90*/  IMAD.HI.U32 R8, R24, R9, RZ ;  /* 0x0000000918087227 */ /* 0x000fc800078e00ff */
[----:B------:R-:W-:Y:S01]  /*7da0*/  @!P3 IMAD.IADD R7, R7, 0x1, -R13 ;  /* 0x000000010707b824 */ /* 0x000fe200078e0a0d */
[C---:B------:R-:W-:Y:S01]  /*7db0*/  ISETP.GT.U32.AND P3, PT, R13.reuse, R19, PT ;  /* 0x000000130d00720c */ /* 0x040fe20003f64070 */
[----:B------:R-:W-:Y:S02]  /*7dc0*/  IMAD.MOV R8, RZ, RZ, -R8 ;  /* 0x000000ffff087224 */ /* 0x000fe400078e0a08 */
[----:B------:R-:W-:Y:S01]  /*7dd0*/  IMAD.HI.U32 R6, R24, R5, RZ ;  /* 0x0000000518067227 */ /* 0x000fe200078e00ff */
[----:B------:R-:W-:-:S03]  /*7de0*/  ISETP.GT.U32.AND P4, PT, R13, R7, PT ;  /* 0x000000070d00720c */ /* 0x000fc60003f84070 */
[----:B0-----:R-:W-:Y:S01]  /*7df0*/  IMAD.MOV.U32 R2, RZ, RZ, R3 ;  /* 0x000000ffff027224 */ /* 0x001fe200078e0003 */
[----:B------:R-:W-:Y:S01]  /*7e00*/  IABS R3, R14 ;  /* 0x0000000e00037213 */ /* 0x000fe20000000000 */
[----:B------:R-:W-:Y:S01]  /*7e10*/  IMAD R9, R13, R8, R9 ;  /* 0x000000080d097224 */ /* 0x000fe200078e0209 */
[----:B------:R-:W-:Y:S01]  /*7e20*/  LOP3.LUT R8, R15, 0x2a, RZ, 0xfc, !PT ;  /* 0x0000002a0f087812 */ /* 0x000fe200078efcff */
[----:B------:R-:W-:Y:S01]  /*7e30*/  @!P1 IMAD.MOV R2, RZ, RZ, -R2 ;  /* 0x000000ffff029224 */ /* 0x000fe200078e0a02 */
[----:B------:R-:W-:Y:S01]  /*7e40*/  ISETP.GT.U32.AND P1, PT, R13, R11, PT ;  /* 0x0000000b0d00720c */ /* 0x000fe20003f24070 */
[--C-:B------:R-:W-:Y:S02]  /*7e50*/  @!P3 IMAD.IADD R19, R19, 0x1, -R13.reuse ;  /* 0x000000011313b824 */ /* 0x100fe400078e0a0d */
[----:B------:R-:W-:Y:S01]  /*7e60*/  IMAD.MOV R6, RZ, RZ, -R6 ;  /* 0x000000ffff067224 */ /* 0x000fe200078e0a06 */
[----:B------:R0:W-:Y:S01]  /*7e70*/  STL [R1+0x3c], R2 ;  /* 0x00003c0201007387 */ /* 0x0001e20000100800 */
[----:B------:R-:W-:Y:S01]  /*7e80*/  @!P4 IMAD.IADD R7, R7, 0x1, -R13 ;  /* 0x000000010707c824 */ /* 0x000fe200078e0a0d */
[C---:B------:R-:W-:Y:S01]  /*7e90*/  ISETP.GT.U32.AND P3, PT, R13.reuse, R19, PT ;  /* 0x000000130d00720c */ /* 0x040fe20003f64070 */
[C---:B------:R-:W-:Y:S01]  /*7ea0*/  IMAD R5, R13.reuse, R6, R5 ;  /* 0x000000060d057224 */ /* 0x040fe200078e0205 */
[----:B------:R-:W-:Y:S01]  /*7eb0*/  ISETP.GT.U32.AND P4, PT, R13, R10, PT ;  /* 0x0000000a0d00720c */ /* 0x000fe20003f84070 */
[----:B------:R-:W-:Y:S01]  /*7ec0*/  IMAD.HI.U32 R17, R24, R3, RZ ;  /* 0x0000000318117227 */ /* 0x000fe200078e00ff */
[----:B------:R-:W-:-:S03]  /*7ed0*/  LOP3.LUT R6, R15, 0x2c, RZ, 0xfc, !PT ;  /* 0x0000002c0f067812 */ /* 0x000fc600078efcff */
[----:B------:R-:W-:Y:S01]  /*7ee0*/  @!P1 IMAD.IADD R11, R11, 0x1, -R13 ;  /* 0x000000010b0b9824 */ /* 0x000fe200078e0a0d */
[----:B------:R-:W-:Y:S01]  /*7ef0*/  IABS R16, R6 ;  /* 0x0000000600107213 */ /* 0x000fe20000000000 */
[----:B0-----:R-:W-:Y:S01]  /*7f00*/  IMAD.MOV.U32 R2, RZ, RZ, R7 ;  /* 0x000000ffff027224 */ /* 0x001fe200078e0007 */
[----:B------:R-:W-:Y:S01]  /*7f10*/  IABS R7, R8 ;  /* 0x0000000800077213 */ /* 0x000fe20000000000 */
[----:B------:R-:W-:Y:S01]  /*7f20*/  IMAD.MOV R17, RZ, RZ, -R17 ;  /* 0x000000ffff117224 */ /* 0x000fe200078e0a11 */
[C---:B------:R-:W-:Y:S01]  /*7f30*/  ISETP.GT.U32.AND P1, PT, R13.reuse, R11, PT ;  /* 0x0000000b0d00720c */ /* 0x040fe20003f24070 */
[----:B------:R-:W-:Y:S01]  /*7f40*/  @!P5 IMAD.MOV R2, RZ, RZ, -R2 ;  /* 0x000000ffff02d224 */ /* 0x000fe200078e0a02 */
[----:B------:R-:W-:Y:S01]  /*7f50*/  ISETP.GT.U32.AND P5, PT, R13, R9, PT ;  /* 0x000000090d00720c */ /* 0x000fe20003fa4070 */
[--C-:B------:R-:W-:Y:S01]  /*7f60*/  @!P3 IMAD.IADD R19, R19, 0x1, -R13.reuse ;  /* 0x000000011313b824 */ /* 0x100fe200078e0a0d */
[C---:B------:R-:W-:Y:S01]  /*7f70*/  ISETP.GT.U32.AND P3, PT, R13.reuse, R5, PT ;  /* 0x000000050d00720c */ /* 0x040fe20003f64070 */
[----:B------:R-:W-:Y:S01]  /*7f80*/  @!P4 IMAD.IADD R10, R10, 0x1, -R13 ;  /* 0x000000010a0ac824 */ /* 0x000fe200078e0a0d */
[----:B------:R0:W-:Y:S01]  /*7f90*/  STL [R1+0x38], R2 ;  /* 0x0000380201007387 */ /* 0x0001e20000100800 */
[----:B------:R-:W-:-:S02]  /*7fa0*/  IMAD R3, R13, R17, R3 ;  /* 0x000000110d037224 */ /* 0x000fc400078e0203 */
[----:B------:R-:W-:Y:S01]  /*7fb0*/  IMAD.HI.U32 R17, R24, R16, RZ ;  /* 0x0000001018117227 */ /* 0x000fe200078e00ff */
[----:B------:R-:W-:-:S03]  /*7fc0*/  ISETP.GT.U32.AND P4, PT, R13, R10, PT ;  /* 0x0000000a0d00720c */ /* 0x000fc60003f84070 */
[--C-:B------:R-:W-:Y:S01]  /*7fd0*/  @!P1 IMAD.IADD R11, R11, 0x1, -R13.reuse ;  /* 0x000000010b0b9824 */ /* 0x100fe200078e0a0d */
[----:B------:R-:W-:Y:S01]  /*7fe0*/  ISETP.GT.U32.AND P1, PT, R13, R3, PT ;  /* 0x000000030d00720c */ /* 0x000fe20003f24070 */
[----:B------:R-:W-:Y:S01]  /*7ff0*/  @!P5 IMAD.IADD R9, R9, 0x1, -R13 ;  /* 0x000000010909d824 */ /* 0x000fe200078e0a0d */
[----:B------:R-:W-:Y:S01]  /*8000*/  ISETP.GE.AND P5, PT, R0, RZ, PT ;  /* 0x000000ff0000720c */ /* 0x000fe20003fa6270 */
[----:B0-----:R-:W-:Y:S01]  /*8010*/  IMAD.MOV.U32 R2, RZ, RZ, R19 ;  /* 0x000000ffff027224 */ /* 0x001fe200078e0013 */
[----:B------:R-:W-:Y:S01]  /*8020*/  IABS R19, R27 ;  /* 0x0000001b00137213 */ /* 0x000fe20000000000 */
        /* <DEDUP_REMOVED lines=8> */
[----:B------:R-:W-:Y:S02]  /*80b0*/  IMAD R7, R13, R18, R7 ;  /* 0x000000120d077224 */ /* 0x000fe400078e0207 */
[--C-:B------:R-:W-:Y:S01]  /*80c0*/  @!P4 IMAD.IADD R10, R10, 0x1, -R13.reuse ;  /* 0x000000010a0ac824 */ /* 0x100fe200078e0a0d */
[----:B------:R-:W-:Y:S01]  /*80d0*/  ISETP.GE.AND P4, PT, R12, RZ, PT ;  /* 0x000000ff0c00720c */ /* 0x000fe20003f86270 */
[--C-:B------:R-:W-:Y:S01]  /*80e0*/  @!P3 IMAD.IADD R5, R5, 0x1, -R13.reuse ;  /* 0x000000010505b824 */ /* 0x100fe200078e0a0d */
[----:B------:R-:W-:Y:S01]  /*80f0*/  LOP3.LUT R12, R15, 0x28, RZ, 0xfc, !PT ;  /* 0x000000280f0c7812 */ /* 0x000fe200078efcff */
[----:B------:R-:W-:Y:S01]  /*8100*/  @!P6 IMAD.IADD R9, R9, 0x1, -R13 ;  /* 0x000000010909e824 */ /* 0x000fe200078e0a0d */
[----:B------:R-:W-:Y:S01]  /*8110*/  ISETP.GT.U32.AND P6, PT, R13, R0, PT ;  /* 0x000000000d00720c */ /* 0x000fe20003fc4070 */
[----:B0-----:R-:W-:Y:S01]  /*8120*/  IMAD.MOV.U32 R2, RZ, RZ, R11 ;  /* 0x000000ffff027224 */ /* 0x001fe200078e000b */
[----:B------:R-:W-:Y:S01]  /*8130*/  LOP3.LUT R11, R15, 0x26, RZ, 0xfc, !PT ;  /* 0x000000260f0b7812 */ /* 0x000fe200078efcff */
[----:B------:R-:W-:Y:S01]  /*8140*/  IMAD.MOV.U32 R4, RZ, RZ, R10 ;  /* 0x000000ffff047224 */ /* 0x000fe200078e000a */
[----:B------:R-:W-:Y:S01]  /*8150*/  IABS R10, R12 ;  /* 0x0000000c000a7213 */ /* 0x000fe20000000000 */
[----:B------:R-:W-:Y:S01]  /*8160*/  @!P2 IMAD.MOV R2, RZ, RZ, -R2 ;  /* 0x000000ffff02a224 */ /* 0x000fe200078e0a02 */
[----:B------:R-:W-:Y:S01]  /*8170*/  ISETP.GT.U32.AND P2, PT, R13, R5, PT ;  /* 0x000000050d00720c */ /* 0x000fe20003f44070 */
[----:B------:R-:W-:Y:S01]  /*8180*/  @!P0 IMAD.MOV R4, RZ, RZ, -R4 ;  /* 0x000000ffff048224 */ /* 0x000fe200078e0a04 */
[----:B------:R-:W-:Y:S01]  /*8190*/  ISETP.GE.AND P0, PT, R6, RZ, PT ;  /* 0x000000ff0600720c */ /* 0x000fe20003f06270 */
[----:B------:R-:W-:Y:S01]  /*81a0*/  @!P1 IMAD.IADD R3, R3, 0x1, -R13 ;  /* 0x0000000103039824 */ /* 0x000fe200078e0a0d */
[----:B------:R0:W-:Y:S01]  /*81b0*/  STL [R1+0x30], R2 ;  /* 0x0000300201007387 */ /* 0x0001e20000100800 */
[----:B------:R-:W-:-:S02]  /*81c0*/  IABS R6, R11 ;  /* 0x0000000b00067213 */ /* 0x000fc40000000000 */
[--C-:B------:R-:W-:Y:S01]  /*81d0*/  @!P6 IMAD.IADD R0, R0, 0x1, -R13.reuse ;  /* 0x000000010000e824 */ /* 0x100fe200078e0a0d */
[----:B------:R-:W-:Y:S01]  /*81e0*/  ISETP.GT.U32.AND P1, PT, R13, R3, PT ;  /* 0x000000030d00720c */ /* 0x000fe20003f24070 */
[----:B------:R1:W-:Y:S01]  /*81f0*/  STL [R1+0x2c], R4 ;  /* 0x00002c0401007387 */ /* 0x0003e20000100800 */
[----:B------:R-:W-:Y:S02]  /*8200*/  ISETP.GE.AND P3, PT, R14, RZ, PT ;  /* 0x000000ff0e00720c */ /* 0x000fe40003f66270 */
[----:B------:R-:W-:Y:S01]  /*8210*/  LOP3.LUT R14, R15, 0x22, RZ, 0xfc, !PT ;  /* 0x000000220f0e7812 */ /* 0x000fe200078efcff */
[----:B------:R-:W-:Y:S01]  /*8220*/  @!P2 IMAD.IADD R5, R5, 0x1, -R13 ;  /* 0x000000010505a824 */ /* 0x000fe200078e0a0d */
[----:B------:R-:W-:Y:S01]  /*8230*/  ISETP.GE.AND P2, PT, R8, RZ, PT ;  /* 0x000000ff0800720c */ /* 0x000fe20003f46270 */
[----:B0-----:R-:W-:Y:S01]  /*8240*/  IMAD.MOV.U32 R2, RZ, RZ, R9 ;  /* 0x000000ffff027224 */ /* 0x001fe200078e0009 */
[----:B------:R-:W-:Y:S01]  /*8250*/  ISETP.GE.AND P6, PT, R11, RZ, PT ;  /* 0x000000ff0b00720c */ /* 0x000fe20003fc6270 */
[----:B------:R-:W-:Y:S01]  /*8260*/  IMAD.MOV.U32 R9, RZ, RZ, R10 ;  /* 0x000000ffff097224 */ /* 0x000fe200078e000a */
[----:B------:R-:W-:Y:S01]  /*8270*/  LOP3.LUT R11, R15, 0x18, RZ, 0xfc, !PT ;  /* 0x000000180f0b7812 */ /* 0x000fe200078efcff */
[----:B------:R-:W-:Y:S01]  /*8280*/  @!P5 IMAD.MOV R2, RZ, RZ, -R2 ;  /* 0x000000ffff02d224 */ /* 0x000fe200078e0a02 */
[----:B------:R-:W-:Y:S01]  /*8290*/  ISETP.GT.U32.AND P5, PT, R13, R7, PT ;  /* 0x000000070d00720c */ /* 0x000fe20003fa4070 */
[----:B------:R-:W-:Y:S01]  /*82a0*/  IMAD.MOV.U32 R10, RZ, RZ, R6 ;  /* 0x000000ffff0a7224 */ /* 0x000fe200078e0006 */
[----:B-1----:R-:W-:Y:S01]  /*82b0*/  LOP3.LUT R4, R15, 0x14, RZ, 0xfc, !PT ;  /* 0x000000140f047812 */ /* 0x002fe200078efcff */
[----:B------:R-:W-:Y:S01]  /*82c0*/  IMAD.HI.U32 R6, R24, R9, RZ ;  /* 0x0000000918067227 */ /* 0x000fe200078e00ff */
[----:B------:R0:W-:Y:S01]  /*82d0*/  STL [R1+0x28], R2 ;  /* 0x0000280201007387 */ /* 0x0001e20000100800 */
[----:B------:R-:W-:-:S02]  /*82e0*/  IABS R23, R11 ;  /* 0x0000000b00177213 */ /* 0x000fc40000000000 */
[----:B------:R-:W-:Y:S02]  /*82f0*/  IMAD.MOV R6, RZ, RZ, -R6 ;  /* 0x000000ffff067224 */ /* 0x000fe400078e0a06 */
[----:B------:R-:W-:Y:S01]  /*8300*/  @!P1 IMAD.IADD R3, R3, 0x1, -R13 ;  /* 0x0000000103039824 */ /* 0x000fe200078e0a0d */
[----:B------:R-:W-:Y:S01]  /*8310*/  ISETP.GE.AND P1, PT, R12, RZ, PT ;  /* 0x000000ff0c00720c */ /* 0x000fe20003f26270 */
[----:B------:R-:W-:Y:S01]  /*8320*/  IMAD R9, R13, R6, R9 ;  /* 0x000000060d097224 */ /* 0x000fe200078e0209 */
[----:B------:R-:W-:Y:S01]  /*8330*/  LOP3.LUT R12, R15, 0x24, RZ, 0xfc, !PT ;  /* 0x000000240f0c7812 */ /* 0x000fe200078efcff */
[----:B------:R-:W-:Y:S01]  /*8340*/  @!P5 IMAD.IADD R7, R7, 0x1, -R13 ;  /* 0x000000010707d824 */ /* 0x000fe200078e0a0d */
[----:B------:R-:W-:Y:S01]  /*8350*/  ISETP.GT.U32.AND P5, PT, R13, R0, PT ;  /* 0x000000000d00720c */ /* 0x000fe20003fa4070 */
[----:B0-----:R-:W-:Y:S01]  /*8360*/  IMAD.MOV.U32 R2, RZ, RZ, R5 ;  /* 0x000000ffff027224 */ /* 0x001fe200078e0005 */
[----:B------:R-:W-:Y:S01]  /*8370*/  LOP3.LUT R6, R15, 0x16, RZ, 0xfc, !PT ;  /* 0x000000160f067812 */ /* 0x000fe200078efcff */
[----:B------:R-:W-:-:S04]  /*8380*/  IMAD.HI.U32 R8, R24, R10, RZ ;  /* 0x0000000a18087227 */ /* 0x000fc800078e00ff */
[----:B------:R-:W-:Y:S01]  /*8390*/  @!P4 IMAD.MOV R2, RZ, RZ, -R2 ;  /* 0x000000ffff02c224 */ /* 0x000fe200078e0a02 */
[----:B------:R-:W-:Y:S01]  /*83a0*/  ISETP.GT.U32.AND P4, PT, R13, R7, PT ;  /* 0x000000070d00720c */ /* 0x000fe20003f84070 */
[----:B------:R-:W-:-:S03]  /*83b0*/  IMAD.MOV R8, RZ, RZ, -R8 ;  /* 0x000000ffff087224 */ /* 0x000fc600078e0a08 */
[----:B------:R0:W-:Y:S01]  /*83c0*/  STL [R1+0x24], R2 ;  /* 0x0000240201007387 */ /* 0x0001e20000100800 */
[----:B------:R-:W-:Y:S01]  /*83d0*/  @!P5 IMAD.IADD R0, R0, 0x1, -R13 ;  /* 0x000000010000d824 */ /* 0x000fe200078e0a0d */
[C---:B------:R-:W-:Y:S01]  /*83e0*/  ISETP.GT.U32.AND P5, PT, R13.reuse, R9, PT ;  /* 0x000000090d00720c */ /* 0x040fe20003fa4070 */
[----:B------:R-:W-:Y:S01]  /*83f0*/  IMAD R10, R13, R8, R10 ;  /* 0x000000080d0a7224 */ /* 0x000fe200078e020a */
[----:B------:R-:W-:-:S04]  /*8400*/  LOP3.LUT R8, R15, 0x1e, RZ, 0xfc, !PT ;  /* 0x0000001e0f087812 */ /* 0x000fc800078efcff */
[----:B------:R-:W-:Y:S01]  /*8410*/  IABS R17, R8 ;  /* 0x0000000800117213 */ /* 0x000fe20000000000 */
[----:B------:R-:W-:Y:S01]  /*8420*/  @!P4 IMAD.IADD R7, R7, 0x1, -R13 ;  /* 0x000000010707c824 */ /* 0x000fe200078e0a0d */
[----:B------:R-:W-:Y:S01]  /*8430*/  ISETP.GE.AND P4, PT, R14, RZ, PT ;  /* 0x000000ff0e00720c */ /* 0x000fe20003f86270 */
[----:B0-----:R-:W-:Y:S01]  /*8440*/  IMAD.MOV.U32 R2, RZ, RZ, R3 ;  /* 0x000000ffff027224 */ /* 0x001fe200078e0003 */
[----:B------:R-:W-:Y:S01]  /*8450*/  IABS R14, R14 ;  /* 0x0000000e000e7213 */ /* 0x000fe20000000000 */
[----:B------:R-:W-:Y:S01]  /*8460*/  @!P2 IMAD.MOV R7, RZ, RZ, -R7 ;  /* 0x000000ffff07a224 */ /* 0x000fe200078e0a07 */
[----:B------:R-:W-:Y:S01]  /*8470*/  ISETP.GT.U32.AND P2, PT, R13, R10, PT ;  /* 0x0000000a0d00720c */ /* 0x000fe20003f44070 */
[----:B------:R-:W-:Y:S01]  /*8480*/  @!P3 IMAD.MOV R2, RZ, RZ, -R2 ;  /* 0x000000ffff02b224 */ /* 0x000fe200078e0a02 */
[----:B------:R-:W-:Y:S01]  /*8490*/  ISETP.GE.AND P3, PT, R12, RZ, PT ;  /* 0x000000ff0c00720c */ /* 0x000fe20003f66270 */
[----:B------:R-:W-:Y:S01]  /*84a0*/  @!P5 IMAD.IADD R9, R9, 0x1, -R13 ;  /* 0x000000010909d824 */ /* 0x000fe200078e0a0d */
[----:B------:R-:W-:-:S02]  /*84b0*/  IABS R12, R12 ;  /* 0x0000000c000c7213 */ /* 0x000fc40000000000 */
[----:B------:R0:W-:Y:S02]  /*84c0*/  STL [R1+0x1c], R2 ;  /* 0x00001c0201007387 */ /* 0x0001e40000100800 */
[----:B------:R-:W-:Y:S01]  /*84d0*/  ISETP.GT.U32.AND P5, PT, R13, R9, PT ;  /* 0x000000090d00720c */ /* 0x000fe20003fa4070 */
[----:B------:R-:W-:-:S04]  /*84e0*/  IMAD.HI.U32 R3, R24, R12, RZ ;  /* 0x0000000c18037227 */ /* 0x000fc800078e00ff */
[----:B------:R-:W-:Y:S02]  /*84f0*/  IMAD.MOV R3, RZ, RZ, -R3 ;  /* 0x000000ffff037224 */ /* 0x000fe400078e0a03 */
[--C-:B------:R-:W-:Y:S02]  /*8500*/  @!P2 IMAD.IADD R10, R10, 0x1, -R13.reuse ;  /* 0x000000010a0aa824 */ /* 0x100fe400078e0a0d */
[C---:B------:R-:W-:Y:S02]  /*8510*/  IMAD R12, R13.reuse, R3, R12 ;  /* 0x000000030d0c7224 */ /* 0x040fe400078e020c */
[----:B0-----:R-:W-:Y:S01]  /*8520*/  IMAD.MOV.U32 R2, RZ, RZ, R0 ;  /* 0x000000ffff027224 */ /* 0x001fe200078e0000 */
[----:B------:R-:W-:Y:S01]  /*8530*/  ISETP.GT.U32.AND P2, PT, R13, R10, PT ;  /* 0x0000000a0d00720c */ /* 0x000fe20003f44070 */
[----:B------:R-:W-:Y:S01]  /*8540*/  @!P5 IMAD.IADD R9, R9, 0x1, -R13 ;  /* 0x000000010909d824 */ /* 0x000fe200078e0a0d */
[----:B------:R-:W-:Y:S01]  /*8550*/  ISETP.GT.U32.AND P5, PT, R13, R12, PT ;  /* 0x0000000c0d00720c */ /* 0x000fe20003fa4070 */
[----:B------:R-:W-:-:S04]  /*8560*/  IMAD.HI.U32 R0, R24, R14, RZ ;  /* 0x0000000e18007227 */ /* 0x000fc800078e00ff */
[----:B------:R-:W-:Y:S01]  /*8570*/  @!P0 IMAD.MOV R2, RZ, RZ, -R2 ;  /* 0x000000ffff028224 */ /* 0x000fe200078e0a02 */
[----:B------:R-:W-:Y:S01]  /*8580*/  ISETP.GE.AND P0, PT, R16, RZ, PT ;  /* 0x000000ff1000720c */ /* 0x000fe20003f06270 */
[----:B------:R-:W-:Y:S01]  /*8590*/  IMAD.MOV R0, RZ, RZ, -R0 ;  /* 0x000000ffff007224 */ /* 0x000fe200078e0a00 */
[----:B------:R-:W-:Y:S01]  /*85a0*/  IABS R16, R16 ;  /* 0x0000001000107213 */ /* 0x000fe20000000000 */
[----:B------:R-:W-:Y:S01]  /*85b0*/  IMAD.HI.U32 R3, R24, R17, RZ ;  /* 0x0000001118037227 */ /* 0x000fe200078e00ff */
[----:B------:R0:W-:Y:S03]  /*85c0*/  STL [R1+0x2404], R2 ;  /* 0x0024040201007387 */ /* 0x0001e60000100800 */
[----:B------:R-:W-:Y:S01]  /*85d0*/  @!P5 IMAD.IADD R12, R12, 0x1, -R13 ;  /* 0x000000010c0cd824 */ /* 0x000fe200078e0a0d */
[----:B------:R1:W-:Y:S01]  /*85e0*/  STL [R1+0x2408], R7 ;  /* 0x0024080701007387 */ /* 0x0003e20000100800 */
[----:B------:R-:W-:-:S02]  /*85f0*/  IMAD R14, R13, R0, R14 ;  /* 0x000000000d0e7224 */ /* 0x000fc400078e020e */
[C---:B------:R-:W-:Y:S01]  /*8600*/  IMAD.HI.U32 R5, R24.reuse, R16, RZ ;  /* 0x0000001018057227 */ /* 0x040fe200078e00ff */
[----:B------:R-:W-:Y:S02]  /*8610*/  ISETP.GT.U32.AND P5, PT, R13, R12, PT ;  /* 0x0000000c0d00720c */ /* 0x000fe40003fa4070 */
[C---:B0-----:R-:W-:Y:S01]  /*8620*/  LOP3.LUT R2, R15.reuse, 0xe, RZ, 0xfc, !PT ;  /* 0x0000000e0f027812 */ /* 0x041fe200078efcff */
[----:B------:R-:W-:Y:S01]  /*8630*/  IMAD.HI.U32 R0, R24, R19, RZ ;  /* 0x0000001318007227 */ /* 0x000fe200078e00ff */
[----:B-1----:R-:W-:-:S03]  /*8640*/  LOP3.LUT R7, R15, 0x12, RZ, 0xfc, !PT ;  /* 0x000000120f077812 */ /* 0x002fc600078efcff */
[----:B------:R-:W-:Y:S02]  /*8650*/  IMAD.MOV R3, RZ, RZ, -R3 ;  /* 0x000000ffff037224 */ /* 0x000fe400078e0a03 */
[----:B------:R-:W-:Y:S02]  /*8660*/  IMAD.MOV R5, RZ, RZ, -R5 ;  /* 0x000000ffff057224 */ /* 0x000fe400078e0a05 */
[----:B------:R-:W-:Y:S02]  /*8670*/  IMAD.MOV R0, RZ, RZ, -R0 ;  /* 0x000000ffff007224 */ /* 0x000fe400078e0a00 */
[----:B------:R-:W-:Y:S01]  /*8680*/  @!P1 IMAD.MOV R9, RZ, RZ, -R9 ;  /* 0x000000ffff099224 */ /* 0x000fe200078e0a09 */
[C---:B------:R-:W-:Y:S01]  /*8690*/  ISETP.GT.U32.AND P1, PT, R13.reuse, R14, PT ;  /* 0x0000000e0d00720c */ /* 0x040fe20003f24070 */
[C---:B------:R-:W-:Y:S01]  /*86a0*/  IMAD R17, R13.reuse, R3, R17 ;  /* 0x000000030d117224 */ /* 0x040fe200078e0211 */
[----:B------:R-:W-:Y:S01]  /*86b0*/  IABS R3, R4 ;  /* 0x0000000400037213 */ /* 0x000fe20000000000 */
[C---:B------:R-:W-:Y:S01]  /*86c0*/  IMAD R16, R13.reuse, R5, R16 ;  /* 0x000000050d107224 */ /* 0x040fe200078e0210 */
[----:B------:R0:W-:Y:S01]  /*86d0*/  STL [R1+0x240c], R9 ;  /* 0x00240c0901007387 */ /* 0x0001e20000100800 */
[C---:B------:R-:W-:Y:S01]  /*86e0*/  IMAD R19, R13.reuse, R0, R19 ;  /* 0x000000000d137224 */ /* 0x040fe200078e0213 */
[----:B------:R-:W-:Y:S01]  /*86f0*/  IABS R0, R6 ;  /* 0x0000000600007213 */ /* 0x000fe20000000000 */
[----:B------:R-:W-:Y:S01]  /*8700*/  IMAD.HI.U32 R5, R24, R21, RZ ;  /* 0x0000001518057227 */ /* 0x000fe200078e00ff */
[----:B------:R-:W-:Y:S03]  /*8710*/  STL [R1+0x70], R11 ;  /* 0x0000700b01007387 */ /* 0x000fe60000100800 */
[----:B------:R-:W-:Y:S01]  /*8720*/  @!P5 IMAD.IADD R12, R12, 0x1, -R13 ;  /* 0x000000010c0cd824 */ /* 0x000fe200078e0a0d */
[----:B------:R-:W-:Y:S01]  /*8730*/  ISETP.GT.U32.AND P5, PT, R13, R17, PT ;  /* 0x000000110d00720c */ /* 0x000fe20003fa4070 */
[----:B------:R-:W-:Y:S01]  /*8740*/  IMAD.MOV R5, RZ, RZ, -R5 ;  /* 0x000000ffff057224 */ /* 0x000fe200078e0a05 */
[----:B------:R1:W-:Y:S01]  /*8750*/  STL [R1+0x68], R6 ;  /* 0x0000680601007387 */ /* 0x0003e20000100800 */
[----:B------:R-:W-:Y:S01]  /*8760*/  @!P2 IMAD.IADD R10, R10, 0x1, -R13 ;  /* 0x000000010a0aa824 */ /* 0x000fe200078e0a0d */
[----:B0-----:R-:W-:Y:S01]  /*8770*/  LOP3.LUT R9, R15, 0x4, RZ, 0xfc, !PT ;  /* 0x000000040f097812 */ /* 0x001fe200078efcff */
[C---:B------:R-:W-:Y:S01]  /*8780*/  IMAD R21, R13.reuse, R5, R21 ;  /* 0x000000050d157224 */ /* 0x040fe200078e0215 */
[----:B------:R0:W-:Y:S01]  /*8790*/  STL [R1+0x60], R4 ;  /* 0x0000600401007387 */ /* 0x0001e20000100800 */
[----:B------:R-:W-:Y:S01]  /*87a0*/  IMAD.HI.U32 R5, R24, R3, RZ ;  /* 0x0000000318057227 */ /* 0x000fe200078e00ff */
[----:B------:R-:W-:-:S02]  /*87b0*/  ISETP.GT.U32.AND P2, PT, R13, R16, PT ;  /* 0x000000100d00720c */ /* 0x000fc40003f44070 */
[----:B------:R-:W-:Y:S01]  /*87c0*/  STL [R1+0x50], R7 ;  /* 0x0000500701007387 */ /* 0x000fe20000100800 */
[----:B------:R-:W-:Y:S02]  /*87d0*/  @!P6 IMAD.MOV R10, RZ, RZ, -R10 ;  /* 0x000000ffff0ae224 */ /* 0x000fe400078e0a0a */
[----:B-1----:R-:W-:Y:S01]  /*87e0*/  IMAD.HI.U32 R6, R24, R0, RZ ;  /* 0x0000000018067227 */ /* 0x002fe200078e00ff */
[----:B0-----:R-:W-:-:S03]  /*87f0*/  LOP3.LUT R4, R15, 0x10, RZ, 0xfc, !PT ;  /* 0x000000100f047812 */ /* 0x001fc600078efcff */
[----:B------:R-:W-:Y:S02]  /*8800*/  IMAD.MOV R6, RZ, RZ, -R6 ;  /* 0x000000ffff067224 */ /* 0x000fe400078e0a06 */
[----:B------:R-:W-:Y:S02]  /*8810*/  IMAD.MOV R5, RZ, RZ, -R5 ;  /* 0x000000ffff057224 */ /* 0x000fe400078e0a05 */
[----:B------:R-:W-:Y:S01]  /*8820*/  IMAD R0, R13, R6, R0 ;  /* 0x000000060d007224 */ /* 0x000fe200078e0200 */
[----:B------:R0:W-:Y:S01]  /*8830*/  STL [R1+0x40], R4 ;  /* 0x0000400401007387 */ /* 0x0001e20000100800 */
[----:B------:R-:W-:Y:S01]  /*8840*/  IABS R6, R4 ;  /* 0x0000000400067213 */ /* 0x000fe20000000000 */
[----:B------:R-:W-:Y:S01]  /*8850*/  @!P5 IMAD.IADD R17, R17, 0x1, -R13 ;  /* 0x000000011111d824 */ /* 0x000fe200078e0a0d */
[----:B------:R-:W-:Y:S01]  /*8860*/  ISETP.GE.AND P5, PT, R8, RZ, PT ;  /* 0x000000ff0800720c */ /* 0x000fe20003fa6270 */
[----:B------:R-:W-:Y:S01]  /*8870*/  IMAD R3, R13, R5, R3 ;  /* 0x000000050d037224 */ /* 0x000fe200078e0203 */
[----:B------:R1:W-:Y:S01]  /*8880*/  STL [R1+0x2410], R10 ;  /* 0x0024100a01007387 */ /* 0x0003e20000100800 */
[----:B------:R-:W-:Y:S01]  /*8890*/  IABS R5, R7 ;  /* 0x0000000700057213 */ /* 0x000fe20000000000 */
[--C-:B------:R-:W-:Y:S01]  /*88a0*/  @!P2 IMAD.IADD R16, R16, 0x1, -R13.reuse ;  /* 0x000000011010a824 */ /* 0x100fe200078e0a0d */
[----:B------:R-:W-:Y:S01]  /*88b0*/  IABS R8, R2 ;  /* 0x0000000200087213 */ /* 0x000fe20000000000 */
[----:B------:R2:W-:Y:S01]  /*88c0*/  STL [R1+0x20], R2 ;  /* 0x0000200201007387 */ /* 0x0005e20000100800 */
[C---:B0-----:R-:W-:Y:S01]  /*88d0*/  LOP3.LUT R4, R15.reuse, 0xa, RZ, 0xfc, !PT ;  /* 0x0000000a0f047812 */ /* 0x041fe200078efcff */
[----:B------:R-:W-:Y:S01]  /*88e0*/  @!P1 IMAD.IADD R14, R14, 0x1, -R13 ;  /* 0x000000010e0e9824 */ /* 0x000fe200078e0a0d */
[----:B------:R-:W-:Y:S01]  /*88f0*/  LOP3.LUT R7, R15, 0x2, RZ, 0xfc, !PT ;  /* 0x000000020f077812 */ /* 0x000fe200078efcff */
[----:B------:R0:W-:Y:S01]  /*8900*/  STL [R1+0x249c], R26 ;  /* 0x00249c1a01007387 */ /* 0x0001e20000100800 */
[----:B------:R-:W-:Y:S01]  /*8910*/  ISETP.GT.U32.AND P2, PT, R13, R16, PT ;  /* 0x000000100d00720c */ /* 0x000fe20003f44070 */
[----:B------:R-:W-:Y:S01]  /*8920*/  IMAD.HI.U32 R11, R24, R23, RZ ;  /* 0x00000017180b7227 */ /* 0x000fe200078e00ff */
[----:B-1----:R-:W-:-:S02]  /*8930*/  LOP3.LUT R10, R15, 0x8, RZ, 0xfc, !PT ;  /* 0x000000080f0a7812 */ /* 0x002fc400078efcff */
[----:B------:R-:W-:Y:S01]  /*8940*/  ISETP.GT.U32.AND P1, PT, R13, R14, PT ;  /* 0x0000000e0d00720c */ /* 0x000fe20003f24070 */
[----:B------:R-:W-:Y:S01]  /*8950*/  IMAD.MOV R11, RZ, RZ, -R11 ;  /* 0x000000ffff0b7224 */ /* 0x000fe200078e0a0b */
[----:B--2---:R-:W-:Y:S01]  /*8960*/  LOP3.LUT R2, R15, 0x6, RZ, 0xfc, !PT ;  /* 0x000000060f027812 */ /* 0x004fe200078efcff */
[----:B------:R-:W-:Y:S01]  /*8970*/  IMAD.HI.U32 R18, R24, R5, RZ ;  /* 0x0000000518127227 */ /* 0x000fe200078e00ff */
[----:B------:R-:W-:-:S03]  /*8980*/  IABS R15, R4 ;  /* 0x00000004000f7213 */ /* 0x000fc60000000000 */
[----:B------:R-:W-:Y:S01]  /*8990*/  IMAD R23, R13, R11, R23 ;  /* 0x0000000b0d177224 */ /* 0x000fe200078e0217 */
[----:B------:R-:W-:Y:S01]  /*89a0*/  IABS R11, R26 ;  /* 0x0000001a000b7213 */ /* 0x000fe20000000000 */
[----:B------:R-:W-:Y:S01]  /*89b0*/  IMAD.HI.U32 R29, R24, R15, RZ ;  /* 0x0000000f181d7227 */ /* 0x000fe200078e00ff */
[----:B0-----:R-:W-:-:S03]  /*89c0*/  IABS R26, R7 ;  /* 0x00000007001a7213 */ /* 0x001fc60000000000 */
[----:B------:R-:W-:Y:S02]  /*89d0*/  IMAD.MOV R29, RZ, RZ, -R29 ;  /* 0x000000ffff1d7224 */ /* 0x000fe400078e0a1d */
[----:B------:R-:W-:Y:S01]  /*89e0*/  @!P2 IMAD.IADD R16, R16, 0x1, -R13 ;  /* 0x000000011010a824 */ /* 0x000fe200078e0a0d */
[C---:B------:R-:W-:Y:S01]  /*89f0*/  ISETP.GT.U32.AND P2, PT, R13.reuse, R21, PT ;  /* 0x000000150d00720c */ /* 0x040fe20003f44070 */
[C---:B------:R-:W-:Y:S02]  /*8a00*/  IMAD R15, R13.reuse, R29, R15 ;  /* 0x0000001d0d0f7224 */ /* 0x040fe400078e020f */
[----:B------:R-:W2:Y:S01]  /*8a10*/  LDL.LU R29, [R1+0x68] ;  /* 0x00006800011d7983 */ /* 0x000ea20000300800 */
[----:B------:R-:W-:Y:S01]  /*8a20*/  @!P1 IMAD.IADD R14, R14, 0x1, -R13 ;  /* 0x000000010e0e9824 */ /* 0x000fe200078e0a0d */
[----:B------:R-:W-:Y:S01]  /*8a30*/  ISETP.GT.U32.AND P1, PT, R13, R19, PT ;  /* 0x000000130d00720c */ /* 0x000fe20003f24070 */
[----:B------:R-:W-:Y:S02]  /*8a40*/  IMAD.MOV R18, RZ, RZ, -R18 ;  /* 0x000000ffff127224 */ /* 0x000fe400078e0a12 */
[----:B------:R-:W-:-:S04]  /*8a50*/  IMAD.HI.U32 R20, R24, R8, RZ ;  /* 0x0000000818147227 */ /* 0x000fc800078e00ff */
[----:B------:R-:W-:Y:S02]  /*8a60*/  IMAD R5, R13, R18, R5 ;  /* 0x000000120d057224 */ /* 0x000fe400078e0205 */
[----:B------:R-:W-:Y:S02]  /*8a70*/  @!P2 IMAD.IADD R21, R21, 0x1, -R13 ;  /* 0x000000011515a824 */ /* 0x000fe400078e0a0d */
[----:B------:R-:W-:-:S03]  /*8a80*/  IMAD.HI.U32 R18, R24, R11, RZ ;  /* 0x0000000b18127227 */ /* 0x000fc600078e00ff */
[----:B------:R-:W-:Y:S01]  /*8a90*/  ISETP.GT.U32.AND P2, PT, R13, R21, PT ;  /* 0x000000150d00720c */ /* 0x000fe20003f44070 */
[----:B------:R-:W-:Y:S01]  /*8aa0*/  @!P1 IMAD.IADD R19, R19, 0x1, -R13 ;  /* 0x0000000113139824 */ /* 0x000fe200078e0a0d */
[C---:B------:R-:W-:Y:S01]  /*8ab0*/  ISETP.GT.U32.AND P1, PT, R13.reuse, R17, PT ;  /* 0x000000110d00720c */ /* 0x040fe20003f24070 */
[----:B------:R-:W-:Y:S02]  /*8ac0*/  IMAD.MOV R18, RZ, RZ, -R18 ;  /* 0x000000ffff127224 */ /* 0x000fe400078e0a12 */
[----:B------:R-:W-:Y:S01]  /*8ad0*/  IMAD.HI.U32 R22, R24, R6, RZ ;  /* 0x0000000618167227 */ /* 0x000fe200078e00ff */
[----:B------:R-:W-:-:S03]  /*8ae0*/  ISETP.GT.U32.AND P6, PT, R13, R19, PT ;  /* 0x000000130d00720c */ /* 0x000fc60003fc4070 */
[----:B------:R-:W-:Y:S01]  /*8af0*/  IMAD R11, R13, R18, R11 ;  /* 0x000000120d0b7224 */ /* 0x000fe200078e020b */
[----:B------:R-:W-:Y:S01]  /*8b00*/  IABS R18, R10 ;  /* 0x0000000a00127213 */ /* 0x000fe20000000000 */
[----:B------:R-:W-:Y:S02]  /*8b10*/  IMAD.MOV R20, RZ, RZ, -R20 ;  /* 0x000000ffff147224 */ /* 0x000fe400078e0a14 */
[--C-:B------:R-:W-:Y:S01]  /*8b20*/  @!P2 IMAD.IADD R21, R21, 0x1, -R13.reuse ;  /* 0x000000011515a824 */ /* 0x100fe200078e0a0d */
[----:B------:R-:W-:Y:S01]  /*8b30*/  ISETP.GT.U32.AND P2, PT, R13, R3, PT ;  /* 0x000000030d00720c */ /* 0x000fe20003f44070 */
[----:B------:R-:W-:Y:S01]  /*8b40*/  @!P1 IMAD.IADD R17, R17, 0x1, -R13 ;  /* 0x0000000111119824 */ /* 0x000fe200078e0a0d */
[----:B------:R-:W-:Y:S01]  /*8b50*/  ISETP.GT.U32.AND P1, PT, R13, R23, PT ;  /* 0x000000170d00720c */ /* 0x000fe20003f24070 */
[----:B------:R-:W-:Y:S02]  /*8b60*/  IMAD.MOV R22, RZ, RZ, -R22 ;  /* 0x000000ffff167224 */ /* 0x000fe400078e0a16 */
[----:B------:R-:W-:-:S04]  /*8b70*/  IMAD.HI.U32 R28, R24, R18, RZ ;  /* 0x00000012181c7227 */ /* 0x000fc800078e00ff */
[C---:B------:R-:W-:Y:S01]  /*8b80*/  IMAD R8, R13.reuse, R20, R8 ;  /* 0x000000140d087224 */ /* 0x040fe200078e0208 */
[----:B------:R-:W-:Y:S01]  /*8b90*/  IABS R20, R2 ;  /* 0x0000000200147213 */ /* 0x000fe20000000000 */
[----:B------:R-:W-:Y:S01]  /*8ba0*/  IMAD R6, R13, R22, R6 ;  /* 0x000000160d067224 */ /* 0x000fe200078e0206 */
[----:B------:R-:W-:Y:S01]  /*8bb0*/  IABS R22, R9 ;  /* 0x0000000900167213 */ /* 0x000fe20000000000 */
[----:B------:R-:W-:Y:S02]  /*8bc0*/  IMAD.MOV R28, RZ, RZ, -R28 ;  /* 0x000000ffff1c7224 */ /* 0x000fe400078e0a1c */
[--C-:B------:R-:W-:Y:S01]  /*8bd0*/  @!P1 IMAD.IADD R23, R23, 0x1, -R13.reuse ;  /* 0x0000000117179824 */ /* 0x100fe200078e0a0d */
[----:B------:R-:W-:Y:S01]  /*8be0*/  ISETP.GE.AND P1, PT, R27, RZ, PT ;  /* 0x000000ff1b00720c */ /* 0x000fe20003f26270 */
[----:B------:R-:W-:Y:S01]  /*8bf0*/  @!P2 IMAD.IADD R3, R3, 0x1, -R13 ;  /* 0x000000010303a824 */ /* 0x000fe200078e0a0d */
[----:B------:R-:W-:Y:S01]  /*8c00*/  ISETP.GE.AND P2, PT, R25, RZ, PT ;  /* 0x000000ff1900720c */ /* 0x000fe20003f46270 */
[----:B------:R-:W-:-:S04]  /*8c10*/  IMAD.HI.U32 R27, R24, R20, RZ ;  /* 0x00000014181b7227 */ /* 0x000fc800078e00ff */
[----:B------:R-:W-:Y:S02]  /*8c20*/  IMAD R18, R13, R28, R18 ;  /* 0x0000001c0d127224 */ /* 0x000fe400078e0212 */
[----:B------:R-:W-:Y:S01]  /*8c30*/  IMAD.HI.U32 R25, R24, R22, RZ ;  /* 0x0000001618197227 */ /* 0x000fe200078e00ff */
[----:B------:R-:W3:Y:S03]  /*8c40*/  LDL.LU R28, [R1+0x60] ;  /* 0x00006000011c7983 */ /* 0x000ee60000300800 */
[----:B------:R-:W-:Y:S02]  /*8c50*/  IMAD.MOV R27, RZ, RZ, -R27 ;  /* 0x000000ffff1b7224 */ /* 0x000fe400078e0a1b */
[----:B------:R-:W-:Y:S02]  /*8c60*/  IMAD.MOV R25, RZ, RZ, -R25 ;  /* 0x000000ffff197224 */ /* 0x000fe400078e0a19 */
[----:B------:R-:W-:-:S02]  /*8c70*/  @!P3 IMAD.MOV R12, RZ, RZ, -R12 ;  /* 0x000000ffff0cb224 */ /* 0x000fc400078e0a0c */
[C---:B------:R-:W-:Y:S02]  /*8c80*/  IMAD R20, R13.reuse, R27, R20 ;  /* 0x0000001b0d147224 */ /* 0x040fe400078e0214 */
[----:B------:R-:W-:Y:S01]  /*8c90*/  @!P4 IMAD.MOV R14, RZ, RZ, -R14 ;  /* 0x000000ffff0ec224 */ /* 0x000fe200078e0a0e */
[----:B------:R-:W4:Y:S01]  /*8ca0*/  LDL.LU R27, [R1+0x20] ;  /* 0x00002000011b7983 */ /* 0x000f220000300800 */
[----:B------:R-:W-:Y:S02]  /*8cb0*/  IMAD R22, R13, R25, R22 ;  /* 0x000000190d167224 */ /* 0x000fe400078e0216 */
[----:B------:R-:W-:Y:S01]  /*8cc0*/  @!P6 IMAD.IADD R19, R19, 0x1, -R13 ;  /* 0x000000011313e824 */ /* 0x000fe200078e0a0d */
[----:B------:R-:W4:Y:S01]  /*8cd0*/  LDL.LU R25, [R1+0x40] ;  /* 0x0000400001197983 */ /* 0x000f220000300800 */
[----:B------:R-:W-:Y:S01]  /*8ce0*/  @!P2 IMAD.MOV R21, RZ, RZ, -R21 ;  /* 0x000000ffff15a224 */ /* 0x000fe200078e0a15 */
[C---:B------:R-:W-:Y:S02]  /*8cf0*/  ISETP.GT.U32.AND P6, PT, R13.reuse, R0, PT ;  /* 0x000000000d00720c */ /* 0x040fe40003fc4070 */
[----:B------:R0:W-:Y:S01]  /*8d00*/  STL [R1+0x2414], R12 ;  /* 0x0024140c01007387 */ /* 0x0001e20000100800 */
[----:B------:R-:W-:-:S03]  /*8d10*/  ISETP.GT.U32.AND P2, PT, R13, R11, PT ;  /* 0x0000000b0d00720c */ /* 0x000fc60003f44070 */
[----:B0-----:R-:W4:Y:S01]  /*8d20*/  LDL.LU R12, [R1+0x50] ;  /* 0x00005000010c7983 */ /* 0x001f220000300800 */
[----:B------:R-:W-:-:S03]  /*8d30*/  IMAD.HI.U32 R24, R24, R26, RZ ;  /* 0x0000001a18187227 */ /* 0x000fc600078e00ff */
[----:B------:R0:W-:Y:S01]  /*8d40*/  STL [R1+0x2418], R14 ;  /* 0x0024180e01007387 */ /* 0x0001e20000100800 */
[----:B------:R-:W-:Y:S02]  /*8d50*/  @!P0 IMAD.MOV R16, RZ, RZ, -R16 ;  /* 0x000000ffff108224 */ /* 0x000fe400078e0a10 */
[----:B------:R-:W-:Y:S02]  /*8d60*/  @!P5 IMAD.MOV R17, RZ, RZ, -R17 ;  /* 0x000000ffff11d224 */ /* 0x000fe400078e0a11 */
[----:B------:R-:W-:Y:S02]  /*8d70*/  @!P1 IMAD.MOV R19, RZ, RZ, -R19 ;  /* 0x000000ffff139224 */ /* 0x000fe400078e0a13 */
[----:B------:R-:W-:Y:S01]  /*8d80*/  @!P6 IMAD.IADD R0, R0, 0x1, -R13 ;  /* 0x000000010000e824 */ /* 0x000fe200078e0a0d */
[----:B------:R-:W-:Y:S01]  /*8d90*/  ISETP.GT.U32.AND P6, PT, R13, R5, PT ;  /* 0x000000050d00720c */ /* 0x000fe20003fc4070 */
[----:B0-----:R-:W4:Y:S01]  /*8da0*/  LDL.LU R14, [R1+0x70] ;  /* 0x00007000010e7983 */ /* 0x001f220000300800 */
[----:B------:R-:W-:-:S03]  /*8db0*/  IMAD.MOV R24, RZ, RZ, -R24 ;  /* 0x000000ffff187224 */ /* 0x000fc600078e0a18 */
[----:B------:R-:W-:Y:S01]  /*8dc0*/  STL [R1+0x241c], R16 ;  /* 0x00241c1001007387 */ /* 0x000fe20000100800 */
[----:B------:R-:W-:-:S03]  /*8dd0*/  IMAD R24, R13, R24, R26 ;  /* 0x000000180d187224 */ /* 0x000fc600078e021a */
[----:B------:R-:W-:Y:S01]  /*8de0*/  STL [R1+0x2420], R17 ;  /* 0x0024201101007387 */ /* 0x000fe20000100800 */
[--C-:B------:R-:W-:Y:S01]  /*8df0*/  @!P2 IMAD.IADD R11, R11, 0x1, -R13.reuse ;  /* 0x000000010b0ba824 */ /* 0x100fe200078e0a0d */
[----:B------:R-:W-:Y:S02]  /*8e00*/  ISETP.GT.U32.AND P3, PT, R13, R23, PT ;  /* 0x000000170d00720c */ /* 0x000fe40003f64070 */
[----:B------:R-:W-:Y:S01]  /*8e10*/  @!P6 IMAD.IADD R5, R5, 0x1, -R13 ;  /* 0x000000010505e824 */ /* 0x000fe200078e0a0d */
[----:B------:R-:W-:Y:S01]  /*8e20*/  STL [R1+0x2424], R19 ;  /* 0x0024241301007387 */ /* 0x000fe20000100800 */
[----:B------:R-:W-:-:S03]  /*8e30*/  ISETP.GT.U32.AND P6, PT, R13, R6, PT ;  /* 0x000000060d00720c */ /* 0x000fc60003fc4070 */
[----:B------:R-:W4:Y:S04]  /*8e40*/  LDL.LU R26, [R1+0x249c] ;  /* 0x00249c00011a7983 */ /* 0x000f280000300800 */
[----:B------:R-:W-:Y:S01]  /*8e50*/  STL [R1+0x2428], R21 ;  /* 0x0024281501007387 */ /* 0x000fe20000100800 */
[----:B--2---:R-:W-:Y:S01]  /*8e60*/  ISETP.GE.AND P2, PT, R29, RZ, PT ;  /* 0x000000ff1d00720c */ /* 0x004fe20003f46270 */
[--C-:B------:R-:W-:Y:S02]  /*8e70*/  @!P3 IMAD.IADD R23, R23, 0x1, -R13.reuse ;  /* 0x000000011717b824 */ /* 0x100fe400078e0a0d */
[----:B------:R-:W2:Y:S01]  /*8e80*/  LDL.LU R29, [R1+0x1d8] ;  /* 0x0001d800011d7983 */ /* 0x000ea20000300800 */
[C---:B------:R-:W-:Y:S01]  /*8e90*/  ISETP.GT.U32.AND P3, PT, R13.reuse, R15, PT ;  /* 0x0000000f0d00720c */ /* 0x040fe20003f64070 */
[----:B------:R-:W-:Y:S01]  /*8ea0*/  @!P6 IMAD.IADD R6, R6, 0x1, -R13 ;  /* 0x000000010606e824 */ /* 0x000fe200078e0a0d */
[----:B------:R-:W-:-:S02]  /*8eb0*/  ISETP.GT.U32.AND P4, PT, R13, R0, PT ;  /* 0x000000000d00720c */ /* 0x000fc40003f84070 */
[C---:B------:R-:W-:Y:S02]  /*8ec0*/  ISETP.GT.U32.AND P0, PT, R13.reuse, R3, PT ;  /* 0x000000030d00720c */ /* 0x040fe40003f04070 */
[C---:B------:R-:W-:Y:S02]  /*8ed0*/  ISETP.GT.U32.AND P5, PT, R13.reuse, R5, PT ;  /* 0x000000050d00720c */ /* 0x040fe40003fa4070 */
[C---:B------:R-:W-:Y:S02]  /*8ee0*/  ISETP.GT.U32.AND P1, PT, R13.reuse, R6, PT ;  /* 0x000000060d00720c */ /* 0x040fe40003f24070 */
[----:B------:R-:W-:-:S03]  /*8ef0*/  ISETP.GT.U32.AND P6, PT, R13, R8, PT ;  /* 0x000000080d00720c */ /* 0x000fc60003fc4070 */
[--C-:B------:R-:W-:Y:S02]  /*8f00*/  @!P3 IMAD.IADD R15, R15, 0x1, -R13.reuse ;  /* 0x000000010f0fb824 */ /* 0x100fe400078e0a0d */
[--C-:B------:R-:W-:Y:S01]  /*8f10*/  @!P4 IMAD.IADD R0, R0, 0x1, -R13.reuse ;  /* 0x000000010000c824 */ /* 0x100fe200078e0a0d */
[----:B------:R-:W-:Y:S01]  /*8f20*/  ISETP.GT.U32.AND P4, PT, R13, R18, PT ;  /* 0x000000120d00720c */ /* 0x000fe20003f84070 */
[--C-:B------:R-:W-:Y:S01]  /*8f30*/  @!P0 IMAD.IADD R3, R3, 0x1, -R13.reuse ;  /* 0x0000000103038824 */ /* 0x100fe200078e0a0d */
[----:B------:R-:W-:Y:S01]  /*8f40*/  ISETP.GT.U32.AND P0, PT, R13, R20, PT ;  /* 0x000000140d00720c */ /* 0x000fe20003f04070 */
[--C-:B------:R-:W-:Y:S01]  /*8f50*/  @!P5 IMAD.IADD R5, R5, 0x1, -R13.reuse ;  /* 0x000000010505d824 */ /* 0x100fe200078e0a0d */
[----:B------:R-:W-:Y:S01]  /*8f60*/  ISETP.GT.U32.AND P5, PT, R13, R22, PT ;  /* 0x000000160d00720c */ /* 0x000fe20003fa4070 */
[--C-:B------:R-:W-:Y:S02]  /*8f70*/  @!P1 IMAD.IADD R6, R6, 0x1, -R13.reuse ;  /* 0x0000000106069824 */ /* 0x100fe400078e0a0d */
[----:B------:R-:W-:-:S05]  /*8f80*/  @!P6 IMAD.IADD R8, R8, 0x1, -R13 ;  /* 0x000000010808e824 */ /* 0x000fca00078e0a0d */
[----:B------:R-:W-:Y:S01]  /*8f90*/  ISETP.GT.U32.AND P6, PT, R13, R8, PT ;  /* 0x000000080d00720c */ /* 0x000fe20003fc4070 */
[--C-:B------:R-:W-:Y:S02]  /*8fa0*/  @!P4 IMAD.IADD R18, R18, 0x1, -R13.reuse ;  /* 0x000000011212c824 */ /* 0x100fe400078e0a0d */
[--C-:B------:R-:W-:Y:S01]  /*8fb0*/  @!P0 IMAD.IADD R20, R20, 0x1, -R13.reuse ;  /* 0x0000000114148824 */ /* 0x100fe200078e0a0d */
[----:B---3--:R-:W-:Y:S02]  /*8fc0*/  ISETP.GE.AND P3, PT, R28, RZ, PT ;  /* 0x000000ff1c00720c */ /* 0x008fe40003f66270 */
[----:B------:R-:W0:Y:S01]  /*8fd0*/  S2R R28, SR_TID.X ;  /* 0x00000000001c7919 */ /* 0x000e220000002100 */
[----:B------:R-:W-:Y:S02]  /*8fe0*/  @!P5 IMAD.IADD R22, R22, 0x1, -R13 ;  /* 0x000000011616d824 */ /* 0x000fe400078e0a0d */
[----:B------:R-:W-:Y:S01]  /*8ff0*/  @!P2 IMAD.MOV R0, RZ, RZ, -R0 ;  /* 0x000000ffff00a224 */ /* 0x000fe200078e0a00 */
[----:B----4-:R-:W-:-:S02]  /*9000*/  ISETP.GE.AND P5, PT, R27, RZ, PT ;  /* 0x000000ff1b00720c */ /* 0x010fc40003fa6270 */
[----:B------:R-:W-:Y:S01]  /*9010*/  ISETP.GE.AND P0, PT, R25, RZ, PT ;  /* 0x000000ff1900720c */ /* 0x000fe20003f06270 */
[----:B------:R-:W-:Y:S01]  /*9020*/  @!P6 IMAD.IADD R8, R8, 0x1, -R13 ;  /* 0x000000010808e824 */ /* 0x000fe200078e0a0d */
[----:B------:R-:W-:Y:S02]  /*9030*/  ISETP.GE.AND P4, PT, R12, RZ, PT ;  /* 0x000000ff0c00720c */ /* 0x000fe40003f86270 */
[----:B0-----:R-:W-:Y:S02]  /*9040*/  LOP3.LUT R28, R28, 0x7, RZ, 0xc0, !PT ;  /* 0x000000071c1c7812 */ /* 0x001fe400078ec0ff */
[----:B------:R-:W-:-:S03]  /*9050*/  ISETP.GE.AND P1, PT, R14, RZ, PT ;  /* 0x000000ff0e00720c */ /* 0x000fc60003f26270 */
[----:B------:R-:W-:Y:S02]  /*9060*/  IMAD R25, R28, 0x410, RZ ;  /* 0x000004101c197824 */ /* 0x000fe400078e02ff */
[----:B------:R-:W-:-:S04]  /*9070*/  @!P3 IMAD.MOV R3, RZ, RZ, -R3 ;  /* 0x000000ffff03b224 */ /* 0x000fc800078e0a03 */
[----:B------:R-:W-:-:S04]  /*9080*/  @!P4 IMAD.MOV R5, RZ, RZ, -R5 ;  /* 0x000000ffff05c224 */ /* 0x000fc800078e0a05 */
[----:B------:R-:W-:Y:S01]  /*9090*/  @!P1 IMAD.MOV R23, RZ, RZ, -R23 ;  /* 0x000000ffff179224 */ /* 0x000fe200078e0a17 */
[----:B------:R-:W-:Y:S01]  /*90a0*/  ISETP.GT.U32.AND P1, PT, R13, R11, PT ;  /* 0x0000000b0d00720c */ /* 0x000fe20003f24070 */
[----:B------:R-:W-:-:S03]  /*90b0*/  @!P0 IMAD.MOV R6, RZ, RZ, -R6 ;  /* 0x000000ffff068224 */ /* 0x000fc600078e0a06 */
[----:B------:R-:W-:Y:S01]  /*90c0*/  STL [R1+0x242c], R23 ;  /* 0x00242c1701007387 */ /* 0x000fe20000100800 */
[----:B------:R-:W-:-:S03]  /*90d0*/  @!P5 IMAD.MOV R8, RZ, RZ, -R8 ;  /* 0x000000ffff08d224 */ /* 0x000fc600078e0a08 */
[----:B------:R2:W-:Y:S01]  /*90e0*/  STL [R1+0x2430], R0 ;  /* 0x0024300001007387 */ /* 0x0005e20000100800 */
[----:B------:R-:W-:-:S03]  /*90f0*/  ISETP.GE.AND P5, PT, R26, RZ, PT ;  /* 0x000000ff1a00720c */ /* 0x000fc60003fa6270 */
[----:B------:R-:W-:Y:S01]  /*9100*/  STL [R1+0x2434], R3 ;  /* 0x0024340301007387 */ /* 0x000fe20000100800 */
[----:B------:R-:W-:-:S03]  /*9110*/  @!P1 IMAD.IADD R11, R11, 0x1, -R13 ;  /* 0x000000010b0b9824 */ /* 0x000fc600078e0a0d */
[----:B------:R-:W-:Y:S01]  /*9120*/  STL [R1+0x2438], R5 ;  /* 0x0024380501007387 */ /* 0x000fe20000100800 */
[----:B------:R-:W-:-:S03]  /*9130*/  ISETP.GE.AND P1, PT, R4, RZ, PT ;  /* 0x000000ff0400720c */ /* 0x000fc60003f26270 */
[----:B------:R-:W-:Y:S01]  /*9140*/  STL [R1+0x243c], R6 ;  /* 0x00243c0601007387 */ /* 0x000fe20000100800 */
[C---:B------:R-:W-:Y:S02]  /*9150*/  ISETP.GT.U32.AND P2, PT, R13.reuse, R15, PT ;  /* 0x0000000f0d00720c */ /* 0x040fe40003f44070 */
[----:B------:R-:W-:Y:S01]  /*9160*/  ISETP.GT.U32.AND P4, PT, R13, R20, PT ;  /* 0x000000140d00720c */ /* 0x000fe20003f84070 */
[----:B------:R-:W-:-:S10]  /*9170*/  @!P5 IMAD.MOV R11, RZ, RZ, -R11 ;  /* 0x000000ffff0bd224 */ /* 0x000fd400078e0a0b */
[--C-:B------:R-:W-:Y:S01]  /*9180*/  @!P2 IMAD.IADD R15, R15, 0x1, -R13.reuse ;  /* 0x000000010f0fa824 */ /* 0x100fe200078e0a0d */
[----:B------:R-:W-:Y:S01]  /*9190*/  ISETP.GE.AND P2, PT, R10, RZ, PT ;  /* 0x000000ff0a00720c */ /* 0x000fe20003f46270 */
[----:B------:R-:W-:Y:S01]  /*91a0*/  @!P4 IMAD.IADD R20, R20, 0x1, -R13 ;  /* 0x000000011414c824 */ /* 0x000fe200078e0a0d */
[----:B------:R-:W-:Y:S02]  /*91b0*/  ISETP.GE.AND P4, PT, R9, RZ, PT ;  /* 0x000000ff0900720c */ /* 0x000fe40003f86270 */
[----:B--2---:R-:W-:-:S05]  /*91c0*/  LOP3.LUT R0, R25, R29, RZ, 0x3c, !PT ;  /* 0x0000001d19007212 */ /* 0x004fca00078e3cff */
[----:B------:R0:W-:Y:S04]  /*91d0*/  STL [R1+0x314], R0 ;  /* 0x0003140001007387 */ /* 0x0001e80000100800 */
[----:B------:R-:W-:Y:S04]  /*91e0*/  STL [R1+0x2440], R8 ;  /* 0x0024400801007387 */ /* 0x000fe80000100800 */
[----:B------:R-:W2:Y:S04]  /*91f0*/  LDL.LU R26, [R1+0x2498] ;  /* 0x00249800011a7983 */ /* 0x000ea80000300800 */
[----:B------:R-:W3:Y:S04]  /*9200*/  LDL.LU R4, [R1+0x2494] ;  /* 0x0024940001047983 */ /* 0x000ee80000300800 */
[----:B------:R-:W4:Y:S04]  /*9210*/  LDL.LU R17, [R1+0x1c4] ;  /* 0x0001c40001117983 */ /* 0x000f280000300800 */
[----:B------:R-:W2:Y:S04]  /*9220*/  LDL.LU R16, [R1+0x1c8] ;  /* 0x0001c80001107983 */ /* 0x000ea80000300800 */
[----:B------:R-:W4:Y:S04]  /*9230*/  LDL.LU R14, [R1+0x1cc] ;  /* 0x0001cc00010e7983 */ /* 0x000f280000300800 */
[----:B------:R-:W4:Y:S04]  /*9240*/  LDL.LU R12, [R1+0x1d0] ;  /* 0x0001d000010c7983 */ /* 0x000f280000300800 */
[----:B------:R-:W4:Y:S04]  /*9250*/  LDL.LU R27, [R1+0x1d4] ;  /* 0x0001d400011b7983 */ /* 0x000f280000300800 */
[----:B------:R-:W-:Y:S04]  /*9260*/  STL [R1+0x2444], R11 ;  /* 0x0024440b01007387 */ /* 0x000fe80000100800 */
[----:B------:R-:W4:Y:S04]  /*9270*/  LDL.LU R28, [R1+0x88] ;  /* 0x00008800011c7983 */ /* 0x000f280000300800 */
[----:B------:R-:W4:Y:S04]  /*9280*/  LDL.LU R29, [R1+0x1c0] ;  /* 0x0001c000011d7983 */ /* 0x000f280000300800 */
[----:B------:R-:W4:Y:S04]  /*9290*/  LDL.LU R10, [R1+0x94] ;  /* 0x00009400010a7983 */ /* 0x000f280000300800 */
[----:B------:R-:W4:Y:S01]  /*92a0*/  LDL.LU R9, [R1+0xb0] ;  /* 0x0000b00001097983 */ /* 0x000f220000300800 */
[----:B------:R-:W-:-:S02]  /*92b0*/  ISETP.GT.U32.AND P3, PT, R13, R18, PT ;  /* 0x000000120d00720c */ /* 0x000fc40003f64070 */
[----:B------:R-:W-:-:S11]  /*92c0*/  ISETP.GT.U32.AND P6, PT, R13, R24, PT ;  /* 0x000000180d00720c */ /* 0x000fd60003fc4070 */
[--C-:B------:R-:W-:Y:S01]  /*92d0*/  @!P3 IMAD.IADD R18, R18, 0x1, -R13.reuse ;  /* 0x000000011212b824 */ /* 0x100fe200078e0a0d */
[----:B------:R-:W-:Y:S02]  /*92e0*/  ISETP.GE.AND P3, PT, R2, RZ, PT ;  /* 0x000000ff0200720c */ /* 0x000fe40003f66270 */
[----:B------:R-:W1:Y:S01]  /*92f0*/  S2R R2, SR_TID.X ;  /* 0x0000000000027919 */ /* 0x000e620000002100 */
[----:B------:R-:W-:Y:S01]  /*9300*/  @!P6 IMAD.IADD R24, R24, 0x1, -R13 ;  /* 0x000000011818e824 */ /* 0x000fe200078e0a0d */
[----:B------:R-:W-:-:S04]  /*9310*/  ISETP.GT.U32.AND P6, PT, R13, R22, PT ;  /* 0x000000160d00720c */ /* 0x000fc80003fc4070 */
[----:B------:R-:W-:-:S09]  /*9320*/  ISETP.GT.U32.AND P0, PT, R13, R24, PT ;  /* 0x000000180d00720c */ /* 0x000fd20003f04070 */
[----:B------:R-:W-:Y:S01]  /*9330*/  @!P6 IMAD.IADD R22, R22, 0x1, -R13 ;  /* 0x000000011616e824 */ /* 0x000fe200078e0a0d */
[----:B------:R-:W-:Y:S01]  /*9340*/  ISETP.GE.AND P6, PT, R7, RZ, PT ;  /* 0x000000ff0700720c */ /* 0x000fe20003fc6270 */
[----:B------:R-:W-:Y:S01]  /*9350*/  @!P1 IMAD.MOV R15, RZ, RZ, -R15 ;  /* 0x000000ffff0f9224 */ /* 0x000fe200078e0a0f */
[----:B------:R-:W-:Y:S02]  /*9360*/  LOP3.LUT R25, RZ, c[0x0][0x17c], RZ, 0x33, !PT ;  /* 0x00005f00ff197a12 */ /* 0x000fe400078e33ff */
[----:B-1----:R-:W-:Y:S01]  /*9370*/  LOP3.LUT R2, R2, 0x3f, RZ, 0xc0, !PT ;  /* 0x0000003f02027812 */ /* 0x002fe200078ec0ff */
[----:B------:R-:W-:Y:S01]  /*9380*/  @!P0 IMAD.IADD R24, R24, 0x1, -R13 ;  /* 0x0000000118188824 */ /* 0x000fe200078e0a0d */
[----:B------:R-:W4:Y:S03]  /*9390*/  LDL.LU R7, [R1+0xbc] ;  /* 0x0000bc0001077983 */ /* 0x000f260000300800 */
[----:B0-----:R-:W-:Y:S01]  /*93a0*/  IMAD R0, R2, c[0x0][0x18c], RZ ;  /* 0x0000630002007a24 */ /* 0x001fe200078e02ff */
[----:B------:R-:W-:Y:S01]  /*93b0*/  ISETP.NE.AND P0, PT, RZ, c[0x0][0x17c], PT ;  /* 0x00005f00ff007a0c */ /* 0x000fe20003f05270 */
[----:B------:R-:W-:Y:S01]  /*93c0*/  @!P2 IMAD.MOV R18, RZ, RZ, -R18 ;  /* 0x000000ffff12a224 */ /* 0x000fe200078e0a12 */
[----:B------:R-:W4:Y:S02]  /*93d0*/  LDL.LU R2, [R1+0xc4] ;  /* 0x0000c40001027983 */ /* 0x000f240000300800 */
[----:B------:R-:W-:Y:S01]  /*93e0*/  LEA R13, P5, R0, c[0x0][0x168], 0x1 ;  /* 0x00005a00000d7a11 */ /* 0x000fe200078a08ff */
[----:B------:R-:W-:-:S02]  /*93f0*/  @!P3 IMAD.MOV R20, RZ, RZ, -R20 ;  /* 0x000000ffff14b224 */ /* 0x000fc400078e0a14 */
[----:B------:R-:W-:Y:S02]  /*9400*/  @!P4 IMAD.MOV R22, RZ, RZ, -R22 ;  /* 0x000000ffff16c224 */ /* 0x000fe400078e0a16 */
[----:B------:R-:W-:Y:S01]  /*9410*/  STL [R1+0x23bc], R13 ;  /* 0x0023bc0d01007387 */ /* 0x000fe20000100800 */
[----:B------:R-:W-:-:S03]  /*9420*/  @!P6 IMAD.MOV R24, RZ, RZ, -R24 ;  /* 0x000000ffff18e224 */ /* 0x000fc600078e0a18 */
[----:B------:R-:W-:Y:S04]  /*9430*/  STL [R1+0x2448], R15 ;  /* 0x0024480f01007387 */ /* 0x000fe80000100800 */
[----:B------:R-:W-:Y:S04]  /*9440*/  STL [R1+0x244c], R18 ;  /* 0x00244c1201007387 */ /* 0x000fe80000100800 */
[----:B------:R-:W-:Y:S04]  /*9450*/  STL [R1+0x2450], R20 ;  /* 0x0024501401007387 */ /* 0x000fe80000100800 */
[----:B------:R-:W-:Y:S04]  /*9460*/  STL [R1+0x2454], R22 ;  /* 0x0024541601007387 */ /* 0x000fe80000100800 */
[----:B------:R-:W-:Y:S01]  /*9470*/  STL [R1+0x2458], R24 ;  /* 0x0024581801007387 */ /* 0x000fe20000100800 */
[----:B---3--:R-:W-:-:S05]  /*9480*/  SEL R4, R25, R4, !P0 ;  /* 0x0000000419047207 */ /* 0x008fca0004000000 */
[----:B------:R0:W-:Y:S01]  /*9490*/  STL [R1+0x245c], R4 ;  /* 0x00245c0401007387 */ /* 0x0001e20000100800 */
[C---:B--2---:R-:W-:Y:S02]  /*94a0*/  SEL R3, R25.reuse, R16, !P0 ;  /* 0x0000001019037207 */ /* 0x044fe40004000000 */
[C---:B----4-:R-:W-:Y:S02]  /*94b0*/  SEL R0, R25.reuse, R14, !P0 ;  /* 0x0000000e19007207 */ /* 0x050fe40004000000 */
[----:B0-----:R-:W-:-:S05]  /*94c0*/  SEL R4, R25, R17, !P0 ;  /* 0x0000001119047207 */ /* 0x001fca0004000000 */
[----:B------:R0:W-:Y:S04]  /*94d0*/  STL [R1+0x18], R4 ;  /* 0x0000180401007387 */ /* 0x0001e80000100800 */
[----:B------:R1:W-:Y:S04]  /*94e0*/  STL [R1+0x10], R3 ;  /* 0x0000100301007387 */ /* 0x0003e80000100800 */
[----:B------:R2:W-:Y:S01]  /*94f0*/  STL [R1+0xc], R0 ;  /* 0x00000c0001007387 */ /* 0x0005e20000100800 */
[C---:B0-----:R-:W-:Y:S02]  /*9500*/  SEL R4, R25.reuse, R12, !P0 ;  /* 0x0000000c19047207 */ /* 0x041fe40004000000 */
[----:B-1----:R-:W-:-:S02]  /*9510*/  SEL R3, R25, R27, !P0 ;  /* 0x0000001b19037207 */ /* 0x002fc40004000000 */
[C---:B--2---:R-:W-:Y:S02]  /*9520*/  SEL R0, R25.reuse, R26, !P0 ;  /* 0x0000001a19007207 */ /* 0x044fe40004000000 */
[C---:B------:R-:W-:Y:S01]  /*9530*/  SEL R26, R25.reuse, R28, !P0 ;  /* 0x0000001c191a7207 */ /* 0x040fe20004000000 */
[----:B------:R-:W-:Y:S01]  /*9540*/  STL [R1+0x8], R4 ;  /* 0x0000080401007387 */ /* 0x000fe20000100800 */
[C---:B------:R-:W-:Y:S02]  /*9550*/  SEL R27, R25.reuse, R29, !P0 ;  /* 0x0000001d191b7207 */ /* 0x040fe40004000000 */
[C---:B------:R-:W-:Y:S01]  /*9560*/  SEL R28, R25.reuse, R10, !P0 ;  /* 0x0000000a191c7207 */ /* 0x040fe20004000000 */
[----:B------:R-:W-:Y:S01]  /*9570*/  STL [R1+0x4], R3 ;  /* 0x0000040301007387 */ /* 0x000fe20000100800 */
[----:B------:R-:W-:-:S03]  /*9580*/  SEL R29, R25, R9, !P0 ;  /* 0x00000009191d7207 */ /* 0x000fc60004000000 */
[----:B------:R-:W-:Y:S04]  /*9590*/  STL [R1+0x2460], R26 ;  /* 0x0024601a01007387 */ /* 0x000fe80000100800 */
[----:B------:R-:W-:Y:S04]  /*95a0*/  STL [R1], R0 ;  /* 0x0000000001007387 */ /* 0x000fe80000100800 */
[----:B------:R-:W-:Y:S04]  /*95b0*/  STL [R1+0x2464], R27 ;  /* 0x0024641b01007387 */ /* 0x000fe80000100800 */
[----:B------:R-:W-:Y:S04]  /*95c0*/  STL [R1+0x2468], R28 ;  /* 0x0024681c01007387 */ /* 0x000fe80000100800 */
[----:B------:R0:W-:Y:S04]  /*95d0*/  STL [R1+0x246c], R29 ;  /* 0x00246c1d01007387 */ /* 0x0001e80000100800 */
[----:B0-----:R-:W2:Y:S01]  /*95e0*/  LDL.LU R29, [R1+0x1bc] ;  /* 0x0001bc00011d7983 */ /* 0x001ea20000300800 */
[----:B------:R-:W-:-:S02]  /*95f0*/  SEL R3, R25, R7, !P0 ;  /* 0x0000000719037207 */ /* 0x000fc40004000000 */
[----:B------:R-:W-:-:S03]  /*9600*/  SEL R0, R25, R2, !P0 ;  /* 0x0000000219007207 */ /* 0x000fc60004000000 */
[----:B------:R-:W-:Y:S04]  /*9610*/  STL [R1+0x20], R3 ;  /* 0x0000200301007387 */ /* 0x000fe80000100800 */
[----:B--2---:R0:W-:Y:S04]  /*9620*/  STL [R1+0x2488], R29 ;  /* 0x0024881d01007387 */ /* 0x0041e80000100800 */
[----:B------:R-:W-:Y:S04]  /*9630*/  STL [R1+0x40], R0 ;  /* 0x0000400001007387 */ /* 0x000fe80000100800 */
[----:B0-----:R-:W2:Y:S04]  /*9640*/  LDL.LU R29, [R1+0x1b0] ;  /* 0x0001b000011d7983 */ /* 0x001ea80000300800 */
[----:B--2---:R0:W-:Y:S04]  /*9650*/  STL [R1+0x248c], R29 ;  /* 0x00248c1d01007387 */ /* 0x0041e80000100800 */
[----:B0-----:R-:W2:Y:S04]  /*9660*/  LDL.LU R29, [R1+0x1a8] ;  /* 0x0001a800011d7983 */ /* 0x001ea80000300800 */
[----:B--2---:R0:W-:Y:S04]  /*9670*/  STL [R1+0x2490], R29 ;  /* 0x0024901d01007387 */ /* 0x0041e80000100800 */
[----:B0-----:R-:W2:Y:S04]  /*9680*/  LDL.LU R29, [R1+0x1a4] ;  /* 0x0001a400011d7983 */ /* 0x001ea80000300800 */
[----:B------:R-:W3:Y:S04]  /*9690*/  LDL.LU R28, [R1+0x1b8] ;  /* 0x0001b800011c7983 */ /* 0x000ee80000300800 */
[----:B------:R-:W4:Y:S04]  /*96a0*/  LDL.LU R27, [R1+0x1b4] ;  /* 0x0001b400011b7983 */ /* 0x000f280000300800 */
[----:B------:R-:W3:Y:S04]  /*96b0*/  LDL.LU R26, [R1+0x1ac] ;  /* 0x0001ac00011a7983 */ /* 0x000ee80000300800 */
        /* <DEDUP_REMOVED lines=23> */
[----:B------:R-:W3:Y:S01]  /*9830*/  LDL.LU R2, [R1+0x16c] ;  /* 0x00016c0001027983 */ /* 0x000ee20000300800 */
[----:B--2---:R-:W-:-:S05]  /*9840*/  SEL R29, R25, R29, !P0 ;  /* 0x0000001d191d7207 */ /* 0x004fca0004000000 */
[----:B------:R0:W-:Y:S04]  /*9850*/  STL [R1+0x50], R29 ;  /* 0x0000501d01007387 */ /* 0x0001e80000100800 */
[----:B0-----:R-:W2:Y:S02]  /*9860*/  LDL.LU R29, [R1+0x2490] ;  /* 0x00249000011d7983 */ /* 0x001ea40000300800 */
[----:B--2---:R-:W-:-:S05]  /*9870*/  SEL R29, R25, R29, !P0 ;  /* 0x0000001d191d7207 */ /* 0x004fca0004000000 */
[----:B------:R0:W-:Y:S04]  /*9880*/  STL [R1+0x58], R29 ;  /* 0x0000581d01007387 */ /* 0x0001e80000100800 */
[----:B0-----:R-:W2:Y:S02]  /*9890*/  LDL.LU R29, [R1+0x248c] ;  /* 0x00248c00011d7983 */ /* 0x001ea40000300800 */
[----:B--2---:R-:W-:-:S05]  /*98a0*/  SEL R29, R25, R29, !P0 ;  /* 0x0000001d191d7207 */ /* 0x004fca0004000000 */
[----:B------:R0:W-:Y:S04]  /*98b0*/  STL [R1+0x60], R29 ;  /* 0x0000601d01007387 */ /* 0x0001e80000100800 */
[----:B0-----:R-:W2:Y:S01]  /*98c0*/  LDL.LU R29, [R1+0x2488] ;  /* 0x00248800011d7983 */ /* 0x001ea20000300800 */
[C---:B---3--:R-:W-:Y:S02]  /*98d0*/  SEL R28, R25.reuse, R28, !P0 ;  /* 0x0000001c191c7207 */ /* 0x048fe40004000000 */
[C---:B----4-:R-:W-:Y:S02]  /*98e0*/  SEL R27, R25.reuse, R27, !P0 ;  /* 0x0000001b191b7207 */ /* 0x050fe40004000000 */
[C---:B------:R-:W-:Y:S02]  /*98f0*/  SEL R26, R25.reuse, R26, !P0 ;  /* 0x0000001a191a7207 */ /* 0x040fe40004000000 */
[----:B------:R-:W-:-:S02]  /*9900*/  SEL R4, R25, R4, !P0 ;  /* 0x0000000419047207 */ /* 0x000fc40004000000 */
[C---:B------:R-:W-:Y:S02]  /*9910*/  SEL R24, R25.reuse, R24, !P0 ;  /* 0x0000001819187207 */ /* 0x040fe40004000000 */
[C---:B------:R-:W-:Y:S02]  /*9920*/  SEL R22, R25.reuse, R22, !P0 ;  /* 0x0000001619167207 */ /* 0x040fe40004000000 */
[C---:B------:R-:W-:Y:S02]  /*9930*/  SEL R18, R25.reuse, R18, !P0 ;  /* 0x0000001219127207 */ /* 0x040fe40004000000 */
[C---:B------:R-:W-:Y:S02]  /*9940*/  SEL R15, R25.reuse, R15, !P0 ;  /* 0x0000000f190f7207 */ /* 0x040fe40004000000 */
[C---:B------:R-:W-:Y:S02]  /*9950*/  SEL R11, R25.reuse, R11, !P0 ;  /* 0x0000000b190b7207 */ /* 0x040fe40004000000 */
[----:B------:R-:W-:-:S02]  /*9960*/  SEL R8, R25, R8, !P0 ;  /* 0x0000000819087207 */ /* 0x000fc40004000000 */
[----:B--2---:R-:W-:-:S05]  /*9970*/  SEL R29, R25, R29, !P0 ;  /* 0x0000001d191d7207 */ /* 0x004fca0004000000 */
[----:B------:R-:W-:Y:S04]  /*9980*/  STL [R1+0x68], R29 ;  /* 0x0000681d01007387 */ /* 0x000fe80000100800 */
[----:B------:R-:W-:Y:S04]  /*9990*/  STL [R1+0x70], R28 ;  /* 0x0000701c01007387 */ /* 0x000fe80000100800 */
[----:B------:R-:W-:Y:S04]  /*99a0*/  STL [R1+0x88], R27 ;  /* 0x0000881b01007387 */ /* 0x000fe80000100800 */
[----:B------:R-:W-:Y:S04]  /*99b0*/  STL [R1+0x94], R26 ;  /* 0x0000941a01007387 */ /* 0x000fe80000100800 */
[----:B------:R0:W-:Y:S04]  /*99c0*/  STL [R1+0xb0], R4 ;  /* 0x0000b00401007387 */ /* 0x0001e80000100800 */
[----:B------:R-:W-:Y:S01]  /*99d0*/  STL [R1+0xbc], R24 ;  /* 0x0000bc1801007387 */ /* 0x000fe20000100800 */
[----:B0-----:R-:W-:-:S03]  /*99e0*/  SEL R4, R25, R20, !P0 ;  /* 0x0000001419047207 */ /* 0x001fc60004000000 */
        /* <DEDUP_REMOVED lines=8> */
[----:B------:R-:W-:Y:S01]  /*9a70*/  STL [R1+0x108], R8 ;  /* 0x0001080801007387 */ /* 0x000fe20000100800 */
[C---:B------:R-:W-:Y:S02]  /*9a80*/  SEL R6, R25.reuse, R5, !P0 ;  /* 0x0000000519067207 */ /* 0x040fe40004000000 */
[C---:B------:R-:W-:Y:S01]  /*9a90*/  SEL R5, R25.reuse, R3, !P0 ;  /* 0x0000000319057207 */ /* 0x040fe20004000000 */
[----:B------:R0:W-:Y:S01]  /*9aa0*/  STL [R1+0x110], R4 ;  /* 0x0001100401007387 */ /* 0x0001e20000100800 */
[----:B------:R-:W-:-:S03]  /*9ab0*/  SEL R3, R25, R23, !P0 ;  /* 0x0000001719037207 */ /* 0x000fc60004000000 */
[----:B------:R-:W-:Y:S01]  /*9ac0*/  STL [R1+0x128], R6 ;  /* 0x0001280601007387 */ /* 0x000fe20000100800 */
[----:B0-----:R-:W-:-:S03]  /*9ad0*/  SEL R4, R25, R0, !P0 ;  /* 0x0000000019047207 */ /* 0x001fc60004000000 */
[----:B------:R-:W-:Y:S01]  /*9ae0*/  STL [R1+0x1e8], R5 ;  /* 0x0001e80501007387 */ /* 0x000fe20000100800 */
[----:B------:R-:W-:-:S03]  /*9af0*/  SEL R0, R25, R21, !P0 ;  /* 0x0000001519007207 */ /* 0x000fc60004000000 */
[----:B------:R0:W-:Y:S04]  /*9b00*/  STL [R1+0x1e4], R4 ;  /* 0x0001e40401007387 */ /* 0x0001e80000100800 */
[----:B------:R1:W-:Y:S01]  /*9b10*/  STL [R1+0x1e0], R3 ;  /* 0x0001e00301007387 */ /* 0x0003e20000100800 */
[----:B0-----:R-:W-:-:S03]  /*9b20*/  SEL R4, R25, R19, !P0 ;  /* 0x0000001319047207 */ /* 0x001fc60004000000 */
[----:B------:R0:W-:Y:S01]  /*9b30*/  STL [R1+0x1dc], R0 ;  /* 0x0001dc0001007387 */ /* 0x0001e20000100800 */
[----:B-1----:R-:W-:-:S03]  /*9b40*/  SEL R3, R25, R17, !P0 ;  /* 0x0000001119037207 */ /* 0x002fc60004000000 */
[----:B------:R1:W-:Y:S01]  /*9b50*/  STL [R1+0x1d8], R4 ;  /* 0x0001d80401007387 */ /* 0x0003e20000100800 */
[----:B0-----:R-:W-:-:S03]  /*9b60*/  SEL R0, R25, R16, !P0 ;  /* 0x0000001019007207 */ /* 0x001fc60004000000 */
[----:B------:R0:W-:Y:S01]  /*9b70*/  STL [R1+0x1d4], R3 ;  /* 0x0001d40301007387 */ /* 0x0001e20000100800 */
[----:B-1----:R-:W-:-:S03]  /*9b80*/  SEL R4, R25, R14, !P0 ;  /* 0x0000000e19047207 */ /* 0x002fc60004000000 */
[----:B------:R1:W-:Y:S04]  /*9b90*/  STL [R1+0x1d0], R0 ;  /* 0x0001d00001007387 */ /* 0x0003e80000100800 */
[----:B------:R2:W-:Y:S01]  /*9ba0*/  STL [R1+0x1cc], R4 ;  /* 0x0001cc0401007387 */ /* 0x0005e20000100800 */
[C---:B0-----:R-:W-:Y:S02]  /*9bb0*/  SEL R3, R25.reuse, R12, !P0 ;  /* 0x0000000c19037207 */ /* 0x041fe40004000000 */
[----:B-1----:R-:W-:-:S03]  /*9bc0*/  SEL R0, R25, R10, !P0 ;  /* 0x0000000a19007207 */ /* 0x002fc60004000000 */
[----:B------:R0:W-:Y:S01]  /*9bd0*/  STL [R1+0x1c8], R3 ;  /* 0x0001c80301007387 */ /* 0x0001e20000100800 */
[----:B--2---:R-:W-:-:S03]  /*9be0*/  SEL R4, R25, R9, !P0 ;  /* 0x0000000919047207 */ /* 0x004fc60004000000 */
[----:B------:R1:W-:Y:S04]  /*9bf0*/  STL [R1+0x1c4], R0 ;  /* 0x0001c40001007387 */ /* 0x0003e80000100800 */
[----:B------:R-:W-:Y:S04]  /*9c00*/  STL [R1+0x1c0], R4 ;  /* 0x0001c00401007387 */ /* 0x000fe80000100800 */
[----:B------:R-:W2:Y:S01]  /*9c10*/  LDL.LU R29, [R1+0x158] ;  /* 0x00015800011d7983 */ /* 0x000ea20000300800 */
[C---:B0-----:R-:W-:Y:S02]  /*9c20*/  SEL R3, R25.reuse, R7, !P0 ;  /* 0x0000000719037207 */ /* 0x041fe40004000000 */
[----:B-1----:R-:W-:-:S03]  /*9c30*/  SEL R0, R25, R2, !P0 ;  /* 0x0000000219007207 */ /* 0x002fc60004000000 */
        /* <DEDUP_REMOVED lines=169> */
[----:B--2---:R-:W-:-:S05]  /*a6d0*/  SEL R29, R25, R29, !P0 ;  /* 0x0000001d191d7207 */ /* 0x004fca0004000000 */
[----:B------:R0:W-:Y:S04]  /*a6e0*/  STL [R1+0x12c], R29 ;  /* 0x00012c1d01007387 */ /* 0x0001e80000100800 */
[----:B0-----:R-:W2:Y:S04]  /*a6f0*/  LDL.LU R29, [R1+0x246c] ;  /* 0x00246c00011d7983 */ /* 0x001ea80000300800 */
[----:B------:R0:W-:Y:S04]  /*a700*/  STL [R1+0x124], R28 ;  /* 0x0001241c01007387 */ /* 0x0001e80000100800 */
[----:B0-----:R-:W3:Y:S04]  /*a710*/  LDL.LU R28, [R1+0x2468] ;  /* 0x00246800011c7983 */ /* 0x001ee80000300800 */
[----:B------:R0:W-:Y:S04]  /*a720*/  STL [R1+0x120], R27 ;  /* 0x0001201b01007387 */ /* 0x0001e80000100800 */
[----:B0-----:R-:W4:Y:S04]  /*a730*/  LDL.LU R27, [R1+0x2464] ;  /* 0x00246400011b7983 */ /* 0x001f280000300800 */
[----:B------:R0:W-:Y:S04]  /*a740*/  STL [R1+0x11c], R26 ;  /* 0x00011c1a01007387 */ /* 0x0001e80000100800 */
[----:B0-----:R-:W2:Y:S04]  /*a750*/  LDL.LU R26, [R1+0x2460] ;  /* 0x00246000011a7983 */ /* 0x001ea80000300800 */
        /* <DEDUP_REMOVED lines=23> */
[----:B0-----:R-:W3:Y:S04]  /*a8d0*/  LDL.LU R0, [R1+0x2430] ;  /* 0x0024300001007983 */ /* 0x001ee80000300800 */
[----:B------:R0:W-:Y:S04]  /*a8e0*/  STL [R1+0xcc], R23 ;  /* 0x0000cc1701007387 */ /* 0x0001e80000100800 */
[----:B0-----:R-:W4:Y:S04]  /*a8f0*/  LDL.LU R23, [R1+0x242c] ;  /* 0x00242c0001177983 */ /* 0x001f280000300800 */
        /* <DEDUP_REMOVED lines=19> */
[----:B0-----:R-:W4:Y:S01]  /*aa30*/  LDL.LU R2, [R1+0x2404] ;  /* 0x0024040001027983 */ /* 0x001f220000300800 */
[----:B------:R-:W-:-:S05]  /*aa40*/  SEL R13, R25, R13, !P0 ;  /* 0x0000000d190d7207 */ /* 0x000fca0004000000 */
[----:B------:R0:W-:Y:S01]  /*aa50*/  STL [R1+0x84], R13 ;  /* 0x0000840d01007387 */ /* 0x0001e20000100800 */
[C---:B--2---:R-:W-:Y:S02]  /*aa60*/  SEL R3, R25.reuse, R3, !P0 ;  /* 0x0000000319037207 */ /* 0x044fe40004000000 */
[C---:B---3--:R-:W-:Y:S02]  /*aa70*/  SEL R0, R25.reuse, R0, !P0 ;  /* 0x0000000019007207 */ /* 0x048fe40004000000 */
[C---:B----4-:R-:W-:Y:S02]  /*aa80*/  SEL R7, R25.reuse, R7, !P0 ;  /* 0x0000000719077207 */ /* 0x050fe40004000000 */
[C---:B0-----:R-:W-:Y:S02]  /*aa90*/  SEL R13, R25.reuse, R2, !P0 ;  /* 0x00000002190d7207 */ /* 0x041fe40004000000 */
[----:B------:R-:W2:Y:S04]  /*aaa0*/  LDL.LU R2, [R1+0x2400] ;  /* 0x0024000001027983 */ /* 0x000ea80000300800 */
[----:B------:R0:W-:Y:S04]  /*aab0*/  STL [R1+0x80], R13 ;  /* 0x0000800d01007387 */ /* 0x0001e80000100800 */
[----:B------:R1:W-:Y:S01]  /*aac0*/  STL [R1+0x7c], R7 ;  /* 0x00007c0701007387 */ /* 0x0003e20000100800 */
[----:B0-----:R-:W-:-:S02]  /*aad0*/  SEL R13, R25, R9, !P0 ;  /* 0x00000009190d7207 */ /* 0x001fc40004000000 */
[C---:B------:R-:W-:Y:S02]  /*aae0*/  SEL R9, R25.reuse, R10, !P0 ;  /* 0x0000000a19097207 */ /* 0x040fe40004000000 */
[C---:B-1----:R-:W-:Y:S01]  /*aaf0*/  SEL R7, R25.reuse, R12, !P0 ;  /* 0x0000000c19077207 */ /* 0x042fe20004000000 */
[----:B------:R-:W-:Y:S01]  /*ab00*/  STL [R1+0x78], R13 ;  /* 0x0000780d01007387 */ /* 0x000fe20000100800 */
[----:B------:R-:W-:-:S03]  /*ab10*/  SEL R10, R25, R14, !P0 ;  /* 0x0000000e190a7207 */ /* 0x000fc60004000000 */
[----:B------:R0:W-:Y:S04]  /*ab20*/  STL [R1+0x74], R9 ;  /* 0x0000740901007387 */ /* 0x0001e80000100800 */
[----:B------:R1:W-:Y:S01]  /*ab30*/  STL [R1+0x6c], R7 ;  /* 0x00006c0701007387 */ /* 0x0003e20000100800 */
[----:B0-----:R-:W-:-:S03]  /*ab40*/  SEL R9, R25, R16, !P0 ;  /* 0x0000001019097207 */ /* 0x001fc60004000000 */
[----:B------:R0:W-:Y:S01]  /*ab50*/  STL [R1+0x64], R10 ;  /* 0x0000640a01007387 */ /* 0x0001e20000100800 */
[----:B-1----:R-:W-:-:S03]  /*ab60*/  SEL R7, R25, R17, !P0 ;  /* 0x0000001119077207 */ /* 0x002fc60004000000 */
[----:B------:R-:W3:Y:S04]  /*ab70*/  LDL.LU R14, [R1+0x1ec] ;  /* 0x0001ec00010e7983 */ /* 0x000ee80000300800 */
[----:B------:R1:W-:Y:S01]  /*ab80*/  STL [R1+0x5c], R9 ;  /* 0x00005c0901007387 */ /* 0x0003e20000100800 */
[----:B0-----:R-:W-:-:S03]  /*ab90*/  SEL R10, R25, R19, !P0 ;  /* 0x00000013190a7207 */ /* 0x001fc60004000000 */
[----:B------:R0:W-:Y:S04]  /*aba0*/  STL [R1+0x54], R7 ;  /* 0x0000540701007387 */ /* 0x0001e80000100800 */
[----:B------:R-:W-:Y:S01]  /*abb0*/  STL [R1+0x4c], R10 ;  /* 0x00004c0a01007387 */ /* 0x000fe20000100800 */
[C---:B-1----:R-:W-:Y:S02]  /*abc0*/  SEL R9, R25.reuse, R23, !P0 ;  /* 0x0000001719097207 */ /* 0x042fe40004000000 */
[----:B0-----:R-:W-:-:S05]  /*abd0*/  SEL R7, R25, R21, !P0 ;  /* 0x0000001519077207 */ /* 0x001fca0004000000 */
[----:B------:R0:W-:Y:S04]  /*abe0*/  STL [R1+0x48], R7 ;  /* 0x0000480701007387 */ /* 0x0001e80000100800 */
[----:B0-----:R-:W4:Y:S04]  /*abf0*/  LDL.LU R7, [R1+0x1fc] ;  /* 0x0001fc0001077983 */ /* 0x001f280000300800 */
[----:B------:R-:W-:Y:S04]  /*ac00*/  STL [R1+0x44], R9 ;  /* 0x0000440901007387 */ /* 0x000fe80000100800 */
[----:B------:R0:W-:Y:S02]  /*ac10*/  STL [R1+0x3c], R0 ;  /* 0x00003c0001007387 */ /* 0x0001e40000100800 */
[----:B0-----:R-:W-:-:S02]  /*ac20*/  SEL R0, R25, R5, !P0 ;  /* 0x0000000519007207 */ /* 0x001fc40004000000 */
[----:B------:R-:W4:Y:S04]  /*ac30*/  LDL.LU R5, [R1+0x1f8] ;  /* 0x0001f80001057983 */ /* 0x000f280000300800 */
[----:B------:R0:W-:Y:S04]  /*ac40*/  STL [R1+0x38], R3 ;  /* 0x0000380301007387 */ /* 0x0001e80000100800 */
[----:B0-----:R-:W4:Y:S04]  /*ac50*/  LDL.LU R3, [R1+0x18] ;  /* 0x0000180001037983 */ /* 0x001f280000300800 */
[----:B------:R0:W-:Y:S04]  /*ac60*/  STL [R1+0x34], R0 ;  /* 0x0000340001007387 */ /* 0x0001e80000100800 */
[----:B------:R-:W4:Y:S04]  /*ac70*/  LDL.LU R19, [R1+0x10] ;  /* 0x0000100001137983 */ /* 0x000f280000300800 */
[----:B------:R-:W4:Y:S01]  /*ac80*/  LDL.LU R23, [R1+0xc] ;  /* 0x00000c0001177983 */ /* 0x000f220000300800 */
[----:B0-----:R-:W-:-:S03]  /*ac90*/  SEL R0, R25, R6, !P0 ;  /* 0x0000000619007207 */ /* 0x001fc60004000000 */
[----:B------:R-:W4:Y:S04]  /*aca0*/  LDL.LU R12, [R1+0x8] ;  /* 0x00000800010c7983 */ /* 0x000f280000300800 */
[----:B------:R0:W-:Y:S04]  /*acb0*/  STL [R1+0x30], R0 ;  /* 0x0000300001007387 */ /* 0x0001e80000100800 */
[----:B------:R-:W4:Y:S04]  /*acc0*/  LDL.LU R9, [R1+0x4] ;  /* 0x0000040001097983 */ /* 0x000f280000300800 */
[----:B------:R-:W4:Y:S04]  /*acd0*/  LDL.LU R10, [R1] ;  /* 0x00000000010a7983 */ /* 0x000f280000300800 */
[----:B------:R-:W1:Y:S01]  /*ace0*/  S2R R16, SR_TID.X ;  /* 0x0000000000107919 */ /* 0x000e620000002100 */
[----:B0-----:R-:W-:-:S02]  /*acf0*/  SEL R0, R25, R8, !P0 ;  /* 0x0000000819007207 */ /* 0x001fc40004000000 */
[----:B------:R-:W-:-:S03]  /*ad00*/  SEL R13, R25, R11, !P0 ;  /* 0x0000000b190d7207 */ /* 0x000fc60004000000 */
[----:B------:R0:W-:Y:S01]  /*ad10*/  STL [R1+0x2c], R0 ;  /* 0x00002c0001007387 */ /* 0x0001e20000100800 */
[C---:B------:R-:W-:Y:S02]  /*ad20*/  SEL R6, R25.reuse, R18, !P0 ;  /* 0x0000001219067207 */ /* 0x040fe40004000000 */
[C---:B------:R-:W-:Y:S01]  /*ad30*/  SEL R22, R25.reuse, R22, !P0 ;  /* 0x0000001619167207 */ /* 0x040fe20004000000 */
[----:B------:R-:W-:Y:S01]  /*ad40*/  STL [R1+0x23c0], R13 ;  /* 0x0023c00d01007387 */ /* 0x000fe20000100800 */
[----:B0-----:R-:W-:-:S05]  /*ad50*/  SEL R0, R25, R15, !P0 ;  /* 0x0000000f19007207 */ /* 0x001fca0004000000 */
[----:B------:R0:W-:Y:S01]  /*ad60*/  STL [R1+0x24], R0 ;  /* 0x0000240001007387 */ /* 0x0001e20000100800 */
[----:B-1----:R-:W-:-:S03]  /*ad70*/  LOP3.LUT R16, R16, 0x3f, RZ, 0xc0, !PT ;  /* 0x0000003f10107812 */ /* 0x002fc600078ec0ff */
[----:B------:R-:W-:Y:S01]  /*ad80*/  STL [R1+0x1c], R6 ;  /* 0x00001c0601007387 */ /* 0x000fe20000100800 */
[C---:B------:R-:W-:Y:S01]  /*ad90*/  SEL R24, R25.reuse, R24, !P0 ;  /* 0x0000001819187207 */ /* 0x040fe20004000000 */
[----:B------:R-:W-:Y:S01]  /*ada0*/  IMAD R16, R16, c[0x0][0x18c], RZ ;  /* 0x0000630010107a24 */ /* 0x000fe200078e02ff */
[----:B0-----:R-:W-:Y:S01]  /*adb0*/  SEL R0, R25, R20, !P0 ;  /* 0x0000001419007207 */ /* 0x001fe20004000000 */
[----:B------:R-:W-:Y:S04]  /*adc0*/  STL [R1+0x23c4], R22 ;  /* 0x0023c41601007387 */ /* 0x000fe80000100800 */
[----:B------:R0:W-:Y:S04]  /*add0*/  STL [R1+0x14], R0 ;  /* 0x0000140001007387 */ /* 0x0001e80000100800 */
[----:B------:R-:W-:Y:S04]  /*ade0*/  STL [R1+0x23c8], R24 ;  /* 0x0023c81801007387 */ /* 0x000fe80000100800 */
[----:B------:R-:W4:Y:S01]  /*adf0*/  LDL.LU R21, [R1+0x20] ;  /* 0x0000200001157983 */ /* 0x000f220000300800 */
[----:B0-----:R-:W-:-:S03]  /*ae00*/  LEA.HI.X.SX32 R0, R16, c[0x0][0x16c], 0x1, P5 ;  /* 0x00005b0010007a11 */ /* 0x001fc600028f0eff */
[----:B------:R-:W4:Y:S04]  /*ae10*/  LDL.LU R17, [R1+0x40] ;  /* 0x0000400001117983 */ /* 0x000f280000300800 */
[----:B------:R3:W-:Y:S04]  /*ae20*/  STL [R1+0x23cc], R0 ;  /* 0x0023cc0001007387 */ /* 0x0007e80000100800 */
[----:B------:R-:W4:Y:S01]  /*ae30*/  LDL.LU R16, [R1+0x50] ;  /* 0x0000500001107983 */ /* 0x000f220000300800 */
[----:B------:R-:W-:Y:S02]  /*ae40*/  IMAD R4, R4, c[0x0][0x190], RZ ;  /* 0x0000640004047a24 */ /* 0x000fe400078e02ff */
[----:B--2---:R-:W-:-:S02]  /*ae50*/  IMAD R2, R2, c[0x0][0x184], RZ ;  /* 0x0000610002027a24 */ /* 0x004fc400078e02ff */
[----:B---3--:R-:W-:-:S05]  /*ae60*/  IMAD R0, R14, c[0x0][0x184], RZ ;  /* 0x000061000e007a24 */ /* 0x008fca00078e02ff */
[----:B------:R4:W-:Y:S04]  /*ae70*/  STL [R1+0x1f4], R0 ;  /* 0x0001f40001007387 */ /* 0x0009e80000100800 */
[----:B------:R-:W2:Y:S04]  /*ae80*/  LDL.LU R14, [R1+0x58] ;  /* 0x00005800010e7983 */ /* 0x000ea80000300800 */
[----:B------:R0:W-:Y:S01]  /*ae90*/  STL [R1+0x2390], R2 ;  /* 0x0023900201007387 */ /* 0x0001e20000100800 */
[----:B----4-:R-:W-:-:S03]  /*aea0*/  IMAD R0, R7, c[0x0][0x184], RZ ;  /* 0x0000610007007a24 */ /* 0x010fc600078e02ff */
[----:B------:R-:W3:Y:S01]  /*aeb0*/  LDL.LU R7, [R1+0x60] ;  /* 0x0000600001077983 */ /* 0x000ee20000300800 */
[----:B0-----:R-:W-:-:S05]  /*aec0*/  IMAD R2, R5, c[0x0][0x184], RZ ;  /* 0x0000610005027a24 */ /* 0x001fca00078e02ff */
[----:B------:R0:W-:Y:S04]  /*aed0*/  STL [R1+0x1ec], R2 ;  /* 0x0001ec0201007387 */ /* 0x0001e80000100800 */
[----:B------:R1:W-:Y:S04]  /*aee0*/  STL [R1+0xb4], R0 ;  /* 0x0000b40001007387 */ /* 0x0003e80000100800 */
[----:B------:R-:W-:Y:S01]  /*aef0*/  STL [R1+0xa4], R4 ;  /* 0x0000a40401007387 */ /* 0x000fe20000100800 */
[----:B0-----:R-:W-:Y:S02]  /*af00*/  IMAD R2, R3, c[0x0][0x190], RZ ;  /* 0x0000640003027a24 */ /* 0x001fe400078e02ff */
[----:B-1----:R-:W-:-:S02]  /*af10*/  IMAD R0, R19, c[0x0][0x190], RZ ;  /* 0x0000640013007a24 */ /* 0x002fc400078e02ff */
[----:B------:R-:W4:Y:S01]  /*af20*/  LDL.LU R19, [R1+0x68] ;  /* 0x0000680001137983 */ /* 0x000f220000300800 */
[----:B------:R-:W-:-:S03]  /*af30*/  IMAD R3, R23, c[0x0][0x190], RZ ;  /* 0x0000640017037a24 */ /* 0x000fc600078e02ff */
[----:B------:R0:W-:Y:S04]  /*af40*/  STL [R1+0x18], R2 ;  /* 0x0000180201007387 */ /* 0x0001e80000100800 */
[----:B------:R1:W-:Y:S04]  /*af50*/  STL [R1+0x10], R0 ;  /* 0x0000100001007387 */ /* 0x0003e80000100800 */
[----:B------:R-:W-:Y:S01]  /*af60*/  STL [R1+0xc], R3 ;  /* 0x00000c0301007387 */ /* 0x000fe20000100800 */
[----:B0-----:R-:W-:-:S03]  /*af70*/  IMAD R2, R9, c[0x0][0x190], RZ ;  /* 0x0000640009027a24 */ /* 0x001fc600078e02ff */
[----:B------:R-:W4:Y:S01]  /*af80*/  LDL.LU R9, [R1+0x70] ;  /* 0x0000700001097983 */ /* 0x000f220000300800 */
[----:B-1----:R-:W-:-:S05]  /*af90*/  IMAD R0, R12, c[0x0][0x190], RZ ;  /* 0x000064000c007a24 */ /* 0x002fca00078e02ff */
[----:B------:R0:W-:Y:S04]  /*afa0*/  STL [R1+0x8], R0 ;  /* 0x0000080001007387 */ /* 0x0001e80000100800 */
[----:B------:R-:W-:Y:S01]  /*afb0*/  STL [R1+0x4], R2 ;  /* 0x0000040201007387 */ /* 0x000fe20000100800 */
[----:B0-----:R-:W-:-:S03]  /*afc0*/  IMAD R0, R10, c[0x0][0x190], RZ ;  /* 0x000064000a007a24 */ /* 0x001fc600078e02ff */
[----:B------:R-:W4:Y:S04]  /*afd0*/  LDL.LU R10, [R1+0x88] ;  /* 0x00008800010a7983 */ /* 0x000f280000300800 */
[----:B------:R-:W4:Y:S01]  /*afe0*/  LDL.LU R23, [R1+0x94] ;  /* 0x0000940001177983 */ /* 0x000f220000300800 */
[----:B------:R-:W-:Y:S02]  /*aff0*/  IMAD R26, R26, c[0x0][0x190], RZ ;  /* 0x000064001a1a7a24 */ /* 0x000fe400078e02ff */
[----:B------:R-:W-:Y:S01]  /*b000*/  IMAD R27, R27, c[0x0][0x190], RZ ;  /* 0x000064001b1b7a24 */ /* 0x000fe200078e02ff */
[----:B------:R-:W-:Y:S01]  /*b010*/  STL [R1], R0 ;  /* 0x0000000001007387 */ /* 0x000fe20000100800 */
[----:B------:R-:W-:Y:S02]  /*b020*/  IMAD R28, R28, c[0x0][0x190], RZ ;  /* 0x000064001c1c7a24 */ /* 0x000fe400078e02ff */
[----:B------:R-:W-:Y:S01]  /*b030*/  IMAD R29, R29, c[0x0][0x190], RZ ;  /* 0x000064001d1d7a24 */ /* 0x000fe200078e02ff */
[----:B------:R-:W4:Y:S04]  /*b040*/  LDL.LU R12, [R1+0xb0] ;  /* 0x0000b000010c7983 */ /* 0x000f280000300800 */
[----:B------:R-:W-:Y:S04]  /*b050*/  STL [R1+0x23d0], R26 ;  /* 0x0023d01a01007387 */ /* 0x000fe80000100800 */
[----:B------:R-:W-:Y:S04]  /*b060*/  STL [R1+0x23b4], R27 ;  /* 0x0023b41b01007387 */ /* 0x000fe80000100800 */
[----:B------:R-:W-:Y:S01]  /*b070*/  STL [R1+0x23b0], R28 ;  /* 0x0023b01c01007387 */ /* 0x000fe20000100800 */
[----:B------:R-:W-:-:S03]  /*b080*/  IMAD R3, R21, c[0x0][0x190], RZ ;  /* 0x0000640015037a24 */ /* 0x000fc600078e02ff */
[----:B------:R-:W-:Y:S01]  /*b090*/  STL [R1+0x23ac], R29 ;  /* 0x0023ac1d01007387 */ /* 0x000fe20000100800 */
[----:B------:R-:W-:-:S03]  /*b0a0*/  IMAD R4, R17, c[0x0][0x190], RZ ;  /* 0x0000640011047a24 */ /* 0x000fc600078e02ff */
[----:B------:R-:W-:Y:S01]  /*b0b0*/  STL [R1+0x23a8], R3 ;  /* 0x0023a80301007387 */ /* 0x000fe20000100800 */
[----:B------:R-:W-:-:S03]  /*b0c0*/  IMAD R5, R16, c[0x0][0x190], RZ ;  /* 0x0000640010057a24 */ /* 0x000fc600078e02ff */
[----:B------:R0:W-:Y:S04]  /*b0d0*/  STL [R1+0x23a4], R4 ;  /* 0x0023a40401007387 */ /* 0x0001e80000100800 */
[----:B------:R1:W-:Y:S01]  /*b0e0*/  STL [R1+0x23a0], R5 ;  /* 0x0023a00501007387 */ /* 0x0003e20000100800 */
[----:B--2---:R-:W-:-:S03]  /*b0f0*/  IMAD R6, R14, c[0x0][0x190], RZ ;  /* 0x000064000e067a24 */ /* 0x004fc600078e02ff */
[----:B------:R-:W2:Y:S04]  /*b100*/  LDL.LU R14, [R1+0xbc] ;  /* 0x0000bc00010e7983 */ /* 0x000ea80000300800 */
[----:B------:R-:W2:Y:S04]  /*b110*/  LDL.LU R15, [R1+0xc4] ;  /* 0x0000c400010f7983 */ /* 0x000ea80000300800 */
[----:B------:R0:W-:Y:S04]  /*b120*/  STL [R1+0x23b8], R6 ;  /* 0x0023b80601007387 */ /* 0x0001e80000100800 */
[----:B------:R-:W2:Y:S04]  /*b130*/  LDL.LU R16, [R1+0xd0] ;  /* 0x0000d00001107983 */ /* 0x000ea80000300800 */
[----:B------:R-:W2:Y:S01]  /*b140*/  LDL.LU R17, [R1+0xd8] ;  /* 0x0000d80001117983 */ /* 0x000ea20000300800 */
[----:B---3--:R-:W-:-:S05]  /*b150*/  IMAD R7, R7, c[0x0][0x190], RZ ;  /* 0x0000640007077a24 */ /* 0x008fca00078e02ff */
[----:B------:R-:W-:Y:S04]  /*b160*/  STL [R1+0x23d4], R7 ;  /* 0x0023d40701007387 */ /* 0x000fe80000100800 */
[----:B------:R-:W3:Y:S01]  /*b170*/  LDL.LU R18, [R1+0xec] ;  /* 0x0000ec0001127983 */ /* 0x000ee20000300800 */
[----:B----4-:R-:W-:-:S03]  /*b180*/  IMAD R8, R19, c[0x0][0x190], RZ ;  /* 0x0000640013087a24 */ /* 0x010fc600078e02ff */
[----:B------:R-:W4:Y:S04]  /*b190*/  LDL.LU R19, [R1+0xf4] ;  /* 0x0000f40001137983 */ /* 0x000f280000300800 */
[----:B------:R-:W-:Y:S04]  /*b1a0*/  STL [R1+0x2394], R8 ;  /* 0x0023940801007387 */ /* 0x000fe80000100800 */
[----:B------:R-:W4:Y:S04]  /*b1b0*/  LDL.LU R20, [R1+0xfc] ;  /* 0x0000fc0001147983 */ /* 0x000f280000300800 */
[----:B------:R-:W4:Y:S01]  /*b1c0*/  LDL.LU R21, [R1+0x108] ;  /* 0x0001080001157983 */ /* 0x000f220000300800 */
[----:B------:R-:W-:-:S05]  /*b1d0*/  IMAD R9, R9, c[0x0][0x190], RZ ;  /* 0x0000640009097a24 */ /* 0x000fca00078e02ff */
[----:B------:R-:W-:Y:S01]  /*b1e0*/  STL [R1+0x23d8], R9 ;  /* 0x0023d80901007387 */ /* 0x000fe20000100800 */
[----:B------:R-:W-:-:S03]  /*b1f0*/  IMAD R11, R23, c[0x0][0x190], RZ ;  /* 0x00006400170b7a24 */ /* 0x000fc600078e02ff */
[----:B------:R-:W4:Y:S04]  /*b200*/  LDL.LU R23, [R1+0x110] ;  /* 0x0001100001177983 */ /* 0x000f280000300800 */
[----:B------:R-:W4:Y:S04]  /*b210*/  LDL.LU R25, [R1+0x128] ;  /* 0x0001280001197983 */ /* 0x000f280000300800 */
[----:B------:R-:W1:Y:S01]  /*b220*/  LDL.LU R13, [R1+0x1e8] ;  /* 0x0001e800010d7983 */ /* 0x000e620000300800 */
[----:B------:R-:W-:-:S05]  /*b230*/  IMAD R10, R10, c[0x0][0x190], RZ ;  /* 0x000064000a0a7a24 */ /* 0x000fca00078e02ff */
[----:B------:R-:W-:Y:S04]  /*b240*/  STL.64 [R1+0x2398], R10 ;  /* 0x0023980a01007387 */ /* 0x000fe80000100a00 */
[----:B0-----:R-:W4:Y:S04]  /*b250*/  LDL.LU R4, [R1+0x1e4] ;  /* 0x0001e40001047983 */ /* 0x001f280000300800 */
[----:B------:R-:W4:Y:S04]  /*b260*/  LDL.LU R3, [R1+0x1e0] ;  /* 0x0001e00001037983 */ /* 0x000f280000300800 */
[----:B------:R-:W4:Y:S04]  /*b270*/  LDL.LU R29, [R1+0x1dc] ;  /* 0x0001dc00011d7983 */ /* 0x000f280000300800 */
[----:B------:R-:W4:Y:S04]  /*b280*/  LDL.LU R28, [R1+0x1d8] ;  /* 0x0001d800011c7983 */ /* 0x000f280000300800 */
[----:B------:R-:W4:Y:S04]  /*b290*/  LDL.LU R27, [R1+0x1d4] ;  /* 0x0001d400011b7983 */ /* 0x000f280000300800 */
[----:B------:R-:W4:Y:S04]  /*b2a0*/  LDL.LU R2, [R1+0x1d0] ;  /* 0x0001d00001027983 */ /* 0x000f280000300800 */
[----:B------:R-:W4:Y:S04]  /*b2b0*/  LDL.LU R0, [R1+0x1cc] ;  /* 0x0001cc0001007983 */ /* 0x000f280000300800 */
[----:B------:R-:W4:Y:S01]  /*b2c0*/  LDL.LU R24, [R1+0x1c8] ;  /* 0x0001c80001187983 */ /* 0x000f220000300800 */
[----:B------:R-:W-:-:S05]  /*b2d0*/  IMAD R12, R12, c[0x0][0x190], RZ ;  /* 0x000064000c0c7a24 */ /* 0x000fca00078e02ff */
[----:B------:R-:W-:Y:S01]  /*b2e0*/  STL [R1+0x23dc], R12 ;  /* 0x0023dc0c01007387 */ /* 0x000fe20000100800 */
[----:B--2---:R-:W-:Y:S02]  /*b2f0*/  IMAD R14, R14, c[0x0][0x190], RZ ;  /* 0x000064000e0e7a24 */ /* 0x004fe400078e02ff */
[----:B------:R-:W-:-:S03]  /*b300*/  IMAD R15, R15, c[0x0][0x190], RZ ;  /* 0x000064000f0f7a24 */ /* 0x000fc600078e02ff */
[----:B------:R-:W-:Y:S01]  /*b310*/  STL [R1+0x23e0], R14 ;  /* 0x0023e00e01007387 */ /* 0x000fe20000100800 */
[----:B------:R-:W-:-:S03]  /*b320*/  IMAD R16, R16, c[0x0][0x190], RZ ;  /* 0x0000640010107a24 */ /* 0x000fc600078e02ff */
[----:B------:R-:W-:Y:S01]  /*b330*/  STL [R1+0x23e4], R15 ;  /* 0x0023e40f01007387 */ /* 0x000fe20000100800 */
[----:B------:R-:W-:-:S03]  /*b340*/  IMAD R17, R17, c[0x0][0x190], RZ ;  /* 0x0000640011117a24 */ /* 0x000fc600078e02ff */
[----:B------:R-:W-:Y:S04]  /*b350*/  STL [R1+0x23e8], R16 ;  /* 0x0023e81001007387 */ /* 0x000fe80000100800 */
[----:B------:R-:W-:Y:S01]  /*b360*/  STL [R1+0x23ec], R17 ;  /* 0x0023ec1101007387 */ /* 0x000fe20000100800 */
[----:B---3--:R-:W-:-:S05]  /*b370*/  IMAD R18, R18, c[0x0][0x190], RZ ;  /* 0x0000640012127a24 */ /* 0x008fca00078e02ff */
[----:B------:R-:W-:Y:S01]  /*b380*/  STL [R1+0x23f0], R18 ;  /* 0x0023f01201007387 */ /* 0x000fe20000100800 */
[----:B----4-:R-:W-:Y:S02]  /*b390*/  IMAD R19, R19, c[0x0][0x190], RZ ;  /* 0x0000640013137a24 */ /* 0x010fe400078e02ff */
[----:B------:R-:W-:-:S03]  /*b3a0*/  IMAD R20, R20, c[0x0][0x190], RZ ;  /* 0x0000640014147a24 */ /* 0x000fc600078e02ff */
[----:B------:R-:W-:Y:S01]  /*b3b0*/  STL [R1+0x23f4], R19 ;  /* 0x0023f41301007387 */ /* 0x000fe20000100800 */
[----:B------:R-:W-:-:S03]  /*b3c0*/  IMAD R21, R21, c[0x0][0x190], RZ ;  /* 0x0000640015157a24 */ /* 0x000fc600078e02ff */
[----:B------:R-:W-:Y:S04]  /*b3d0*/  STL [R1+0x23f8], R20 ;  /* 0x0023f81401007387 */ /* 0x000fe80000100800 */
[----:B------:R-:W2:Y:S04]  /*b3e0*/  LDL.LU R22, [R1+0x1c4] ;  /* 0x0001c40001167983 */ /* 0x000ea80000300800 */
[----:B------:R-:W-:Y:S04]  /*b3f0*/  STL [R1+0x23fc], R21 ;  /* 0x0023fc1501007387 */ /* 0x000fe80000100800 */
[----:B------:R-:W3:Y:S01]  /*b400*/  LDL.LU R26, [R1+0x1c0] ;  /* 0x0001c000011a7983 */ /* 0x000ee20000300800 */
[----:B-1----:R-:W-:-:S03]  /*b410*/  IMAD R5, R13, c[0x0][0x190], RZ ;  /* 0x000064000d057a24 */ /* 0x002fc600078e02ff */
[----:B------:R-:W4:Y:S04]  /*b420*/  LDL.LU R13, [R1+0x1bc] ;  /* 0x0001bc00010d7983 */ /* 0x000f280000300800 */
[----:B------:R0:W-:Y:S01]  /*b430*/  STL [R1+0x20], R5 ;  /* 0x0000200501007387 */ /* 0x0001e20000100800 */
[----:B------:R-:W-:Y:S02]  /*b440*/  IMAD R6, R4, c[0x0][0x190], RZ ;  /* 0x0000640004067a24 */ /* 0x000fe400078e02ff */
[----:B0-----:R-:W-:Y:S02]  /*b450*/  IMAD R5, R3, c[0x0][0x190], RZ ;  /* 0x0000640003057a24 */ /* 0x001fe400078e02ff */
[----:B------:R-:W-:Y:S01]  /*b460*/  IMAD R4, R29, c[0x0][0x190], RZ ;  /* 0x000064001d047a24 */ /* 0x000fe200078e02ff */
[----:B------:R-:W-:Y:S01]  /*b470*/  STL [R1+0x40], R6 ;  /* 0x0000400601007387 */ /* 0x000fe20000100800 */
[----:B------:R-:W-:-:S03]  /*b480*/  IMAD R3, R28, c[0x0][0x190], RZ ;  /* 0x000064001c037a24 */ /* 0x000fc600078e02ff */
[----:B------:R0:W-:Y:S04]  /*b490*/  STL [R1+0x50], R5 ;  /* 0x0000500501007387 */ /* 0x0001e80000100800 */
[----:B------:R1:W-:Y:S04]  /*b4a0*/  STL [R1+0x58], R4 ;  /* 0x0000580401007387 */ /* 0x0003e80000100800 */
[----:B------:R1:W-:Y:S01]  /*b4b0*/  STL [R1+0x60], R3 ;  /* 0x0000600301007387 */ /* 0x0003e20000100800 */
[----:B0-----:R-:W-:Y:S02]  /*b4c0*/  IMAD R5, R27, c[0x0][0x190], RZ ;  /* 0x000064001b057a24 */ /* 0x001fe400078e02ff */
[----:B-1----:R-:W-:-:S03]  /*b4d0*/  IMAD R4, R2, c[0x0][0x190], RZ ;  /* 0x0000640002047a24 */ /* 0x002fc600078e02ff */
[----:B------:R-:W-:Y:S01]  /*b4e0*/  STL [R1+0x68], R5 ;  /* 0x0000680501007387 */ /* 0x000fe20000100800 */
[----:B------:R-:W-:-:S03]  /*b4f0*/  IMAD R3, R0, c[0x0][0x190], RZ ;  /* 0x0000640000037a24 */ /* 0x000fc600078e02ff */
[----:B------:R-:W4:Y:S01]  /*b500*/  LDL.LU R2, [R1+0x1b8] ;  /* 0x0001b80001027983 */ /* 0x000f220000300800 */
[----:B------:R-:W-:-:S03]  /*b510*/  IMAD R0, R24, c[0x0][0x190], RZ ;  /* 0x0000640018007a24 */ /* 0x000fc600078e02ff */
[----:B------:R-:W-:Y:S04]  /*b520*/  STL [R1+0x70], R4 ;  /* 0x0000700401007387 */ /* 0x000fe80000100800 */
[----:B------:R-:W-:Y:S04]  /*b530*/  STL [R1+0x88], R3 ;  /* 0x0000880301007387 */ /* 0x000fe80000100800 */
[----:B------:R-:W4:Y:S04]  /*b540*/  LDL.LU R21, [R1+0x1b4] ;  /* 0x0001b40001157983 */ /* 0x000f280000300800 */
[----:B------:R-:W4:Y:S04]  /*b550*/  LDL.LU R20, [R1+0x1b0] ;  /* 0x0001b00001147983 */ /* 0x000f280000300800 */
[----:B------:R0:W-:Y:S04]  /*b560*/  STL [R1+0x94], R0 ;  /* 0x0000940001007387 */ /* 0x0001e80000100800 */
[----:B------:R-:W4:Y:S04]  /*b570*/  LDL.LU R19, [R1+0x1ac] ;  /* 0x0001ac0001137983 */ /* 0x000f280000300800 */
        /* <DEDUP_REMOVED lines=12> */
[----:B0-----:R-:W4:Y:S04]  /*b640*/  LDL.LU R0, [R1+0x178] ;  /* 0x0001780001007983 */ /* 0x001f280000300800 */
[----:B------:R-:W4:Y:S04]  /*b650*/  LDL.LU R5, [R1+0x174] ;  /* 0x0001740001057983 */ /* 0x000f280000300800 */
[----:B------:R-:W4:Y:S01]  /*b660*/  LDL.LU R24, [R1+0x170] ;  /* 0x0001700001187983 */ /* 0x000f220000300800 */
[----:B--2---:R-:W-:-:S05]  /*b670*/  IMAD R3, R22, c[0x0][0x190], RZ ;  /* 0x0000640016037a24 */ /* 0x004fca00078e02ff */
[----:B------:R3:W-:Y:S04]  /*b680*/  STL [R1+0xb0], R3 ;  /* 0x0000b00301007387 */ /* 0x0007e80000100800 */
[----:B------:R-:W2:Y:S04]  /*b690*/  LDL.LU R22, [R1+0x16c] ;  /* 0x00016c0001167983 */ /* 0x000ea80000300800 */
[----:B------:R-:W2:Y:S01]  /*b6a0*/  LDL.LU R4, [R1+0x168] ;  /* 0x0001680001047983 */ /* 0x000ea20000300800 */
[----:B---3--:R-:W-:-:S05]  /*b6b0*/  IMAD R3, R26, c[0x0][0x190], RZ ;  /* 0x000064001a037a24 */ /* 0x008fca00078e02ff */
[----:B------:R0:W-:Y:S04]  /*b6c0*/  STL [R1+0xbc], R3 ;  /* 0x0000bc0301007387 */ /* 0x0001e80000100800 */
[----:B0-----:R-:W3:Y:S01]  /*b6d0*/  LDL.LU R3, [R1+0x164] ;  /* 0x0001640001037983 */ /* 0x001ee20000300800 */
[----:B----4-:R-:W-:-:S05]  /*b6e0*/  IMAD R13, R13, c[0x0][0x190], RZ ;  /* 0x000064000d0d7a24 */ /* 0x010fca00078e02ff */
[----:B------:R0:W-:Y:S04]  /*b6f0*/  STL [R1+0xc4], R13 ;  /* 0x0000c40d01007387 */ /* 0x0001e80000100800 */
[----:B------:R-:W4:Y:S04]  /*b700*/  LDL.LU R29, [R1+0x160] ;  /* 0x00016000011d7983 */ /* 0x000f280000300800 */
[----:B------:R-:W4:Y:S04]  /*b710*/  LDL.LU R28, [R1+0x15c] ;  /* 0x00015c00011c7983 */ /* 0x000f280000300800 */
[----:B------:R-:W4:Y:S04]  /*b720*/  LDL.LU R27, [R1+0x158] ;  /* 0x00015800011b7983 */ /* 0x000f280000300800 */
[----:B------:R-:W4:Y:S04]  /*b730*/  LDL.LU R26, [R1+0x154] ;  /* 0x00015400011a7983 */ /* 0x000f280000300800 */
[----:B0-----:R-:W4:Y:S01]  /*b740*/  LDL.LU R13, [R1+0x150] ;  /* 0x00015000010d7983 */ /* 0x001f220000300800 */
[----:B------:R-:W-:-:S05]  /*b750*/  IMAD R2, R2, c[0x0][0x190], RZ ;  /* 0x0000640002027a24 */ /* 0x000fca00078e02ff */
[----:B------:R0:W-:Y:S01]  /*b760*/  STL [R1+0xd0], R2 ;  /* 0x0000d00201007387 */ /* 0x0001e20000100800 */
[----:B------:R-:W-:-:S03]  /*b770*/  IMAD R21, R21, c[0x0][0x190], RZ ;  /* 0x0000640015157a24 */ /* 0x000fc600078e02ff */
[----:B0-----:R-:W4:Y:S04]  /*b780*/  LDL.LU R2, [R1+0x14c] ;  /* 0x00014c0001027983 */ /* 0x001f280000300800 */
[----:B------:R0:W-:Y:S02]  /*b790*/  STL [R1+0xd8], R21 ;  /* 0x0000d81501007387 */ /* 0x0001e40000100800 */
[----:B0-----:R-:W-:Y:S02]  /*b7a0*/  IMAD R21, R20, c[0x0][0x190], RZ ;  /* 0x0000640014157a24 */ /* 0x001fe400078e02ff */
[----:B------:R-:W-:Y:S02]  /*b7b0*/  IMAD R20, R19, c[0x0][0x190], RZ ;  /* 0x0000640013147a24 */ /* 0x000fe400078e02ff */
[----:B------:R-:W-:-:S02]  /*b7c0*/  IMAD R19, R18, c[0x0][0x190], RZ ;  /* 0x0000640012137a24 */ /* 0x000fc400078e02ff */
[----:B------:R-:W-:Y:S01]  /*b7d0*/  IMAD R18, R17, c[0x0][0x190], RZ ;  /* 0x0000640011127a24 */ /* 0x000fe200078e02ff */
[----:B------:R-:W-:Y:S01]  /*b7e0*/  STL [R1+0xec], R21 ;  /* 0x0000ec1501007387 */ /* 0x000fe20000100800 */
[----:B------:R-:W-:Y:S02]  /*b7f0*/  IMAD R17, R16, c[0x0][0x190], RZ ;  /* 0x0000640010117a24 */ /* 0x000fe400078e02ff */
[----:B------:R-:W-:Y:S01]  /*b800*/  IMAD R16, R15, c[0x0][0x190], RZ ;  /* 0x000064000f107a24 */ /* 0x000fe200078e02ff */
[----:B------:R-:W-:Y:S01]  /*b810*/  STL [R1+0xf4], R20 ;  /* 0x0000f41401007387 */ /* 0x000fe20000100800 */
[----:B------:R-:W-:-:S03]  /*b820*/  IMAD R15, R14, c[0x0][0x190], RZ ;  /* 0x000064000e0f7a24 */ /* 0x000fc600078e02ff */
        /* <DEDUP_REMOVED lines=16> */
[----:B------:R-:W-:Y:S04]  /*b930*/  STL [R1+0x188], R10 ;  /* 0x0001880a01007387 */ /* 0x000fe80000100800 */
[----:B------:R-:W-:Y:S04]  /*b940*/  STL [R1+0x184], R9 ;  /* 0x0001840901007387 */ /* 0x000fe80000100800 */
[----:B------:R-:W-:Y:S04]  /*b950*/  STL [R1+0x180], R8 ;  /* 0x0001800801007387 */ /* 0x000fe80000100800 */
[----:B------:R-:W4:Y:S04]  /*b960*/  LDL.LU R0, [R1+0x148] ;  /* 0x0001480001007983 */ /* 0x000f280000300800 */
[----:B------:R0:W-:Y:S04]  /*b970*/  STL [R1+0x17c], R7 ;  /* 0x00017c0701007387 */ /* 0x0001e80000100800 */
[----:B------:R1:W-:Y:S01]  /*b980*/  STL [R1+0x178], R6 ;  /* 0x0001780601007387 */ /* 0x0003e20000100800 */
[----:B0-----:R-:W-:-:S02]  /*b990*/  IMAD R7, R5, c[0x0][0x190], RZ ;  /* 0x0000640005077a24 */ /* 0x001fc400078e02ff */
[----:B-1----:R-:W-:-:S03]  /*b9a0*/  IMAD R6, R24, c[0x0][0x190], RZ ;  /* 0x0000640018067a24 */ /* 0x002fc600078e02ff */
[----:B------:R-:W-:Y:S04]  /*b9b0*/  STL [R1+0x174], R7 ;  /* 0x0001740701007387 */ /* 0x000fe80000100800 */
[----:B------:R-:W4:Y:S04]  /*b9c0*/  LDL.LU R24, [R1+0x144] ;  /* 0x0001440001187983 */ /* 0x000f280000300800 */
[----:B------:R0:W-:Y:S01]  /*b9d0*/  STL [R1+0x170], R6 ;  /* 0x0001700601007387 */ /* 0x0001e20000100800 */
[----:B--2---:R-:W-:-:S03]  /*b9e0*/  IMAD R5, R22, c[0x0][0x190], RZ ;  /* 0x0000640016057a24 */ /* 0x004fc600078e02ff */
[----:B------:R-:W2:Y:S01]  /*b9f0*/  LDL.LU R22, [R1+0x140] ;  /* 0x0001400001167983 */ /* 0x000ea20000300800 */
[----:B0-----:R-:W-:-:S03]  /*ba00*/  IMAD R6, R4, c[0x0][0x190], RZ ;  /* 0x0000640004067a24 */ /* 0x001fc600078e02ff */
[----:B------:R3:W-:Y:S04]  /*ba10*/  STL [R1+0x16c], R5 ;  /* 0x00016c0501007387 */ /* 0x0007e80000100800 */
[----:B------:R-:W-:Y:S01]  /*ba20*/  STL [R1+0x168], R6 ;  /* 0x0001680601007387 */ /* 0x000fe20000100800 */
[----:B---3--:R-:W-:-:S05]  /*ba30*/  IMAD R5, R3, c[0x0][0x190], RZ ;  /* 0x0000640003057a24 */ /* 0x008fca00078e02ff */
[----:B------:R0:W-:Y:S01]  /*ba40*/  STL [R1+0x164], R5 ;  /* 0x0001640501007387 */ /* 0x0001e20000100800 */
[----:B----4-:R-:W-:Y:S02]  /*ba50*/  IMAD R4, R29, c[0x0][0x190], RZ ;  /* 0x000064001d047a24 */ /* 0x010fe400078e02ff */
[----:B------:R-:W-:-:S03]  /*ba60*/  IMAD R3, R28, c[0x0][0x190], RZ ;  /* 0x000064001c037a24 */ /* 0x000fc600078e02ff */
[----:B------:R-:W-:Y:S01]  /*ba70*/  STL [R1+0x160], R4 ;  /* 0x0001600401007387 */ /* 0x000fe20000100800 */
[----:B0-----:R-:W-:-:S03]  /*ba80*/  IMAD R5, R27, c[0x0][0x190], RZ ;  /* 0x000064001b057a24 */ /* 0x001fc600078e02ff */
[----:B------:R0:W-:Y:S04]  /*ba90*/  STL [R1+0x15c], R3 ;  /* 0x00015c0301007387 */ /* 0x0001e80000100800 */
[----:B------:R-:W-:Y:S01]  /*baa0*/  STL [R1+0x158], R5 ;  /* 0x0001580501007387 */ /* 0x000fe20000100800 */
[----:B0-----:R-:W-:-:S03]  /*bab0*/  IMAD R3, R13, c[0x0][0x190], RZ ;  /* 0x000064000d037a24 */ /* 0x001fc600078e02ff */
[----:B------:R-:W3:Y:S01]  /*bac0*/  LDL.LU R13, [R1+0x13c] ;  /* 0x00013c00010d7983 */ /* 0x000ee20000300800 */
[----:B------:R-:W-:-:S05]  /*bad0*/  IMAD R4, R26, c[0x0][0x190], RZ ;  /* 0x000064001a047a24 */ /* 0x000fca00078e02ff */
[----:B------:R-:W-:Y:S04]  /*bae0*/  STL [R1+0x154], R4 ;  /* 0x0001540401007387 */ /* 0x000fe80000100800 */
[----:B------:R-:W-:Y:S04]  /*baf0*/  STL [R1+0x150], R3 ;  /* 0x0001500301007387 */ /* 0x000fe80000100800 */
[----:B------:R-:W4:Y:S04]  /*bb00*/  LDL.LU R21, [R1+0x138] ;  /* 0x0001380001157983 */ /* 0x000f280000300800 */
[----:B------:R-:W4:Y:S01]  /*bb10*/  LDL.LU R20, [R1+0x134] ;  /* 0x0001340001147983 */ /* 0x000f220000300800 */
[----:B------:R-:W-:-:S05]  /*bb20*/  IMAD R2, R2, c[0x0][0x190], RZ ;  /* 0x0000640002027a24 */ /* 0x000fca00078e02ff */
        /* <DEDUP_REMOVED lines=17> */
[----:B------:R-:W-:-:S05]  /*bc40*/  IMAD R0, R0, c[0x0][0x190], RZ ;  /* 0x0000640000007a24 */ /* 0x000fca00078e02ff */
[----:B------:R-:W-:Y:S04]  /*bc50*/  STL [R1+0x148], R0 ;  /* 0x0001480001007387 */ /* 0x000fe80000100800 */
[----:B------:R-:W4:Y:S04]  /*bc60*/  LDL.LU R27, [R1+0xd4] ;  /* 0x0000d400011b7983 */ /* 0x000f280000300800 */
[----:B------:R-:W4:Y:S01]  /*bc70*/  LDL.LU R4, [R1+0xcc] ;  /* 0x0000cc0001047983 */ /* 0x000f220000300800 */
[----:B------:R-:W-:-:S05]  /*bc80*/  IMAD R3, R24, c[0x0][0x190], RZ ;  /* 0x0000640018037a24 */ /* 0x000fca00078e02ff */
[----:B------:R0:W-:Y:S04]  /*bc90*/  STL [R1+0x144], R3 ;  /* 0x0001440301007387 */ /* 0x0001e80000100800 */
[----:B0-----:R-:W4:Y:S01]  /*bca0*/  LDL.LU R3, [R1+0xc8] ;  /* 0x0000c80001037983 */ /* 0x001f220000300800 */
[----:B--2---:R-:W-:-:S05]  /*bcb0*/  IMAD R0, R22, c[0x0][0x190], RZ ;  /* 0x0000640016007a24 */ /* 0x004fca00078e02ff */
[----:B------:R0:W-:Y:S04]  /*bcc0*/  STL [R1+0x140], R0 ;  /* 0x0001400001007387 */ /* 0x0001e80000100800 */
[----:B------:R-:W2:Y:S04]  /*bcd0*/  LDL.LU R29, [R1+0xc0] ;  /* 0x0000c000011d7983 */ /* 0x000ea80000300800 */
[----:B------:R-:W2:Y:S04]  /*bce0*/  LDL.LU R26, [R1+0xb8] ;  /* 0x0000b800011a7983 */ /* 0x000ea80000300800 */
[----:B0-----:R-:W2:Y:S04]  /*bcf0*/  LDL.LU R0, [R1+0xac] ;  /* 0x0000ac0001007983 */ /* 0x001ea80000300800 */
[----:B------:R-:W2:Y:S04]  /*bd00*/  LDL.LU R24, [R1+0xa8] ;  /* 0x0000a80001187983 */ /* 0x000ea80000300800 */
[----:B------:R-:W2:Y:S01]  /*bd10*/  LDL.LU R22, [R1+0xa0] ;  /* 0x0000a00001167983 */ /* 0x000ea20000300800 */
[----:B---3--:R-:W-:-:S05]  /*bd20*/  IMAD R13, R13, c[0x0][0x190], RZ ;  /* 0x000064000d0d7a24 */ /* 0x008fca00078e02ff */
[----:B------:R0:W-:Y:S04]  /*bd30*/  STL [R1+0x13c], R13 ;  /* 0x00013c0d01007387 */ /* 0x0001e80000100800 */
[----:B0-----:R-:W3:Y:S01]  /*bd40*/  LDL.LU R13, [R1+0x9c] ;  /* 0x00009c00010d7983 */ /* 0x001ee20000300800 */
[----:B----4-:R-:W-:-:S05]  /*bd50*/  IMAD R21, R21, c[0x0][0x190], RZ ;  /* 0x0000640015157a24 */ /* 0x010fca00078e02ff */
[----:B------:R0:W-:Y:S02]  /*bd60*/  STL [R1+0x138], R21 ;  /* 0x0001381501007387 */ /* 0x0001e40000100800 */
[----:B0-----:R-:W-:Y:S02]  /*bd70*/  IMAD R21, R20, c[0x0][0x190], RZ ;  /* 0x0000640014157a24 */ /* 0x001fe400078e02ff */
        /* <DEDUP_REMOVED lines=27> */
[----:B------:R-:W4:Y:S04]  /*bf30*/  LDL.LU R2, [R1+0x98] ;  /* 0x0000980001027983 */ /* 0x000f280000300800 */
[----:B------:R0:W-:Y:S04]  /*bf40*/  STL [R1+0xe8], R7 ;  /* 0x0000e80701007387 */ /* 0x0001e80000100800 */
[----:B------:R1:W-:Y:S01]  /*bf50*/  STL [R1+0xe4], R6 ;  /* 0x0000e40601007387 */ /* 0x0003e20000100800 */
[----:B0-----:R-:W-:-:S02]  /*bf60*/  IMAD R7, R5, c[0x0][0x190], RZ ;  /* 0x0000640005077a24 */ /* 0x001fc400078e02ff */
[----:B-1----:R-:W-:-:S03]  /*bf70*/  IMAD R6, R28, c[0x0][0x190], RZ ;  /* 0x000064001c067a24 */ /* 0x002fc600078e02ff */
[----:B------:R-:W-:Y:S01]  /*bf80*/  STL [R1+0xe0], R7 ;  /* 0x0000e00701007387 */ /* 0x000fe20000100800 */
[----:B------:R-:W-:-:S03]  /*bf90*/  IMAD R5, R27, c[0x0][0x190], RZ ;  /* 0x000064001b057a24 */ /* 0x000fc600078e02ff */
[----:B------:R-:W4:Y:S04]  /*bfa0*/  LDL.LU R28, [R1+0x90] ;  /* 0x00009000011c7983 */ /* 0x000f280000300800 */
[----:B------:R0:W-:Y:S04]  /*bfb0*/  STL [R1+0xdc], R6 ;  /* 0x0000dc0601007387 */ /* 0x0001e80000100800 */
[----:B------:R-:W4:Y:S01]  /*bfc0*/  LDL.LU R27, [R1+0x8c] ;  /* 0x00008c00011b7983 */ /* 0x000f220000300800 */
[----:B0-----:R-:W-:-:S03]  /*bfd0*/  IMAD R6, R4, c[0x0][0x190], RZ ;  /* 0x0000640004067a24 */ /* 0x001fc600078e02ff */
[----:B------:R2:W-:Y:S04]  /*bfe0*/  STL [R1+0xd4], R5 ;  /* 0x0000d40501007387 */ /* 0x0005e80000100800 */
[----:B------:R-:W-:Y:S01]  /*bff0*/  STL [R1+0xcc], R6 ;  /* 0x0000cc0601007387 */ /* 0x000fe20000100800 */
[----:B------:R-:W-:-:S05]  /*c000*/  IMAD R4, R3, c[0x0][0x190], RZ ;  /* 0x0000640003047a24 */ /* 0x000fca00078e02ff */
[----:B------:R0:W-:Y:S01]  /*c010*/  STL [R1+0xc8], R4 ;  /* 0x0000c80401007387 */ /* 0x0001e20000100800 */
[----:B--2---:R-:W-:Y:S02]  /*c020*/  IMAD R5, R29, c[0x0][0x190], RZ ;  /* 0x000064001d057a24 */ /* 0x004fe400078e02ff */
[----:B------:R-:W-:-:S03]  /*c030*/  IMAD R3, R26, c[0x0][0x190], RZ ;  /* 0x000064001a037a24 */ /* 0x000fc600078e02ff */
[----:B------:R-:W-:Y:S01]  /*c040*/  STL [R1+0xc0], R5 ;  /* 0x0000c00501007387 */ /* 0x000fe20000100800 */
[----:B0-----:R-:W-:-:S03]  /*c050*/  IMAD R4, R0, c[0x0][0x190], RZ ;  /* 0x0000640000047a24 */ /* 0x001fc600078e02ff */
[----:B------:R0:W-:Y:S01]  /*c060*/  STL [R1+0xb8], R3 ;  /* 0x0000b80301007387 */ /* 0x0001e20000100800 */
[----:B------:R-:W-:-:S03]  /*c070*/  IMAD R0, R24, c[0x0][0x190], RZ ;  /* 0x0000640018007a24 */ /* 0x000fc600078e02ff */
[----:B------:R-:W-:Y:S04]  /*c080*/  STL [R1+0xac], R4 ;  /* 0x0000ac0401007387 */ /* 0x000fe80000100800 */
[----:B------:R-:W2:Y:S01]  /*c090*/  LDL.LU R8, [R1+0x84] ;  /* 0x0000840001087983 */ /* 0x000ea20000300800 */
[----:B0-----:R-:W-:-:S03]  /*c0a0*/  IMAD R3, R22, c[0x0][0x190], RZ ;  /* 0x0000640016037a24 */ /* 0x001fc600078e02ff */
[----:B------:R3:W-:Y:S04]  /*c0b0*/  STL [R1+0xa8], R0 ;  /* 0x0000a80001007387 */ /* 0x0007e80000100800 */
[----:B------:R-:W-:Y:S04]  /*c0c0*/  STL [R1+0xa0], R3 ;  /* 0x0000a00301007387 */ /* 0x000fe80000100800 */
[----:B------:R-:W2:Y:S04]  /*c0d0*/  LDL.LU R21, [R1+0x80] ;  /* 0x0000800001157983 */ /* 0x000ea80000300800 */
[----:B------:R-:W2:Y:S01]  /*c0e0*/  LDL.LU R20, [R1+0x7c] ;  /* 0x00007c0001147983 */ /* 0x000ea20000300800 */
[----:B---3--:R-:W-:-:S05]  /*c0f0*/  IMAD R0, R13, c[0x0][0x190], RZ ;  /* 0x000064000d007a24 */ /* 0x008fca00078e02ff */
[----:B------:R0:W-:Y:S04]  /*c100*/  STL [R1+0x9c], R0 ;  /* 0x00009c0001007387 */ /* 0x0001e80000100800 */
        /* <DEDUP_REMOVED lines=10> */
[----:B0-----:R-:W3:Y:S04]  /*c1b0*/  LDL.LU R0, [R1+0x38] ;  /* 0x0000380001007983 */ /* 0x001ee80000300800 */
[----:B------:R-:W3:Y:S04]  /*c1c0*/  LDL.LU R24, [R1+0x34] ;  /* 0x0000340001187983 */ /* 0x000ee80000300800 */
[----:B------:R-:W3:Y:S04]  /*c1d0*/  LDL.LU R22, [R1+0x30] ;  /* 0x0000300001167983 */ /* 0x000ee80000300800 */
[----:B------:R-:W3:Y:S01]  /*c1e0*/  LDL.LU R13, [R1+0x2c] ;  /* 0x00002c00010d7983 */ /* 0x000ee20000300800 */
[----:B----4-:R-:W-:-:S03]  /*c1f0*/  IMAD R3, R2, c[0x0][0x190], RZ ;  /* 0x0000640002037a24 */ /* 0x010fc600078e02ff */
[----:B------:R-:W4:Y:S04]  /*c200*/  LDL.LU R2, [R1+0x24] ;  /* 0x0000240001027983 */ /* 0x000f280000300800 */
[----:B------:R-:W4:Y:S04]  /*c210*/  LDL.LU R10, [R1+0x1c] ;  /* 0x00001c00010a7983 */ /* 0x000f280000300800 */
[----:B------:R0:W-:Y:S04]  /*c220*/  STL [R1+0x98], R3 ;  /* 0x0000980301007387 */ /* 0x0001e80000100800 */
[----:B------:R-:W4:Y:S04]  /*c230*/  LDL.LU R11, [R1+0x14] ;  /* 0x00001400010b7983 */ /* 0x000f280000300800 */
[----:B------:R-:W4:Y:S01]  /*c240*/  LDL.LU R6, [R1+0xa4] ;  /* 0x0000a40001067983 */ /* 0x000f220000300800 */
[----:B------:R-:W-:-:S05]  /*c250*/  IMAD R4, R28, c[0x0][0x190], RZ ;  /* 0x000064001c047a24 */ /* 0x000fca00078e02ff */
[----:B------:R-:W-:Y:S01]  /*c260*/  STL [R1+0x90], R4 ;  /* 0x0000900401007387 */ /* 0x000fe20000100800 */
[----:B0-----:R-:W-:-:S03]  /*c270*/  IMAD R3, R27, c[0x0][0x190], RZ ;  /* 0x000064001b037a24 */ /* 0x001fc600078e02ff */
[----:B------:R-:W4:Y:S04]  /*c280*/  LDL.LU R27, [R1+0xb4] ;  /* 0x0000b400011b7983 */ /* 0x000f280000300800 */
[----:B------:R0:W-:Y:S04]  /*c290*/  STL [R1+0x8c], R3 ;  /* 0x00008c0301007387 */ /* 0x0001e80000100800 */
[----:B------:R-:W4:Y:S04]  /*c2a0*/  LDL.LU R28, [R1+0x18] ;  /* 0x00001800011c7983 */ /* 0x000f280000300800 */
[----:B------:R-:W4:Y:S04]  /*c2b0*/  LDL.LU R29, [R1+0x10] ;  /* 0x00001000011d7983 */ /* 0x000f280000300800 */
[----:B0-----:R-:W4:Y:S04]  /*c2c0*/  LDL.LU R3, [R1+0xc] ;  /* 0x00000c0001037983 */ /* 0x001f280000300800 */
[----:B------:R-:W4:Y:S04]  /*c2d0*/  LDL.LU R4, [R1+0x8] ;  /* 0x0000080001047983 */ /* 0x000f280000300800 */
[----:B------:R-:W4:Y:S01]  /*c2e0*/  LDL.LU R5, [R1+0x4] ;  /* 0x0000040001057983 */ /* 0x000f220000300800 */
[----:B--2---:R-:W-:-:S05]  /*c2f0*/  IMAD R8, R8, c[0x0][0x190], RZ ;  /* 0x0000640008087a24 */ /* 0x004fca00078e02ff */
[----:B------:R0:W-:Y:S01]  /*c300*/  STL [R1+0x84], R8 ;  /* 0x0000840801007387 */ /* 0x0001e20000100800 */
[----:B------:R-:W-:-:S03]  /*c310*/  IMAD R21, R21, c[0x0][0x190], RZ ;  /* 0x0000640015157a24 */ /* 0x000fc600078e02ff */
[----:B0-----:R-:W2:Y:S01]  /*c320*/  LDL.LU R8, [R1] ;  /* 0x0000000001087983 */ /* 0x001ea20000300800 */
[----:B------:R-:W-:-:S03]  /*c330*/  IMAD R20, R20, c[0x0][0x190], RZ ;  /* 0x0000640014147a24 */ /* 0x000fc600078e02ff */
[----:B------:R0:W-:Y:S04]  /*c340*/  STL [R1+0x80], R21 ;  /* 0x0000801501007387 */ /* 0x0001e80000100800 */
[----:B0-----:R-:W2:Y:S04]  /*c350*/  LDL.LU R21, [R1+0x23fc] ;  /* 0x0023fc0001157983 */ /* 0x001ea80000300800 */
[----:B------:R0:W-:Y:S04]  /*c360*/  STL [R1+0x7c], R20 ;  /* 0x00007c1401007387 */ /* 0x0001e80000100800 */
[----:B0-----:R-:W2:Y:S01]  /*c370*/  LDL.LU R20, [R1+0x23f8] ;  /* 0x0023f80001147983 */ /* 0x001ea20000300800 */
[----:B---3--:R-:W-:-:S02]  /*c380*/  IMAD R19, R19, c[0x0][0x190], RZ ;  /* 0x0000640013137a24 */ /* 0x008fc400078e02ff */
[----:B------:R-:W-:-:S03]  /*c390*/  IMAD R18, R18, c[0x0][0x190], RZ ;  /* 0x0000640012127a24 */ /* 0x000fc600078e02ff */
[----:B------:R0:W-:Y:S01]  /*c3a0*/  STL [R1+0x78], R19 ;  /* 0x0000781301007387 */ /* 0x0001e20000100800 */
[----:B------:R-:W-:Y:S02]  /*c3b0*/  IMAD R17, R17, c[0x0][0x190], RZ ;  /* 0x0000640011117a24 */ /* 0x000fe400078e02ff */
[----:B------:R-:W-:Y:S01]  /*c3c0*/  IMAD R16, R16, c[0x0][0x190], RZ ;  /* 0x0000640010107a24 */ /* 0x000fe200078e02ff */
[----:B0-----:R-:W3:Y:S01]  /*c3d0*/  LDL.LU R19, [R1+0x23f4] ;  /* 0x0023f40001137983 */ /* 0x001ee20000300800 */
[----:B------:R-:W-:-:S03]  /*c3e0*/  IMAD R15, R15, c[0x0][0x190], RZ ;  /* 0x000064000f0f7a24 */ /* 0x000fc600078e02ff */
[----:B------:R0:W-:Y:S01]  /*c3f0*/  STL [R1+0x74], R18 ;  /* 0x0000741201007387 */ /* 0x0001e20000100800 */
[----:B------:R-:W-:Y:S02]  /*c400*/  IMAD R14, R14, c[0x0][0x190], RZ ;  /* 0x000064000e0e7a24 */ /* 0x000fe400078e02ff */
[----:B------:R-:W-:Y:S01]  /*c410*/  IMAD R12, R12, c[0x0][0x190], RZ ;  /* 0x000064000c0c7a24 */ /* 0x000fe200078e02ff */
[----:B0-----:R-:W2:Y:S04]  /*c420*/  LDL.LU R18, [R1+0x23f0] ;  /* 0x0023f00001127983 */ /* 0x001ea80000300800 */
[----:B------:R0:W-:Y:S01]  /*c430*/  STL [R1+0x6c], R17 ;  /* 0x00006c1101007387 */ /* 0x0001e20000100800 */
[----:B------:R-:W-:Y:S02]  /*c440*/  IMAD R9, R9, c[0x0][0x190], RZ ;  /* 0x0000640009097a24 */ /* 0x000fe400078e02ff */
[----:B------:R-:W-:Y:S01]  /*c450*/  IMAD R7, R7, c[0x0][0x190], RZ ;  /* 0x0000640007077a24 */ /* 0x000fe200078e02ff */
[----:B0-----:R-:W2:Y:S04]  /*c460*/  LDL.LU R17, [R1+0x23ec] ;  /* 0x0023ec0001117983 */ /* 0x001ea80000300800 */
[----:B------:R0:W-:Y:S01]  /*c470*/  STL [R1+0x64], R16 ;  /* 0x0000641001007387 */ /* 0x0001e20000100800 */
[----:B------:R-:W-:-:S03]  /*c480*/  IMAD R26, R26, c[0x0][0x190], RZ ;  /* 0x000064001a1a7a24 */ /* 0x000fc600078e02ff */
        /* <DEDUP_REMOVED lines=24> */
[----:B0-----:R-:W2:Y:S01]  /*c610*/  LDL.LU R13, [R1+0x23c0] ;  /* 0x0023c000010d7983 */ /* 0x001ea20000300800 */
[----:B----4-:R-:W-:-:S02]  /*c620*/  IMAD R10, R10, c[0x0][0x190], RZ ;  /* 0x000064000a0a7a24 */ /* 0x010fc400078e02ff */
[----:B--2---:R-:W-:-:S05]  /*c630*/  IMAD R13, R13, c[0x0][0x190], RZ ;  /* 0x000064000d0d7a24 */ /* 0x004fca00078e02ff */
[----:B------:R0:W-:Y:S04]  /*c640*/  STL [R1+0x28], R13 ;  /* 0x0000280d01007387 */ /* 0x0001e80000100800 */
[----:B0-----:R-:W2:Y:S04]  /*c650*/  LDL.LU R13, [R1+0x23bc] ;  /* 0x0023bc00010d7983 */ /* 0x001ea80000300800 */
[----:B------:R0:W-:Y:S02]  /*c660*/  STL [R1+0x1c], R10 ;  /* 0x00001c0a01007387 */ /* 0x0001e40000100800 */
[----:B0-----:R-:W-:-:S05]  /*c670*/  IMAD R10, R11, c[0x0][0x190], RZ ;  /* 0x000064000b0a7a24 */ /* 0x001fca00078e02ff */
[----:B------:R0:W-:Y:S02]  /*c680*/  STL [R1+0x14], R10 ;  /* 0x0000140a01007387 */ /* 0x0001e40000100800 */
[----:B0-----:R-:W-:Y:S02]  /*c690*/  LEA R10, P4, R27, c[0x0][0x160], 0x1 ;  /* 0x000058001b0a7a11 */ /* 0x001fe400078808ff */
[----:B--2---:R-:W-:-:S05]  /*c6a0*/  LEA R11, P5, R6, R13, 0x1 ;  /* 0x0000000d060b7211 */ /* 0x004fca00078a08ff */
[----:B------:R0:W-:Y:S02]  /*c6b0*/  STL [R1+0x2354], R11 ;  /* 0x0023540b01007387 */ /* 0x0001e40000100800 */
[----:B0-----:R-:W-:-:S05]  /*c6c0*/  LEA R11, P3, R28, R13, 0x1 ;  /* 0x0000000d1c0b7211 */ /* 0x001fca00078608ff */
        /* <DEDUP_REMOVED lines=9> */
[----:B0-----:R-:W-:Y:S02]  /*c760*/  LEA.HI.X.SX32 R11, R6, R0, 0x1, P5 ;  /* 0x00000000060b7211 */ /* 0x001fe400028f0eff */
[----:B------:R-:W2:Y:S04]  /*c770*/  LDL.LU R6, [R1+0x23b8] ;  /* 0x0023b80001067983 */ /* 0x000ea80000300800 */
[----:B------:R0:W-:Y:S02]  /*c780*/  STL [R1+0x233c], R11 ;  /* 0x00233c0b01007387 */ /* 0x0001e40000100800 */
[----:B0-----:R-:W-:-:S05]  /*c790*/  LEA R11, P5, R8, R13, 0x1 ;  /* 0x0000000d080b7211 */ /* 0x001fca00078a08ff */
[----:B------:R0:W-:Y:S02]  /*c7a0*/  STL [R1+0x2338], R11 ;  /* 0x0023380b01007387 */ /* 0x0001e40000100800 */
[----:B0-----:R-:W-:Y:S02]  /*c7b0*/  LEA.HI.X.SX32 R11, R27, c[0x0][0x164], 0x1, P4 ;  /* 0x000059001b0b7a11 */ /* 0x001fe400020f0eff */
[----:B------:R-:W-:-:S05]  /*c7c0*/  LEA R27, P4, R26, R13, 0x1 ;  /* 0x0000000d1a1b7211 */ /* 0x000fca00078808ff */
[----:B------:R0:W-:Y:S04]  /*c7d0*/  STL [R1+0x2334], R27 ;  /* 0x0023341b01007387 */ /* 0x0001e80000100800 */
[----:B0-----:R-:W4:Y:S01]  /*c7e0*/  LDL.LU R27, [R1+0x23b4] ;  /* 0x0023b400011b7983 */ /* 0x001f220000300800 */
[----:B------:R-:W-:-:S05]  /*c7f0*/  LEA.HI.X.SX32 R28, R28, R0, 0x1, P3 ;  /* 0x000000001c1c7211 */ /* 0x000fca00018f0eff */
[----:B------:R4:W-:Y:S02]  /*c800*/  STL [R1+0x232c], R28 ;  /* 0x00232c1c01007387 */ /* 0x0009e40000100800 */
[----:B----4-:R-:W-:-:S05]  /*c810*/  LEA R28, P3, R27, R13, 0x1 ;  /* 0x0000000d1b1c7211 */ /* 0x010fca00078608ff */
[----:B------:R0:W-:Y:S04]  /*c820*/  STL [R1+0x2330], R28 ;  /* 0x0023301c01007387 */ /* 0x0001e80000100800 */
[----:B0-----:R-:W4:Y:S01]  /*c830*/  LDL.LU R28, [R1+0x23b0] ;  /* 0x0023b000011c7983 */ /* 0x001f220000300800 */
[----:B------:R-:W-:-:S03]  /*c840*/  LEA.HI.X.SX32 R29, R29, R0, 0x1, P2 ;  /* 0x000000001d1d7211 */ /* 0x000fc600010f0eff */
[----:B------:R-:W-:Y:S04]  /*c850*/  STL.64 [R1+0x1738], R10 ;  /* 0x0017380a01007387 */ /* 0x000fe80000100a00 */
[----:B------:R4:W-:Y:S02]  /*c860*/  STL [R1+0x2324], R29 ;  /* 0x0023241d01007387 */ /* 0x0009e40000100800 */
[----:B----4-:R-:W-:-:S05]  /*c870*/  LEA R29, P2, R28, R13, 0x1 ;  /* 0x0000000d1c1d7211 */ /* 0x010fca00078408ff */
[----:B------:R0:W-:Y:S04]  /*c880*/  STL [R1+0x2328], R29 ;  /* 0x0023281d01007387 */ /* 0x0001e80000100800 */
[----:B0-----:R-:W4:Y:S01]  /*c890*/  LDL.LU R29, [R1+0x23ac] ;  /* 0x0023ac00011d7983 */ /* 0x001f220000300800 */
[----:B------:R-:W-:-:S05]  /*c8a0*/  LEA.HI.X.SX32 R3, R3, R0, 0x1, P1 ;  /* 0x0000000003037211 */ /* 0x000fca00008f0eff */
        /* <DEDUP_REMOVED lines=17> */
[----:B------:R0:W-:Y:S02]  /*c9c0*/  STL [R1+0x2308], R8 ;  /* 0x0023080801007387 */ /* 0x0001e40000100800 */
[----:B0-----:R-:W-:Y:S02]  /*c9d0*/  LEA.HI.X.SX32 R8, R26, R0, 0x1, P4 ;  /* 0x000000001a087211 */ /* 0x001fe400020f0eff */
[----:B--2---:R-:W-:-:S03]  /*c9e0*/  LEA R26, P4, R6, R13, 0x1 ;  /* 0x0000000d061a7211 */ /* 0x004fc600078808ff */
[----:B------:R0:W-:Y:S04]  /*c9f0*/  STL [R1+0x22fc], R8 ;  /* 0x0022fc0801007387 */ /* 0x0001e80000100800 */
[----:B------:R1:W-:Y:S01]  /*ca00*/  STL [R1+0x2300], R26 ;  /* 0x0023001a01007387 */ /* 0x0003e20000100800 */
[----:B0-----:R-:W-:Y:S01]  /*ca10*/  LEA.HI.X.SX32 R8, R27, R0, 0x1, P3 ;  /* 0x000000001b087211 */ /* 0x001fe200018f0eff */
[----:B------:R-:W-:Y:S02]  /*ca20*/  IMAD.MOV.U32 R27, RZ, RZ, R11 ;  /* 0x000000ffff1b7224 */ /* 0x000fe400078e000b */
[----:B-1----:R-:W-:Y:S02]  /*ca30*/  IMAD.MOV.U32 R26, RZ, RZ, R10 ;  /* 0x000000ffff1a7224 */ /* 0x002fe400078e000a */
[----:B------:R-:W2:Y:S04]  /*ca40*/  LDL.LU.64 R10, [R1+0x2398] ;  /* 0x00239800010a7983 */ /* 0x000ea80000300a00 */
[----:B------:R0:W-:Y:S02]  /*ca50*/  STL [R1+0x22f4], R8 ;  /* 0x0022f40801007387 */ /* 0x0001e40000100800 */
[----:B0-----:R-:W-:-:S05]  /*ca60*/  LEA R8, P3, R7, R13, 0x1 ;  /* 0x0000000d07087211 */ /* 0x001fca00078608ff */
[----:B------:R0:W-:Y:S04]  /*ca70*/  STL [R1+0x22f8], R8 ;  /* 0x0022f80801007387 */ /* 0x0001e80000100800 */
[----:B0-----:R-:W4:Y:S01]  /*ca80*/  LDL.LU R8, [R1+0x2394] ;  /* 0x0023940001087983 */ /* 0x001f220000300800 */
[-C--:B------:R-:W-:Y:S02]  /*ca90*/  LEA.HI.X.SX32 R28, R28, R0.reuse, 0x1, P2 ;  /* 0x000000001c1c7211 */ /* 0x080fe400010f0eff */
[----:B------:R-:W-:-:S03]  /*caa0*/  LEA.HI.X.SX32 R29, R29, R0, 0x1, P1 ;  /* 0x000000001d1d7211 */ /* 0x000fc600008f0eff */
[----:B------:R-:W-:Y:S04]  /*cab0*/  STL [R1+0x22ec], R28 ;  /* 0x0022ec1c01007387 */ /* 0x000fe80000100800 */
[----:B------:R0:W-:Y:S02]  /*cac0*/  STL [R1+0x22e4], R29 ;  /* 0x0022e41d01007387 */ /* 0x0001e40000100800 */
[----:B0-----:R-:W-:Y:S01]  /*cad0*/  IMAD.MOV.U32 R29, RZ, RZ, R27 ;  /* 0x000000ffff1d7224 */ /* 0x001fe200078e001b */
[-C--:B------:R-:W-:Y:S01]  /*cae0*/  LEA R27, P1, R9, R13.reuse, 0x1 ;  /* 0x0000000d091b7211 */ /* 0x080fe200078208ff */
[----:B------:R-:W-:Y:S02]  /*caf0*/  IMAD R23, R23, c[0x0][0x190], RZ ;  /* 0x0000640017177a24 */ /* 0x000fe400078e02ff */
[----:B------:R-:W-:Y:S01]  /*cb00*/  IMAD R25, R25, c[0x0][0x190], RZ ;  /* 0x0000640019197a24 */ /* 0x000fe200078e02ff */
[----:B----4-:R-:W-:-:S05]  /*cb10*/  LEA R28, P2, R8, R13, 0x1 ;  /* 0x0000000d081c7211 */ /* 0x010fca00078408ff */
[----:B------:R0:W-:Y:S04]  /*cb20*/  STL [R1+0x22f0], R28 ;  /* 0x0022f01c01007387 */ /* 0x0001e80000100800 */
[----:B------:R2:W-:Y:S01]  /*cb30*/  STL [R1+0x22e8], R27 ;  /* 0x0022e81b01007387 */ /* 0x0005e20000100800 */
[----:B0-----:R-:W-:Y:S01]  /*cb40*/  IMAD.MOV.U32 R28, RZ, RZ, R26 ;  /* 0x000000ffff1c7224 */ /* 0x001fe200078e001a */
[-C--:B------:R-:W-:Y:S02]  /*cb50*/  LEA.HI.X.SX32 R26, R3, R0.reuse, 0x1, P0 ;  /* 0x00000000031a7211 */ /* 0x080fe400000f0eff */
[-C--:B------:R-:W-:Y:S02]  /*cb60*/  LEA.HI.X.SX32 R3, R4, R0.reuse, 0x1, P6 ;  /* 0x0000000004037211 */ /* 0x080fe400030f0eff */
[----:B--2---:R-:W-:Y:S01]  /*cb70*/  LEA R27, P0, R10, R13, 0x1 ;  /* 0x0000000d0a1b7211 */ /* 0x004fe200078008ff */
[----:B------:R0:W-:Y:S01]  /*cb80*/  STL [R1+0x22dc], R26 ;  /* 0x0022dc1a01007387 */ /* 0x0001e20000100800 */
[----:B------:R-:W-:-:S03]  /*cb90*/  LEA.HI.X.SX32 R4, R5, R0, 0x1, P5 ;  /* 0x0000000005047211 */ /* 0x000fc600028f0eff */
[----:B------:R-:W-:Y:S01]  /*cba0*/  STL [R1+0x22e0], R27 ;  /* 0x0022e01b01007387 */ /* 0x000fe20000100800 */
[----:B------:R-:W-:-:S03]  /*cbb0*/  LEA.HI.X.SX32 R5, R6, R0, 0x1, P4 ;  /* 0x0000000006057211 */ /* 0x000fc600020f0eff */
[----:B------:R1:W-:Y:S01]  /*cbc0*/  STL [R1+0x22d4], R3 ;  /* 0x0022d40301007387 */ /* 0x0003e20000100800 */
[----:B0-----:R-:W-:-:S05]  /*cbd0*/  LEA R26, P6, R11, R13, 0x1 ;  /* 0x0000000d0b1a7211 */ /* 0x001fca00078c08ff */
[----:B------:R-:W-:Y:S01]  /*cbe0*/  STL [R1+0x22d8], R26 ;  /* 0x0022d81a01007387 */ /* 0x000fe20000100800 */
[----:B-1----:R-:W-:-:S03]  /*cbf0*/  LEA R3, P5, R12, R13, 0x1 ;  /* 0x0000000d0c037211 */ /* 0x002fc600078a08ff */
[----:B------:R0:W-:Y:S04]  /*cc00*/  STL [R1+0x22cc], R4 ;  /* 0x0022cc0401007387 */ /* 0x0001e80000100800 */
[----:B------:R1:W-:Y:S01]  /*cc10*/  STL [R1+0x22d0], R3 ;  /* 0x0022d00301007387 */ /* 0x0003e20000100800 */
[----:B0-----:R-:W-:-:S03]  /*cc20*/  LEA R4, P4, R14, R13, 0x1 ;  /* 0x0000000d0e047211 */ /* 0x001fc600078808ff */
[----:B------:R-:W-:Y:S01]  /*cc30*/  STL [R1+0x22c4], R5 ;  /* 0x0022c40501007387 */ /* 0x000fe20000100800 */
[----:B-1----:R-:W-:-:S03]  /*cc40*/  LEA.HI.X.SX32 R3, R7, R0, 0x1, P3 ;  /* 0x0000000007037211 */ /* 0x002fc600018f0eff */
[----:B------:R-:W2:Y:S04]  /*cc50*/  LDL.LU R7, [R1+0x20] ;  /* 0x0000200001077983 */ /* 0x000ea80000300800 */
[----:B------:R0:W-:Y:S04]  /*cc60*/  STL [R1+0x22c8], R4 ;  /* 0x0022c80401007387 */ /* 0x0001e80000100800 */
[----:B------:R-:W4:Y:S04]  /*cc70*/  LDL.LU R6, [R1+0x40] ;  /* 0x0000400001067983 */ /* 0x000f280000300800 */
[----:B------:R1:W-:Y:S01]  /*cc80*/  STL [R1+0x22bc], R3 ;  /* 0x0022bc0301007387 */ /* 0x0003e20000100800 */
[----:B0-----:R-:W-:-:S03]  /*cc90*/  LEA R4, P3, R15, R13, 0x1 ;  /* 0x0000000d0f047211 */ /* 0x001fc600078608ff */
[----:B------:R-:W4:Y:S01]  /*cca0*/  LDL.LU R27, [R1+0x50] ;  /* 0x00005000011b7983 */ /* 0x000f220000300800 */
[----:B-1----:R-:W-:-:S03]  /*ccb0*/  LEA.HI.X.SX32 R3, R8, R0, 0x1, P2 ;  /* 0x0000000008037211 */ /* 0x002fc600010f0eff */
[----:B------:R0:W-:Y:S04]  /*ccc0*/  STL [R1+0x22c0], R4 ;  /* 0x0022c00401007387 */ /* 0x0001e80000100800 */
[----:B------:R1:W-:Y:S04]  /*ccd0*/  STL [R1+0x22b4], R3 ;  /* 0x0022b40301007387 */ /* 0x0003e80000100800 */
[----:B------:R-:W4:Y:S01]  /*cce0*/  LDL.LU R5, [R1+0x58] ;  /* 0x0000580001057983 */ /* 0x000f220000300800 */
[----:B0-----:R-:W-:Y:S02]  /*ccf0*/  LEA R4, P2, R16, R13, 0x1 ;  /* 0x0000000d10047211 */ /* 0x001fe400078408ff */
[----:B-1----:R-:W-:-:S03]  /*cd00*/  LEA.HI.X.SX32 R3, R9, R0, 0x1, P1 ;  /* 0x0000000009037211 */ /* 0x002fc600008f0eff */
[----:B------:R0:W-:Y:S01]  /*cd10*/  STL [R1+0x22b8], R4 ;  /* 0x0022b80401007387 */ /* 0x0001e20000100800 */
[----:B------:R-:W-:-:S03]  /*cd20*/  LEA R8, P1, R17, R13, 0x1 ;  /* 0x0000000d11087211 */ /* 0x000fc600078208ff */
[----:B------:R1:W-:Y:S04]  /*cd30*/  STL [R1+0x22ac], R3 ;  /* 0x0022ac0301007387 */ /* 0x0003e80000100800 */
[----:B0-----:R-:W4:Y:S01]  /*cd40*/  LDL.LU R4, [R1+0x60] ;  /* 0x0000600001047983 */ /* 0x001f220000300800 */
[----:B-1----:R-:W-:-:S03]  /*cd50*/  LEA.HI.X.SX32 R3, R10, R0, 0x1, P0 ;  /* 0x000000000a037211 */ /* 0x002fc600000f0eff */
[----:B------:R0:W-:Y:S04]  /*cd60*/  STL [R1+0x22b0], R8 ;  /* 0x0022b00801007387 */ /* 0x0001e80000100800 */
[----:B------:R1:W-:Y:S01]  /*cd70*/  STL [R1+0x22a4], R3 ;  /* 0x0022a40301007387 */ /* 0x0003e20000100800 */
[----:B0-----:R-:W-:Y:S02]  /*cd80*/  LEA R8, P0, R18, R13, 0x1 ;  /* 0x0000000d12087211 */ /* 0x001fe400078008ff */
[----:B-1----:R-:W-:-:S03]  /*cd90*/  LEA.HI.X.SX32 R3, R11, R0, 0x1, P6 ;  /* 0x000000000b037211 */ /* 0x002fc600030f0eff */
[----:B------:R0:W-:Y:S01]  /*cda0*/  STL [R1+0x22a8], R8 ;  /* 0x0022a80801007387 */ /* 0x0001e20000100800 */
[----:B---3--:R-:W-:-:S03]  /*cdb0*/  LEA R9, P6, R19, R13, 0x1 ;  /* 0x0000000d13097211 */ /* 0x008fc600078c08ff */
[----:B------:R1:W-:Y:S01]  /*cdc0*/  STL [R1+0x229c], R3 ;  /* 0x00229c0301007387 */ /* 0x0003e20000100800 */
[----:B0-----:R-:W-:-:S03]  /*cdd0*/  LEA.HI.X.SX32 R8, R12, R0, 0x1, P5 ;  /* 0x000000000c087211 */ /* 0x001fc600028f0eff */
[----:B------:R0:W-:Y:S01]  /*cde0*/  STL [R1+0x22a0], R9 ;  /* 0x0022a00901007387 */ /* 0x0001e20000100800 */
[----:B-1----:R-:W-:-:S03]  /*cdf0*/  LEA R3, P5, R20, R13, 0x1 ;  /* 0x0000000d14037211 */ /* 0x002fc600078a08ff */
[----:B------:R1:W-:Y:S01]  /*ce00*/  STL [R1+0x2294], R8 ;  /* 0x0022940801007387 */ /* 0x0003e20000100800 */
[----:B0-----:R-:W-:-:S03]  /*ce10*/  LEA.HI.X.SX32 R9, R14, R0, 0x1, P4 ;  /* 0x000000000e097211 */ /* 0x001fc600020f0eff */
[----:B------:R0:W-:Y:S01]  /*ce20*/  STL [R1+0x2298], R3 ;  /* 0x0022980301007387 */ /* 0x0001e20000100800 */
[----:B-1----:R-:W-:-:S03]  /*ce30*/  LEA R8, P4, R21, R13, 0x1 ;  /* 0x0000000d15087211 */ /* 0x002fc600078808ff */
[----:B------:R-:W-:Y:S04]  /*ce40*/  STL [R1+0x228c], R9 ;  /* 0x00228c0901007387 */ /* 0x000fe80000100800 */
[----:B------:R-:W3:Y:S01]  /*ce50*/  LDL.LU R26, [R1+0x94] ;  /* 0x00009400011a7983 */ /* 0x000ee20000300800 */
[----:B0-----:R-:W-:-:S03]  /*ce60*/  LEA.HI.X.SX32 R3, R15, R0, 0x1, P3 ;  /* 0x000000000f037211 */ /* 0x001fc600018f0eff */
[----:B------:R0:W-:Y:S04]  /*ce70*/  STL [R1+0x2290], R8 ;  /* 0x0022900801007387 */ /* 0x0001e80000100800 */
[----:B------:R1:W-:Y:S01]  /*ce80*/  STL [R1+0x2284], R3 ;  /* 0x0022840301007387 */ /* 0x0003e20000100800 */
[-C--:B0-----:R-:W-:Y:S02]  /*ce90*/  LEA R8, P3, R23, R13.reuse, 0x1 ;  /* 0x0000000d17087211 */ /* 0x081fe400078608ff */
[----:B-1----:R-:W-:Y:S02]  /*cea0*/  LEA.HI.X.SX32 R3, R16, R0, 0x1, P2 ;  /* 0x0000000010037211 */ /* 0x002fe400010f0eff */
[----:B------:R-:W3:Y:S04]  /*ceb0*/  LDL.LU R16, [R1+0x88] ;  /* 0x0000880001107983 */ /* 0x000ee80000300800 */
[----:B------:R0:W-:Y:S04]  /*cec0*/  STL [R1+0x2288], R8 ;  /* 0x0022880801007387 */ /* 0x0001e80000100800 */
[----:B------:R-:W3:Y:S04]  /*ced0*/  LDL.LU R15, [R1+0xb0] ;  /* 0x0000b000010f7983 */ /* 0x000ee80000300800 */
[----:B------:R1:W-:Y:S01]  /*cee0*/  STL [R1+0x227c], R3 ;  /* 0x00227c0301007387 */ /* 0x0003e20000100800 */
[----:B0-----:R-:W-:-:S02]  /*cef0*/  LEA R8, P2, R25, R13, 0x1 ;  /* 0x0000000d19087211 */ /* 0x001fc400078408ff */
[-C--:B-1----:R-:W-:Y:S02]  /*cf00*/  LEA.HI.X.SX32 R3, R17, R0.reuse, 0x1, P1 ;  /* 0x0000000011037211 */ /* 0x082fe400008f0eff */
[----:B------:R-:W3:Y:S04]  /*cf10*/  LDL.LU R17, [R1+0x70] ;  /* 0x0000700001117983 */ /* 0x000ee80000300800 */
[----:B------:R-:W-:Y:S04]  /*cf20*/  STL [R1+0x2280], R8 ;  /* 0x0022800801007387 */ /* 0x000fe80000100800 */
[----:B------:R-:W3:Y:S04]  /*cf30*/  LDL.LU R14, [R1+0xbc] ;  /* 0x0000bc00010e7983 */ /* 0x000ee80000300800 */
[----:B------:R0:W-:Y:S02]  /*cf40*/  STL [R1+0x2274], R3 ;  /* 0x0022740301007387 */ /* 0x0001e40000100800 */
[----:B0-----:R-:W-:-:S02]  /*cf50*/  LEA.HI.X.SX32 R3, R18, R0, 0x1, P0 ;  /* 0x0000000012037211 */ /* 0x001fc400000f0eff */
[----:B------:R-:W3:Y:S01]  /*cf60*/  LDL.LU R18, [R1+0x68] ;  /* 0x0000680001127983 */ /* 0x000ee20000300800 */
[-C--:B------:R-:W-:Y:S02]  /*cf70*/  LEA.HI.X.SX32 R9, R19, R0.reuse, 0x1, P6 ;  /* 0x0000000013097211 */ /* 0x080fe400030f0eff */
[----:B------:R-:W-:Y:S02]  /*cf80*/  LEA.HI.X.SX32 R19, R25, R0, 0x1, P2 ;  /* 0x0000000019137211 */ /* 0x000fe400010f0eff */
[----:B--2---:R-:W-:-:S05]  /*cf90*/  LEA R8, P1, R7, R13, 0x1 ;  /* 0x0000000d07087211 */ /* 0x004fca00078208ff */
[----:B------:R4:W-:Y:S04]  /*cfa0*/  STL [R1+0x2278], R8 ;  /* 0x0022780801007387 */ /* 0x0009e80000100800 */
[----:B------:R-:W2:Y:S04]  /*cfb0*/  LDL.LU R12, [R1+0xc4] ;  /* 0x0000c400010c7983 */ /* 0x000ea80000300800 */
[----:B------:R0:W-:Y:S01]  /*cfc0*/  STL [R1+0x226c], R3 ;  /* 0x00226c0301007387 */ /* 0x0001e20000100800 */
[----:B----4-:R-:W-:-:S03]  /*cfd0*/  LEA R8, P0, R6, R13, 0x1 ;  /* 0x0000000d06087211 */ /* 0x010fc600078008ff */
[----:B0-----:R-:W4:Y:S04]  /*cfe0*/  LDL.LU R3, [R1+0xd0] ;  /* 0x0000d00001037983 */ /* 0x001f280000300800 */
[----:B------:R0:W-:Y:S04]  /*cff0*/  STL [R1+0x2270], R8 ;  /* 0x0022700801007387 */ /* 0x0001e80000100800 */
[----:B------:R1:W-:Y:S04]  /*d000*/  STL [R1+0x2264], R9 ;  /* 0x0022640901007387 */ /* 0x0003e80000100800 */
[----:B------:R-:W4:Y:S01]  /*d010*/  LDL.LU R11, [R1+0xd8] ;  /* 0x0000d800010b7983 */ /* 0x000f220000300800 */
[----:B0-----:R-:W-:-:S02]  /*d020*/  LEA R8, P6, R27, R13, 0x1 ;  /* 0x0000000d1b087211 */ /* 0x001fc400078c08ff */
[----:B-1----:R-:W-:-:S03]  /*d030*/  LEA.HI.X.SX32 R9, R20, R0, 0x1, P5 ;  /* 0x0000000014097211 */ /* 0x002fc600028f0eff */
[----:B------:R0:W-:Y:S04]  /*d040*/  STL [R1+0x2268], R8 ;  /* 0x0022680801007387 */ /* 0x0001e80000100800 */
[----:B------:R1:W-:Y:S04]  /*d050*/  STL [R1+0x225c], R9 ;  /* 0x00225c0901007387 */ /* 0x0003e80000100800 */
[----:B------:R-:W4:Y:S01]  /*d060*/  LDL.LU R10, [R1+0xec] ;  /* 0x0000ec00010a7983 */ /* 0x000f220000300800 */
[----:B0-----:R-:W-:Y:S02]  /*d070*/  LEA R8, P5, R5, R13, 0x1 ;  /* 0x0000000d05087211 */ /* 0x001fe400078a08ff */
[----:B-1----:R-:W-:-:S03]  /*d080*/  LEA.HI.X.SX32 R9, R21, R0, 0x1, P4 ;  /* 0x0000000015097211 */ /* 0x002fc600020f0eff */
[----:B------:R0:W-:Y:S04]  /*d090*/  STL [R1+0x2260], R8 ;  /* 0x0022600801007387 */ /* 0x0001e80000100800 */
[----:B------:R1:W-:Y:S01]  /*d0a0*/  STL [R1+0x2254], R9 ;  /* 0x0022540901007387 */ /* 0x0003e20000100800 */
[----:B0-----:R-:W-:Y:S02]  /*d0b0*/  LEA R8, P4, R4, R13, 0x1 ;  /* 0x0000000d04087211 */ /* 0x001fe400078808ff */
[----:B-1----:R-:W-:-:S03]  /*d0c0*/  LEA.HI.X.SX32 R9, R23, R0, 0x1, P3 ;  /* 0x0000000017097211 */ /* 0x002fc600018f0eff */
[----:B------:R-:W-:Y:S04]  /*d0d0*/  STL [R1+0x2258], R8 ;  /* 0x0022580801007387 */ /* 0x000fe80000100800 */
[----:B------:R0:W-:Y:S04]  /*d0e0*/  STL [R1+0x224c], R9 ;  /* 0x00224c0901007387 */ /* 0x0001e80000100800 */
[----:B0-----:R-:W4:Y:S01]  /*d0f0*/  LDL.LU R9, [R1+0xf4] ;  /* 0x0000f40001097983 */ /* 0x001f220000300800 */
[-C--:B---3--:R-:W-:Y:S02]  /*d100*/  LEA R20, P2, R17, R13.reuse, 0x1 ;  /* 0x0000000d11147211 */ /* 0x088fe400078408ff */
[----:B------:R-:W-:-:S05]  /*d110*/  LEA R8, P3, R18, R13, 0x1 ;  /* 0x0000000d12087211 */ /* 0x000fca00078608ff */
[----:B------:R0:W-:Y:S04]  /*d120*/  STL [R1+0x2250], R8 ;  /* 0x0022500801007387 */ /* 0x0001e80000100800 */
[----:B0-----:R-:W3:Y:S04]  /*d130*/  LDL.LU R8, [R1+0xfc] ;  /* 0x0000fc0001087983 */ /* 0x001ee80000300800 */
[----:B------:R0:W-:Y:S04]  /*d140*/  STL [R1+0x1f78], R19 ;  /* 0x001f781301007387 */ /* 0x0001e80000100800 */
[----:B------:R1:W-:Y:S01]  /*d150*/  STL [R1+0x1f98], R20 ;  /* 0x001f981401007387 */ /* 0x0003e20000100800 */
[----:B0-----:R-:W-:-:S03]  /*d160*/  LEA.HI.X.SX32 R19, R7, R0, 0x1, P1 ;  /* 0x0000000007137211 */ /* 0x001fc600008f0eff */
[----:B------:R-:W3:Y:S01]  /*d170*/  LDL.LU R7, [R1+0x108] ;  /* 0x0001080001077983 */ /* 0x000ee20000300800 */
[----:B-1----:R-:W-:-:S03]  /*d180*/  LEA R20, P1, R16, R13, 0x1 ;  /* 0x0000000d10147211 */ /* 0x002fc600078208ff */
        /* <DEDUP_REMOVED lines=10> */
[----:B------:R0:W-:Y:S02]  /*d230*/  STL [R1+0x1f84], R19 ;  /* 0x001f841301007387 */ /* 0x0001e40000100800 */
[----:B0-----:R-:W-:Y:S02]  /*d240*/  LEA.HI.X.SX32 R19, R5, R0, 0x1, P5 ;  /* 0x0000000005137211 */ /* 0x001fe400028f0eff */
[----:B------:R-:W3:Y:S04]  /*d250*/  LDL.LU R5, [R1+0x198] ;  /* 0x0001980001057983 */ /* 0x000ee80000300800 */
[----:B------:R0:W-:Y:S04]  /*d260*/  STL [R1+0x1fb0], R20 ;  /* 0x001fb01401007387 */ /* 0x0001e80000100800 */
[----:B------:R1:W-:Y:S01]  /*d270*/  STL [R1+0x1f88], R19 ;  /* 0x001f881301007387 */ /* 0x0003e20000100800 */
[----:B0-----:R-:W-:-:S02]  /*d280*/  LEA R20, P5, R14, R13, 0x1 ;  /* 0x0000000d0e147211 */ /* 0x001fc400078a08ff */
[-C--:B-1----:R-:W-:Y:S02]  /*d290*/  LEA.HI.X.SX32 R19, R4, R0.reuse, 0x1, P4 ;  /* 0x0000000004137211 */ /* 0x082fe400020f0eff */
[----:B------:R-:W3:Y:S04]  /*d2a0*/  LDL.LU R4, [R1+0x194] ;  /* 0x0001940001047983 */ /* 0x000ee80000300800 */
[----:B------:R-:W-:Y:S04]  /*d2b0*/  STL [R1+0x1fb8], R20 ;  /* 0x001fb81401007387 */ /* 0x000fe80000100800 */
[----:B------:R0:W-:Y:S02]  /*d2c0*/  STL [R1+0x1f8c], R19 ;  /* 0x001f8c1301007387 */ /* 0x0001e40000100800 */
[----:B0-----:R-:W-:-:S02]  /*d2d0*/  LEA.HI.X.SX32 R19, R18, R0, 0x1, P3 ;  /* 0x0000000012137211 */ /* 0x001fc400018f0eff */
[----:B------:R-:W3:Y:S01]  /*d2e0*/  LDL.LU R18, [R1+0x190] ;  /* 0x0001900001127983 */ /* 0x000ee20000300800 */
[----:B--2---:R-:W-:-:S05]  /*d2f0*/  LEA R20, P4, R12, R13, 0x1 ;  /* 0x0000000d0c147211 */ /* 0x004fca00078808ff */
[----:B------:R4:W-:Y:S04]  /*d300*/  STL [R1+0x1fc0], R20 ;  /* 0x001fc01401007387 */ /* 0x0009e80000100800 */
[----:B------:R0:W-:Y:S01]  /*d310*/  STL [R1+0x1f90], R19 ;  /* 0x001f901301007387 */ /* 0x0001e20000100800 */
[-C--:B----4-:R-:W-:Y:S02]  /*d320*/  LEA R20, P3, R3, R13.reuse, 0x1 ;  /* 0x0000000d03147211 */ /* 0x090fe400078608ff */
[----:B0-----:R-:W-:Y:S02]  /*d330*/  LEA.HI.X.SX32 R19, R17, R0, 0x1, P2 ;  /* 0x0000000011137211 */ /* 0x001fe400010f0eff */
[----:B------:R-:W2:Y:S04]  /*d340*/  LDL.LU R17, [R1+0x18c] ;  /* 0x00018c0001117983 */ /* 0x000ea80000300800 */
[----:B------:R0:W-:Y:S04]  /*d350*/  STL [R1+0x1fc8], R20 ;  /* 0x001fc81401007387 */ /* 0x0001e80000100800 */
[----:B------:R1:W-:Y:S01]  /*d360*/  STL [R1+0x1f94], R19 ;  /* 0x001f941301007387 */ /* 0x0003e20000100800 */
[----:B0-----:R-:W-:-:S02]  /*d370*/  LEA R20, P2, R11, R13, 0x1 ;  /* 0x0000000d0b147211 */ /* 0x001fc400078408ff */
[----:B-1----:R-:W-:Y:S02]  /*d380*/  LEA.HI.X.SX32 R19, R16, R0, 0x1, P1 ;  /* 0x0000000010137211 */ /* 0x002fe400008f0eff */
[----:B------:R-:W4:Y:S04]  /*d390*/  LDL.LU R16, [R1+0x188] ;  /* 0x0001880001107983 */ /* 0x000f280000300800 */
[----:B------:R0:W-:Y:S04]  /*d3a0*/  STL [R1+0x1fd0], R20 ;  /* 0x001fd01401007387 */ /* 0x0001e80000100800 */
[----:B------:R1:W-:Y:S01]  /*d3b0*/  STL [R1+0x1f9c], R19 ;  /* 0x001f9c1301007387 */ /* 0x0003e20000100800 */
[----:B0-----:R-:W-:-:S02]  /*d3c0*/  LEA R20, P1, R10, R13, 0x1 ;  /* 0x0000000d0a147211 */ /* 0x001fc400078208ff */
[----:B-1----:R-:W-:-:S03]  /*d3d0*/  LEA.HI.X.SX32 R19, R26, R0, 0x1, P0 ;  /* 0x000000001a137211 */ /* 0x002fc600000f0eff */
[----:B------:R0:W-:Y:S04]  /*d3e0*/  STL [R1+0x1fd8], R20 ;  /* 0x001fd81401007387 */ /* 0x0001e80000100800 */
[----:B------:R-:W4:Y:S04]  /*d3f0*/  LDL.LU R26, [R1+0x184] ;  /* 0x00018400011a7983 */ /* 0x000f280000300800 */
[----:B------:R1:W-:Y:S01]  /*d400*/  STL [R1+0x1fa4], R19 ;  /* 0x001fa41301007387 */ /* 0x0003e20000100800 */
[----:B0-----:R-:W-:-:S03]  /*d410*/  LEA.HI.X.SX32 R20, R15, R0, 0x1, P6 ;  /* 0x000000000f147211 */ /* 0x001fc600030f0eff */
[----:B------:R-:W4:Y:S01]  /*d420*/  LDL.LU R15, [R1+0x180] ;  /* 0x00018000010f7983 */ /* 0x000f220000300800 */
[----:B-1----:R-:W-:-:S05]  /*d430*/  LEA R19, P0, R9, R13, 0x1 ;  /* 0x0000000d09137211 */ /* 0x002fca00078008ff */
[----:B------:R-:W-:Y:S04]  /*d440*/  STL [R1+0x1fe0], R19 ;  /* 0x001fe01301007387 */ /* 0x000fe80000100800 */
[----:B------:R0:W-:Y:S02]  /*d450*/  STL [R1+0x1fac], R20 ;  /* 0x001fac1401007387 */ /* 0x0001e40000100800 */
[----:B0-----:R-:W-:Y:S02]  /*d460*/  LEA.HI.X.SX32 R20, R14, R0, 0x1, P5 ;  /* 0x000000000e147211 */ /* 0x001fe400028f0eff */
[----:B------:R-:W4:Y:S01]  /*d470*/  LDL.LU R14, [R1+0x17c] ;  /* 0x00017c00010e7983 */ /* 0x000f220000300800 */
[----:B---3--:R-:W-:-:S05]  /*d480*/  LEA R19, P6, R8, R13, 0x1 ;  /* 0x0000000d08137211 */ /* 0x008fca00078c08ff */
[----:B------:R0:W-:Y:S04]  /*d490*/  STL [R1+0x1fe8], R19 ;  /* 0x001fe81301007387 */ /* 0x0001e80000100800 */
[----:B------:R1:W-:Y:S01]  /*d4a0*/  STL [R1+0x1fb4], R20 ;  /* 0x001fb41401007387 */ /* 0x0003e20000100800 */
[-C--:B0-----:R-:W-:Y:S02]  /*d4b0*/  LEA R19, P5, R7, R13.reuse, 0x1 ;  /* 0x0000000d07137211 */ /* 0x081fe400078a08ff */
[----:B-1----:R-:W-:Y:S02]  /*d4c0*/  LEA.HI.X.SX32 R20, R12, R0, 0x1, P4 ;  /* 0x000000000c147211 */ /* 0x002fe400020f0eff */
[----:B------:R-:W3:Y:S04]  /*d4d0*/  LDL.LU R12, [R1+0x178] ;  /* 0x00017800010c7983 */ /* 0x000ee80000300800 */
[----:B------:R0:W-:Y:S04]  /*d4e0*/  STL [R1+0x1ff0], R19 ;  /* 0x001ff01301007387 */ /* 0x0001e80000100800 */
[----:B------:R1:W-:Y:S01]  /*d4f0*/  STL [R1+0x1fbc], R20 ;  /* 0x001fbc1401007387 */ /* 0x0003e20000100800 */
[----:B0-----:R-:W-:-:S02]  /*d500*/  LEA R19, P4, R6, R13, 0x1 ;  /* 0x0000000d06137211 */ /* 0x001fc400078808ff */
        /* <DEDUP_REMOVED lines=26> */
[----:B------:R-:W-:Y:S02]  /*d6b0*/  LEA.HI.X.SX32 R6, R6, R0, 0x1, P4 ;  /* 0x0000000006067211 */ /* 0x000fe400020f0eff */
[----:B--2---:R-:W-:-:S05]  /*d6c0*/  LEA R19, P6, R17, R13, 0x1 ;  /* 0x0000000d11137211 */ /* 0x004fca00078c08ff */
[----:B------:R4:W-:Y:S04]  /*d6d0*/  STL [R1+0x2020], R19 ;  /* 0x0020201301007387 */ /* 0x0009e80000100800 */
[----:B------:R-:W-:Y:S01]  /*d6e0*/  STL [R1+0x1fec], R20 ;  /* 0x001fec1401007387 */ /* 0x000fe20000100800 */
[----:B----4-:R-:W-:-:S05]  /*d6f0*/  LEA R19, P5, R16, R13, 0x1 ;  /* 0x0000000d10137211 */ /* 0x010fca00078a08ff */
[----:B------:R0:W-:Y:S04]  /*d700*/  STL [R1+0x2028], R19 ;  /* 0x0020281301007387 */ /* 0x0001e80000100800 */
[----:B------:R1:W-:Y:S01]  /*d710*/  STL [R1+0x1ff4], R6 ;  /* 0x001ff40601007387 */ /* 0x0003e20000100800 */
[----:B0-----:R-:W-:-:S03]  /*d720*/  LEA.HI.X.SX32 R19, R27, R0, 0x1, P3 ;  /* 0x000000001b137211 */ /* 0x001fc600018f0eff */
[----:B-1----:R-:W2:Y:S01]  /*d730*/  LDL.LU R6, [R1+0x15c] ;  /* 0x00015c0001067983 */ /* 0x002ea20000300800 */
[----:B------:R-:W-:-:S05]  /*d740*/  LEA R20, P4, R26, R13, 0x1 ;  /* 0x0000000d1a147211 */ /* 0x000fca00078808ff */
[----:B------:R0:W-:Y:S04]  /*d750*/  STL [R1+0x2030], R20 ;  /* 0x0020301401007387 */ /* 0x0001e80000100800 */
[----:B------:R-:W4:Y:S01]  /*d760*/  LDL.LU R27, [R1+0x158] ;  /* 0x00015800011b7983 */ /* 0x000f220000300800 */
[----:B0-----:R-:W-:-:S03]  /*d770*/  LEA R20, P3, R15, R13, 0x1 ;  /* 0x0000000d0f147211 */ /* 0x001fc600078608ff */
[----:B------:R0:W-:Y:S04]  /*d780*/  STL [R1+0x1ffc], R19 ;  /* 0x001ffc1301007387 */ /* 0x0001e80000100800 */
[----:B------:R1:W-:Y:S01]  /*d790*/  STL [R1+0x2038], R20 ;  /* 0x0020381401007387 */ /* 0x0003e20000100800 */
[----:B0-----:R-:W-:-:S03]  /*d7a0*/  LEA.HI.X.SX32 R19, R5, R0, 0x1, P2 ;  /* 0x0000000005137211 */ /* 0x001fc600010f0eff */
[----:B------:R-:W4:Y:S04]  /*d7b0*/  LDL.LU R5, [R1+0x154] ;  /* 0x0001540001057983 */ /* 0x000f280000300800 */
[----:B------:R0:W-:Y:S01]  /*d7c0*/  STL [R1+0x2004], R19 ;  /* 0x0020041301007387 */ /* 0x0001e20000100800 */
[----:B-1----:R-:W-:-:S05]  /*d7d0*/  LEA R20, P2, R14, R13, 0x1 ;  /* 0x0000000d0e147211 */ /* 0x002fca00078408ff */
[----:B------:R-:W-:Y:S01]  /*d7e0*/  STL [R1+0x2040], R20 ;  /* 0x0020401401007387 */ /* 0x000fe20000100800 */
[----:B0-----:R-:W-:-:S03]  /*d7f0*/  LEA.HI.X.SX32 R19, R4, R0, 0x1, P1 ;  /* 0x0000000004137211 */ /* 0x001fc600008f0eff */
[----:B------:R-:W4:Y:S04]  /*d800*/  LDL.LU R4, [R1+0x150] ;  /* 0x0001500001047983 */ /* 0x000f280000300800 */
[----:B------:R0:W-:Y:S02]  /*d810*/  STL [R1+0x200c], R19 ;  /* 0x00200c1301007387 */ /* 0x0001e40000100800 */
[----:B0-----:R-:W-:Y:S02]  /*d820*/  LEA.HI.X.SX32 R19, R18, R0, 0x1, P0 ;  /* 0x0000000012137211 */ /* 0x001fe400000f0eff */
[----:B---3--:R-:W-:-:S05]  /*d830*/  LEA R20, P1, R12, R13, 0x1 ;  /* 0x0000000d0c147211 */ /* 0x008fca00078208ff */
[----:B------:R0:W-:Y:S04]  /*d840*/  STL [R1+0x2048], R20 ;  /* 0x0020481401007387 */ /* 0x0001e80000100800 */
[----:B------:R-:W3:Y:S04]  /*d850*/  LDL.LU R18, [R1+0x14c] ;  /* 0x00014c0001127983 */ /* 0x000ee80000300800 */
[----:B------:R1:W-:Y:S01]  /*d860*/  STL [R1+0x2014], R19 ;  /* 0x0020141301007387 */ /* 0x0003e20000100800 */
[----:B0-----:R-:W-:Y:S02]  /*d870*/  LEA R20, P0, R3, R13, 0x1 ;  /* 0x0000000d03147211 */ /* 0x001fe400078008ff */
[----:B-1----:R-:W-:-:S02]  /*d880*/  LEA.HI.X.SX32 R19, R17, R0, 0x1, P6 ;  /* 0x0000000011137211 */ /* 0x002fc400030f0eff */
[----:B------:R-:W3:Y:S04]  /*d890*/  LDL.LU R17, [R1+0x148] ;  /* 0x0001480001117983 */ /* 0x000ee80000300800 */
[----:B------:R0:W-:Y:S04]  /*d8a0*/  STL [R1+0x2050], R20 ;  /* 0x0020501401007387 */ /* 0x0001e80000100800 */
        /* <DEDUP_REMOVED lines=22> */
[----:B-1----:R-:W-:-:S03]  /*da10*/  LEA.HI.X.SX32 R19, R12, R0, 0x1, P1 ;  /* 0x000000000c137211 */ /* 0x002fc600008f0eff */
[----:B------:R0:W-:Y:S04]  /*da20*/  STL [R1+0x2078], R20 ;  /* 0x0020781401007387 */ /* 0x0001e80000100800 */
[----:B------:R-:W3:Y:S04]  /*da30*/  LDL.LU R12, [R1+0x134] ;  /* 0x00013400010c7983 */ /* 0x000ee80000300800 */
[----:B------:R2:W-:Y:S01]  /*da40*/  STL [R1+0x2044], R19 ;  /* 0x0020441301007387 */ /* 0x0005e20000100800 */
[----:B0-----:R-:W-:-:S03]  /*da50*/  LEA.HI.X.SX32 R20, R3, R0, 0x1, P0 ;  /* 0x0000000003147211 */ /* 0x001fc600000f0eff */
        /* <DEDUP_REMOVED lines=15> */
[-C--:B-1----:R-:W-:Y:S02]  /*db50*/  LEA.HI.X.SX32 R20, R9, R0.reuse, 0x1, P4 ;  /* 0x0000000009147211 */ /* 0x082fe400020f0eff */
[----:B------:R-:W4:Y:S04]  /*db60*/  LDL.LU R9, [R1+0x120] ;  /* 0x0001200001097983 */ /* 0x000f280000300800 */
[----:B------:R-:W-:Y:S04]  /*db70*/  STL [R1+0x2098], R19 ;  /* 0x0020981301007387 */ /* 0x000fe80000100800 */
[----:B------:R0:W-:Y:S02]  /*db80*/  STL [R1+0x2064], R20 ;  /* 0x0020641401007387 */ /* 0x0001e40000100800 */
[----:B0-----:R-:W-:-:S02]  /*db90*/  LEA.HI.X.SX32 R20, R8, R0, 0x1, P3 ;  /* 0x0000000008147211 */ /* 0x001fc400018f0eff */
[----:B------:R-:W4:Y:S01]  /*dba0*/  LDL.LU R8, [R1+0x11c] ;  /* 0x00011c0001087983 */ /* 0x000f220000300800 */
[----:B------:R-:W-:Y:S02]  /*dbb0*/  LEA.HI.X.SX32 R4, R4, R0, 0x1, P5 ;  /* 0x0000000004047211 */ /* 0x000fe400028f0eff */
        /* <DEDUP_REMOVED lines=23> */
[----:B0-----:R-:W-:-:S05]  /*dd30*/  LEA R19, P6, R14, R13, 0x1 ;  /* 0x0000000d0e137211 */ /* 0x001fca00078c08ff */
[----:B------:R-:W-:Y:S04]  /*dd40*/  STL [R1+0x20c8], R19 ;  /* 0x0020c81301007387 */ /* 0x000fe80000100800 */
[----:B------:R0:W-:Y:S01]  /*dd50*/  STL [R1+0x2094], R4 ;  /* 0x0020940401007387 */ /* 0x0001e20000100800 */
[----:B-1----:R-:W-:-:S03]  /*dd60*/  LEA.HI.X.SX32 R20, R18, R0, 0x1, P4 ;  /* 0x0000000012147211 */ /* 0x002fc600020f0eff */
[----:B0-----:R-:W3:Y:S01]  /*dd70*/  LDL.LU R4, [R1+0x100] ;  /* 0x0001000001047983 */ /* 0x001ee20000300800 */
[----:B------:R-:W-:-:S05]  /*dd80*/  LEA R19, P5, R12, R13, 0x1 ;  /* 0x0000000d0c137211 */ /* 0x000fca00078a08ff */
[----:B------:R0:W-:Y:S01]  /*dd90*/  STL [R1+0x20d0], R19 ;  /* 0x0020d01301007387 */ /* 0x0001e20000100800 */
[----:B------:R-:W-:-:S03]  /*dda0*/  LEA R18, P4, R3, R13, 0x1 ;  /* 0x0000000d03127211 */ /* 0x000fc600078808ff */
[----:B0-----:R-:W3:Y:S04]  /*ddb0*/  LDL.LU R19, [R1+0xf8] ;  /* 0x0000f80001137983 */ /* 0x001ee80000300800 */
[----:B------:R-:W-:Y:S04]  /*ddc0*/  STL [R1+0x209c], R20 ;  /* 0x00209c1401007387 */ /* 0x000fe80000100800 */
[----:B------:R0:W-:Y:S04]  /*ddd0*/  STL [R1+0x20d8], R18 ;  /* 0x0020d81201007387 */ /* 0x0001e80000100800 */
[----:B0-----:R-:W3:Y:S01]  /*dde0*/  LDL.LU R18, [R1+0xf0] ;  /* 0x0000f00001127983 */ /* 0x001ee20000300800 */
[----:B------:R-:W-:-:S05]  /*ddf0*/  LEA.HI.X.SX32 R17, R17, R0, 0x1, P3 ;  /* 0x0000000011117211 */ /* 0x000fca00018f0eff */
[----:B------:R0:W-:Y:S02]  /*de00*/  STL [R1+0x20a4], R17 ;  /* 0x0020a41101007387 */ /* 0x0001e40000100800 */
[----:B0-----:R-:W-:Y:S02]  /*de10*/  LEA.HI.X.SX32 R17, R16, R0, 0x1, P2 ;  /* 0x0000000010117211 */ /* 0x001fe400010f0eff */
[----:B--2---:R-:W-:-:S05]  /*de20*/  LEA R20, P3, R11, R13, 0x1 ;  /* 0x0000000d0b147211 */ /* 0x004fca00078608ff */
[----:B------:R-:W-:Y:S04]  /*de30*/  STL [R1+0x20e0], R20 ;  /* 0x0020e01401007387 */ /* 0x000fe80000100800 */
[----:B------:R0:W-:Y:S01]  /*de40*/  STL [R1+0x20ac], R17 ;  /* 0x0020ac1101007387 */ /* 0x0001e20000100800 */
[----:B------:R-:W-:-:S03]  /*de50*/  LEA.HI.X.SX32 R16, R26, R0, 0x1, P1 ;  /* 0x000000001a107211 */ /* 0x000fc600008f0eff */
[----:B0-----:R-:W2:Y:S01]  /*de60*/  LDL.LU R17, [R1+0xe8] ;  /* 0x0000e80001117983 */ /* 0x001ea20000300800 */
[----:B----4-:R-:W-:-:S05]  /*de70*/  LEA R20, P2, R10, R13, 0x1 ;  /* 0x0000000d0a147211 */ /* 0x010fca00078408ff */
[----:B------:R0:W-:Y:S04]  /*de80*/  STL [R1+0x20e8], R20 ;  /* 0x0020e81401007387 */ /* 0x0001e80000100800 */
[----:B------:R-:W4:Y:S01]  /*de90*/  LDL.LU R26, [R1+0xe4] ;  /* 0x0000e400011a7983 */ /* 0x000f220000300800 */
[----:B------:R-:W-:-:S03]  /*dea0*/  LEA.HI.X.SX32 R15, R15, R0, 0x1, P0 ;  /* 0x000000000f0f7211 */ /* 0x000fc600000f0eff */
[----:B------:R1:W-:Y:S01]  /*deb0*/  STL [R1+0x20b4], R16 ;  /* 0x0020b41001007387 */ /* 0x0003e20000100800 */
[----:B0-----:R-:W-:-:S03]  /*dec0*/  LEA R20, P1, R9, R13, 0x1 ;  /* 0x0000000d09147211 */ /* 0x001fc600078208ff */
[----:B-1----:R-:W4:Y:S04]  /*ded0*/  LDL.LU R16, [R1+0xe0] ;  /* 0x0000e00001107983 */ /* 0x002f280000300800 */
[----:B------:R0:W-:Y:S01]  /*dee0*/  STL [R1+0x20f0], R20 ;  /* 0x0020f01401007387 */ /* 0x0001e20000100800 */
[----:B------:R-:W-:-:S03]  /*def0*/  LEA.HI.X.SX32 R14, R14, R0, 0x1, P6 ;  /* 0x000000000e0e7211 */ /* 0x000fc600030f0eff */
[----:B------:R1:W-:Y:S01]  /*df00*/  STL [R1+0x20bc], R15 ;  /* 0x0020bc0f01007387 */ /* 0x0003e20000100800 */
[-C--:B------:R-:W-:Y:S02]  /*df10*/  LEA.HI.X.SX32 R12, R12, R0.reuse, 0x1, P5 ;  /* 0x000000000c0c7211 */ /* 0x080fe400028f0eff */
[----:B0-----:R-:W-:Y:S01]  /*df20*/  LEA R20, P0, R8, R13, 0x1 ;  /* 0x0000000d08147211 */ /* 0x001fe200078008ff */
[----:B-1----:R-:W4:Y:S04]  /*df30*/  LDL.LU R15, [R1+0xdc] ;  /* 0x0000dc00010f7983 */ /* 0x002f280000300800 */
[----:B------:R-:W-:Y:S04]  /*df40*/  STL [R1+0x20f8], R20 ;  /* 0x0020f81401007387 */ /* 0x000fe80000100800 */
[----:B------:R0:W-:Y:S04]  /*df50*/  STL [R1+0x20c4], R14 ;  /* 0x0020c40e01007387 */ /* 0x0001e80000100800 */
[----:B0-----:R-:W4:Y:S01]  /*df60*/  LDL.LU R14, [R1+0xd4] ;  /* 0x0000d400010e7983 */ /* 0x001f220000300800 */
[----:B------:R-:W-:-:S02]  /*df70*/  LEA.HI.X.SX32 R10, R10, R0, 0x1, P2 ;  /* 0x000000000a0a7211 */ /* 0x000fc400010f0eff */
[-C--:B------:R-:W-:Y:S02]  /*df80*/  LEA.HI.X.SX32 R9, R9, R0.reuse, 0x1, P1 ;  /* 0x0000000009097211 */ /* 0x080fe400008f0eff */
[----:B------:R-:W-:Y:S02]  /*df90*/  LEA.HI.X.SX32 R8, R8, R0, 0x1, P0 ;  /* 0x0000000008087211 */ /* 0x000fe400000f0eff */
[----:B---3--:R-:W-:-:S05]  /*dfa0*/  LEA R20, P6, R7, R13, 0x1 ;  /* 0x0000000d07147211 */ /* 0x008fca00078c08ff */
[----:B------:R-:W-:Y:S04]  /*dfb0*/  STL [R1+0x2100], R20 ;  /* 0x0021001401007387 */ /* 0x000fe80000100800 */
[----:B------:R0:W-:Y:S02]  /*dfc0*/  STL [R1+0x20cc], R12 ;  /* 0x0020cc0c01007387 */ /* 0x0001e40000100800 */
[-C--:B0-----:R-:W-:Y:S02]  /*dfd0*/  LEA.HI.X.SX32 R12, R3, R0.reuse, 0x1, P4 ;  /* 0x00000000030c7211 */ /* 0x081fe400020f0eff */
[----:B------:R-:W-:Y:S01]  /*dfe0*/  LEA R20, P5, R6, R13, 0x1 ;  /* 0x0000000d06147211 */ /* 0x000fe200078a08ff */
[----:B------:R-:W3:Y:S04]  /*dff0*/  LDL.LU R3, [R1+0xcc] ;  /* 0x0000cc0001037983 */ /* 0x000ee80000300800 */
[----:B------:R0:W-:Y:S04]  /*e000*/  STL [R1+0x2108], R20 ;  /* 0x0021081401007387 */ /* 0x0001e80000100800 */
[----:B------:R1:W-:Y:S01]  /*e010*/  STL [R1+0x20d4], R12 ;  /* 0x0020d40c01007387 */ /* 0x0003e20000100800 */
[----:B0-----:R-:W-:-:S02]  /*e020*/  LEA.HI.X.SX32 R20, R11, R0, 0x1, P3 ;  /* 0x000000000b147211 */ /* 0x001fc400018f0eff */
[-C--:B------:R-:W-:Y:S01]  /*e030*/  LEA R21, P4, R27, R13.reuse, 0x1 ;  /* 0x0000000d1b157211 */ /* 0x080fe200078808ff */
[----:B-1----:R-:W3:Y:S04]  /*e040*/  LDL.LU R12, [R1+0xc8] ;  /* 0x0000c800010c7983 */ /* 0x002ee80000300800 */
[----:B------:R-:W-:Y:S04]  /*e050*/  STL [R1+0x2110], R21 ;  /* 0x0021101501007387 */ /* 0x000fe80000100800 */
[----:B------:R-:W-:Y:S01]  /*e060*/  STL [R1+0x20dc], R20 ;  /* 0x0020dc1401007387 */ /* 0x000fe20000100800 */
[----:B------:R-:W-:-:S05]  /*e070*/  LEA R11, P3, R5, R13, 0x1 ;  /* 0x0000000d050b7211 */ /* 0x000fca00078608ff */
[----:B------:R0:W-:Y:S04]  /*e080*/  STL [R1+0x2118], R11 ;  /* 0x0021180b01007387 */ /* 0x0001e80000100800 */
[----:B0-----:R-:W3:Y:S04]  /*e090*/  LDL.LU R11, [R1+0xc0] ;  /* 0x0000c000010b7983 */ /* 0x001ee80000300800 */
[----:B------:R0:W-:Y:S04]  /*e0a0*/  STL [R1+0x20e4], R10 ;  /* 0x0020e40a01007387 */ /* 0x0001e80000100800 */
[----:B0-----:R-:W3:Y:S01]  /*e0b0*/  LDL.LU R10, [R1+0xb8] ;  /* 0x0000b800010a7983 */ /* 0x001ee20000300800 */
[----:B------:R-:W-:-:S05]  /*e0c0*/  LEA R20, P2, R4, R13, 0x1 ;  /* 0x0000000d04147211 */ /* 0x000fca00078408ff */
[----:B------:R-:W-:Y:S04]  /*e0d0*/  STL [R1+0x2120], R20 ;  /* 0x0021201401007387 */ /* 0x000fe80000100800 */
[----:B------:R0:W-:Y:S04]  /*e0e0*/  STL [R1+0x20ec], R9 ;  /* 0x0020ec0901007387 */ /* 0x0001e80000100800 */
[----:B0-----:R-:W3:Y:S01]  /*e0f0*/  LDL.LU R9, [R1+0xac] ;  /* 0x0000ac0001097983 */ /* 0x001ee20000300800 */
[----:B------:R-:W-:-:S05]  /*e100*/  LEA R20, P1, R19, R13, 0x1 ;  /* 0x0000000d13147211 */ /* 0x000fca00078208ff */
[----:B------:R-:W-:Y:S04]  /*e110*/  STL [R1+0x2128], R20 ;  /* 0x0021281401007387 */ /* 0x000fe80000100800 */
[----:B------:R0:W-:Y:S01]  /*e120*/  STL [R1+0x20f4], R8 ;  /* 0x0020f40801007387 */ /* 0x0001e20000100800 */
[----:B------:R-:W-:-:S03]  /*e130*/  LEA R21, P0, R18, R13, 0x1 ;  /* 0x0000000d12157211 */ /* 0x000fc600078008ff */
[----:B0-----:R-:W3:Y:S01]  /*e140*/  LDL.LU R8, [R1+0xa8] ;  /* 0x0000a80001087983 */ /* 0x001ee20000300800 */
[----:B------:R-:W-:-:S03]  /*e150*/  LEA.HI.X.SX32 R20, R7, R0, 0x1, P6 ;  /* 0x0000000007147211 */ /* 0x000fc600030f0eff */
[----:B------:R0:W-:Y:S04]  /*e160*/  STL [R1+0x2130], R21 ;  /* 0x0021301501007387 */ /* 0x0001e80000100800 */
[----:B------:R-:W3:Y:S04]  /*e170*/  LDL.LU R7, [R1+0xa0] ;  /* 0x0000a00001077983 */ /* 0x000ee80000300800 */
[----:B------:R4:W-:Y:S01]  /*e180*/  STL [R1+0x20fc], R20 ;  /* 0x0020fc1401007387 */ /* 0x0009e20000100800 */
[----:B0-----:R-:W-:Y:S02]  /*e190*/  LEA.HI.X.SX32 R21, R6, R0, 0x1, P5 ;  /* 0x0000000006157211 */ /* 0x001fe400028f0eff */
[----:B--2---:R-:W-:-:S05]  /*e1a0*/  LEA R23, P6, R17, R13, 0x1 ;  /* 0x0000000d11177211 */ /* 0x004fca00078c08ff */
[----:B------:R-:W-:Y:S04]  /*e1b0*/  STL [R1+0x2138], R23 ;  /* 0x0021381701007387 */ /* 0x000fe80000100800 */
[----:B------:R-:W2:Y:S01]  /*e1c0*/  LDL.LU R6, [R1+0x9c] ;  /* 0x00009c0001067983 */ /* 0x000ea20000300800 */
[----:B----4-:R-:W-:-:S03]  /*e1d0*/  LEA R20, P5, R26, R13, 0x1 ;  /* 0x0000000d1a147211 */ /* 0x010fc600078a08ff */
[----:B------:R0:W-:Y:S04]  /*e1e0*/  STL [R1+0x2104], R21 ;  /* 0x0021041501007387 */ /* 0x0001e80000100800 */
[----:B------:R1:W-:Y:S01]  /*e1f0*/  STL [R1+0x2140], R20 ;  /* 0x0021401401007387 */ /* 0x0003e20000100800 */
[----:B0-----:R-:W-:-:S03]  /*e200*/  LEA.HI.X.SX32 R21, R27, R0, 0x1, P4 ;  /* 0x000000001b157211 */ /* 0x001fc600020f0eff */
[----:B------:R-:W4:Y:S01]  /*e210*/  LDL.LU R27, [R1+0x98] ;  /* 0x00009800011b7983 */ /* 0x000f220000300800 */
[----:B-1----:R-:W-:-:S03]  /*e220*/  LEA R20, P4, R16, R13, 0x1 ;  /* 0x0000000d10147211 */ /* 0x002fc600078808ff */
        /* <DEDUP_REMOVED lines=11> */
[----:B------:R-:W-:Y:S01]  /*e2e0*/  STL [R1+0x2158], R20 ;  /* 0x0021581401007387 */ /* 0x000fe20000100800 */
[-C--:B0-----:R-:W-:Y:S02]  /*e2f0*/  LEA.HI.X.SX32 R21, R19, R0.reuse, 0x1, P1 ;  /* 0x0000000013157211 */ /* 0x081fe400008f0eff */
[-C--:B------:R-:W-:Y:S02]  /*e300*/  LEA.HI.X.SX32 R19, R18, R0.reuse, 0x1, P0 ;  /* 0x0000000012137211 */ /* 0x080fe400000f0eff */
[-C--:B------:R-:W-:Y:S01]  /*e310*/  LEA.HI.X.SX32 R17, R17, R0.reuse, 0x1, P6 ;  /* 0x0000000011117211 */ /* 0x080fe200030f0eff */
[----:B------:R0:W-:Y:S04]  /*e320*/  STL [R1+0x2124], R21 ;  /* 0x0021241501007387 */ /* 0x0001e80000100800 */
[----:B0-----:R-:W4:Y:S01]  /*e330*/  LDL.LU R21, [R1+0x84] ;  /* 0x0000840001157983 */ /* 0x001f220000300800 */
[----:B------:R-:W-:-:S02]  /*e340*/  LEA.HI.X.SX32 R15, R15, R0, 0x1, P3 ;  /* 0x000000000f0f7211 */ /* 0x000fc400018f0eff */
[----:B---3--:R-:W-:-:S05]  /*e350*/  LEA R20, P1, R3, R13, 0x1 ;  /* 0x0000000d03147211 */ /* 0x008fca00078208ff */
[----:B------:R0:W-:Y:S04]  /*e360*/  STL [R1+0x2160], R20 ;  /* 0x0021601401007387 */ /* 0x0001e80000100800 */
[----:B------:R-:W-:Y:S01]  /*e370*/  STL [R1+0x212c], R19 ;  /* 0x00212c1301007387 */ /* 0x000fe20000100800 */
[----:B------:R-:W-:-:S05]  /*e380*/  LEA R18, P0, R12, R13, 0x1 ;  /* 0x0000000d0c127211 */ /* 0x000fca00078008ff */
[----:B------:R-:W-:Y:S04]  /*e390*/  STL [R1+0x2168], R18 ;  /* 0x0021681201007387 */ /* 0x000fe80000100800 */
[----:B------:R1:W-:Y:S04]  /*e3a0*/  STL [R1+0x2134], R17 ;  /* 0x0021341101007387 */ /* 0x0003e80000100800 */
[----:B0-----:R-:W3:Y:S01]  /*e3b0*/  LDL.LU R20, [R1+0x80] ;  /* 0x0000800001147983 */ /* 0x001ee20000300800 */
[----:B-1----:R-:W-:Y:S02]  /*e3c0*/  LEA.HI.X.SX32 R17, R26, R0, 0x1, P5 ;  /* 0x000000001a117211 */ /* 0x002fe400028f0eff */
[----:B------:R-:W-:-:S05]  /*e3d0*/  LEA R18, P6, R11, R13, 0x1 ;  /* 0x0000000d0b127211 */ /* 0x000fca00078c08ff */
[----:B------:R0:W-:Y:S04]  /*e3e0*/  STL [R1+0x2170], R18 ;  /* 0x0021701201007387 */ /* 0x0001e80000100800 */
[----:B------:R-:W3:Y:S04]  /*e3f0*/  LDL.LU R26, [R1+0x7c] ;  /* 0x00007c00011a7983 */ /* 0x000ee80000300800 */
[----:B------:R1:W-:Y:S01]  /*e400*/  STL [R1+0x213c], R17 ;  /* 0x00213c1101007387 */ /* 0x0003e20000100800 */
[----:B0-----:R-:W-:Y:S02]  /*e410*/  LEA R18, P5, R10, R13, 0x1 ;  /* 0x0000000d0a127211 */ /* 0x001fe400078a08ff */
[----:B-1----:R-:W-:-:S03]  /*e420*/  LEA.HI.X.SX32 R17, R16, R0, 0x1, P4 ;  /* 0x0000000010117211 */ /* 0x002fc600020f0eff */
[----:B------:R-:W-:Y:S04]  /*e430*/  STL [R1+0x2178], R18 ;  /* 0x0021781201007387 */ /* 0x000fe80000100800 */
[----:B------:R-:W-:Y:S04]  /*e440*/  STL [R1+0x2144], R17 ;  /* 0x0021441101007387 */ /* 0x000fe80000100800 */
[----:B------:R-:W3:Y:S01]  /*e450*/  LDL.LU R19, [R1+0x78] ;  /* 0x0000780001137983 */ /* 0x000ee20000300800 */
[----:B------:R-:W-:-:S05]  /*e460*/  LEA R16, P4, R9, R13, 0x1 ;  /* 0x0000000d09107211 */ /* 0x000fca00078808ff */
[----:B------:R0:W-:Y:S04]  /*e470*/  STL [R1+0x2180], R16 ;  /* 0x0021801001007387 */ /* 0x0001e80000100800 */
[----:B------:R1:W-:Y:S01]  /*e480*/  STL [R1+0x214c], R15 ;  /* 0x00214c0f01007387 */ /* 0x0003e20000100800 */
[----:B0-----:R-:W-:Y:S02]  /*e490*/  LEA R16, P3, R8, R13, 0x1 ;  /* 0x0000000d08107211 */ /* 0x001fe400078608ff */
[----:B-1----:R-:W-:-:S03]  /*e4a0*/  LEA.HI.X.SX32 R15, R14, R0, 0x1, P2 ;  /* 0x000000000e0f7211 */ /* 0x002fc600010f0eff */
[----:B------:R-:W-:Y:S01]  /*e4b0*/  STL [R1+0x2188], R16 ;  /* 0x0021881001007387 */ /* 0x000fe20000100800 */
[----:B------:R-:W-:-:S03]  /*e4c0*/  LEA R14, P2, R7, R13, 0x1 ;  /* 0x0000000d070e7211 */ /* 0x000fc600078408ff */
[----:B------:R-:W3:Y:S04]  /*e4d0*/  LDL.LU R18, [R1+0x74] ;  /* 0x0000740001127983 */ /* 0x000ee80000300800 */
[----:B------:R0:W-:Y:S04]  /*e4e0*/  STL [R1+0x2154], R15 ;  /* 0x0021540f01007387 */ /* 0x0001e80000100800 */
[----:B------:R2:W-:Y:S01]  /*e4f0*/  STL [R1+0x2190], R14 ;  /* 0x0021900e01007387 */ /* 0x0005e20000100800 */
[----:B0-----:R-:W-:-:S03]  /*e500*/  LEA.HI.X.SX32 R15, R3, R0, 0x1, P1 ;  /* 0x00000000030f7211 */ /* 0x001fc600008f0eff */
[----:B------:R-:W3:Y:S01]  /*e510*/  LDL.LU R3, [R1+0x6c] ;  /* 0x00006c0001037983 */ /* 0x000ee20000300800 */
[----:B------:R-:W-:-:S03]  /*e520*/  LEA.HI.X.SX32 R12, R12, R0, 0x1, P0 ;  /* 0x000000000c0c7211 */ /* 0x000fc600000f0eff */
[----:B------:R-:W-:Y:S04]  /*e530*/  STL [R1+0x215c], R15 ;  /* 0x00215c0f01007387 */ /* 0x000fe80000100800 */
[----:B------:R-:W3:Y:S01]  /*e540*/  LDL.LU R17, [R1+0x64] ;  /* 0x0000640001117983 */ /* 0x000ee20000300800 */
[----:B------:R-:W-:Y:S02]  /*e550*/  LEA.HI.X.SX32 R10, R10, R0, 0x1, P5 ;  /* 0x000000000a0a7211 */ /* 0x000fe400028f0eff */
[----:B--2---:R-:W-:-:S05]  /*e560*/  LEA R14, P1, R6, R13, 0x1 ;  /* 0x0000000d060e7211 */ /* 0x004fca00078208ff */
[----:B------:R4:W-:Y:S04]  /*e570*/  STL [R1+0x2198], R14 ;  /* 0x0021980e01007387 */ /* 0x0009e80000100800 */
[----:B------:R0:W-:Y:S04]  /*e580*/  STL [R1+0x2164], R12 ;  /* 0x0021640c01007387 */ /* 0x0001e80000100800 */
[----:B------:R-:W2:Y:S01]  /*e590*/  LDL.LU R16, [R1+0x5c] ;  /* 0x00005c0001107983 */ /* 0x000ea20000300800 */
[----:B----4-:R-:W-:Y:S02]  /*e5a0*/  LEA R14, P0, R27, R13, 0x1 ;  /* 0x0000000d1b0e7211 */ /* 0x010fe400078008ff */
[----:B0-----:R-:W-:-:S03]  /*e5b0*/  LEA.HI.X.SX32 R12, R11, R0, 0x1, P6 ;  /* 0x000000000b0c7211 */ /* 0x001fc600030f0eff */
[----:B------:R0:W-:Y:S04]  /*e5c0*/  STL [R1+0x21a0], R14 ;  /* 0x0021a00e01007387 */ /* 0x0001e80000100800 */
[----:B------:R-:W-:Y:S04]  /*e5d0*/  STL [R1+0x216c], R12 ;  /* 0x00216c0c01007387 */ /* 0x000fe80000100800 */
[----:B------:R-:W4:Y:S01]  /*e5e0*/  LDL.LU R15, [R1+0x54] ;  /* 0x00005400010f7983 */ /* 0x000f220000300800 */
[----:B------:R-:W-:-:S05]  /*e5f0*/  LEA R11, P6, R5, R13, 0x1 ;  /* 0x0000000d050b7211 */ /* 0x000fca00078c08ff */
[----:B------:R1:W-:Y:S04]  /*e600*/  STL [R1+0x21a8], R11 ;  /* 0x0021a80b01007387 */ /* 0x0003e80000100800 */
[----:B0-----:R-:W4:Y:S04]  /*e610*/  LDL.LU R14, [R1+0x4c] ;  /* 0x00004c00010e7983 */ /* 0x001f280000300800 */
[----:B------:R0:W-:Y:S01]  /*e620*/  STL [R1+0x2174], R10 ;  /* 0x0021740a01007387 */ /* 0x0001e20000100800 */
[----:B-1----:R-:W-:Y:S02]  /*e630*/  LEA R11, P5, R4, R13, 0x1 ;  /* 0x0000000d040b7211 */ /* 0x002fe400078a08ff */
[----:B------:R-:W-:-:S03]  /*e640*/  LEA.HI.X.SX32 R8, R8, R0, 0x1, P3 ;  /* 0x0000000008087211 */ /* 0x000fc600018f0eff */
[----:B------:R1:W-:Y:S01]  /*e650*/  STL [R1+0x21b0], R11 ;  /* 0x0021b00b01007387 */ /* 0x0003e20000100800 */
[----:B0-----:R-:W-:-:S03]  /*e660*/  LEA.HI.X.SX32 R10, R9, R0, 0x1, P4 ;  /* 0x00000000090a7211 */ /* 0x001fc600020f0eff */
[----:B------:R-:W4:Y:S04]  /*e670*/  LDL.LU R12, [R1+0x48] ;  /* 0x00004800010c7983 */ /* 0x000f280000300800 */
[----:B------:R0:W-:Y:S01]  /*e680*/  STL [R1+0x217c], R10 ;  /* 0x00217c0a01007387 */ /* 0x0001e20000100800 */
[----:B------:R-:W-:Y:S02]  /*e690*/  LEA.HI.X.SX32 R6, R6, R0, 0x1, P1 ;  /* 0x0000000006067211 */ /* 0x000fe400008f0eff */
[----:B------:R-:W-:-:S05]  /*e6a0*/  LEA R9, P4, R21, R13, 0x1 ;  /* 0x0000000d15097211 */ /* 0x000fca00078808ff */
[----:B------:R-:W-:Y:S04]  /*e6b0*/  STL [R1+0x21b8], R9 ;  /* 0x0021b80901007387 */ /* 0x000fe80000100800 */
[----:B-1----:R-:W4:Y:S04]  /*e6c0*/  LDL.LU R11, [R1+0x44] ;  /* 0x00004400010b7983 */ /* 0x002f280000300800 */
[----:B------:R1:W-:Y:S04]  /*e6d0*/  STL [R1+0x2184], R8 ;  /* 0x0021840801007387 */ /* 0x0003e80000100800 */
[----:B0-----:R-:W4:Y:S01]  /*e6e0*/  LDL.LU R10, [R1+0x3c] ;  /* 0x00003c00010a7983 */ /* 0x001f220000300800 */
[----:B-1----:R-:W-:-:S02]  /*e6f0*/  LEA.HI.X.SX32 R8, R7, R0, 0x1, P2 ;  /* 0x0000000007087211 */ /* 0x002fc400010f0eff */
[-C--:B------:R-:W-:Y:S02]  /*e700*/  LEA.HI.X.SX32 R5, R5, R0.reuse, 0x1, P6 ;  /* 0x0000000005057211 */ /* 0x080fe400030f0eff */
[----:B------:R-:W-:Y:S02]  /*e710*/  LEA.HI.X.SX32 R4, R4, R0, 0x1, P5 ;  /* 0x0000000004047211 */ /* 0x000fe400028f0eff */
[----:B---3--:R-:W-:-:S05]  /*e720*/  LEA R9, P3, R20, R13, 0x1 ;  /* 0x0000000d14097211 */ /* 0x008fca00078608ff */
[----:B------:R0:W-:Y:S04]  /*e730*/  STL [R1+0x21c0], R9 ;  /* 0x0021c00901007387 */ /* 0x0001e80000100800 */
[----:B0-----:R-:W3:Y:S04]  /*e740*/  LDL.LU R9, [R1+0x38] ;  /* 0x0000380001097983 */ /* 0x001ee80000300800 */
[----:B------:R0:W-:Y:S01]  /*e750*/  STL [R1+0x218c], R8 ;  /* 0x00218c0801007387 */ /* 0x0001e20000100800 */
[----:B------:R-:W-:-:S05]  /*e760*/  LEA R7, P2, R26, R13, 0x1 ;  /* 0x0000000d1a077211 */ /* 0x000fca00078408ff */
[----:B------:R1:W-:Y:S04]  /*e770*/  STL [R1+0x21c8], R7 ;  /* 0x0021c80701007387 */ /* 0x0003e80000100800 */
[----:B0-----:R-:W3:Y:S04]  /*e780*/  LDL.LU R8, [R1+0x34] ;  /* 0x0000340001087983 */ /* 0x001ee80000300800 */
[----:B------:R0:W-:Y:S04]  /*e790*/  STL [R1+0x2194], R6 ;  /* 0x0021940601007387 */ /* 0x0001e80000100800 */
[----:B-1----:R-:W3:Y:S01]  /*e7a0*/  LDL.LU R7, [R1+0x30] ;  /* 0x0000300001077983 */ /* 0x002ee20000300800 */
[----:B------:R-:W-:-:S02]  /*e7b0*/  LEA R23, P1, R19, R13, 0x1 ;  /* 0x0000000d13177211 */ /* 0x000fc400078208ff */
[----:B0-----:R-:W-:-:S03]  /*e7c0*/  LEA.HI.X.SX32 R6, R27, R0, 0x1, P0 ;  /* 0x000000001b067211 */ /* 0x001fc600000f0eff */
[----:B------:R-:W-:Y:S04]  /*e7d0*/  STL [R1+0x21d0], R23 ;  /* 0x0021d01701007387 */ /* 0x000fe80000100800 */
[----:B------:R-:W3:Y:S04]  /*e7e0*/  LDL.LU R27, [R1+0x2c] ;  /* 0x00002c00011b7983 */ /* 0x000ee80000300800 */
[----:B------:R0:W-:Y:S04]  /*e7f0*/  STL [R1+0x219c], R6 ;  /* 0x00219c0601007387 */ /* 0x0001e80000100800 */
[----:B0-----:R-:W3:Y:S01]  /*e800*/  LDL.LU R6, [R1+0x28] ;  /* 0x0000280001067983 */ /* 0x001ee20000300800 */
[----:B------:R-:W-:-:S05]  /*e810*/  LEA R23, P0, R18, R13, 0x1 ;  /* 0x0000000d12177211 */ /* 0x000fca00078008ff */
[----:B------:R0:W-:Y:S04]  /*e820*/  STL [R1+0x21d8], R23 ;  /* 0x0021d81701007387 */ /* 0x0001e80000100800 */
[----:B------:R1:W-:Y:S01]  /*e830*/  STL [R1+0x21a4], R5 ;  /* 0x0021a40501007387 */ /* 0x0003e20000100800 */
[----:B0-----:R-:W-:-:S03]  /*e840*/  LEA R23, P6, R3, R13, 0x1 ;  /* 0x0000000d03177211 */ /* 0x001fc600078c08ff */
[----:B-1----:R-:W3:Y:S04]  /*e850*/  LDL.LU R5, [R1+0x1c] ;  /* 0x00001c0001057983 */ /* 0x002ee80000300800 */
[----:B------:R-:W-:Y:S04]  /*e860*/  STL [R1+0x21e0], R23 ;  /* 0x0021e01701007387 */ /* 0x000fe80000100800 */
[----:B------:R0:W-:Y:S04]  /*e870*/  STL [R1+0x21ac], R4 ;  /* 0x0021ac0401007387 */ /* 0x0001e80000100800 */
[----:B0-----:R-:W3:Y:S01]  /*e880*/  LDL.LU R4, [R1+0x14] ;  /* 0x0000140001047983 */ /* 0x001ee20000300800 */
[----:B------:R-:W-:-:S02]  /*e890*/  LEA R23, P5, R17, R13, 0x1 ;  /* 0x0000000d11177211 */ /* 0x000fc400078a08ff */
[----:B------:R-:W-:-:S03]  /*e8a0*/  LEA.HI.X.SX32 R21, R21, R0, 0x1, P4 ;  /* 0x0000000015157211 */ /* 0x000fc600020f0eff */
[----:B------:R0:W-:Y:S04]  /*e8b0*/  STL [R1+0x21e8], R23 ;  /* 0x0021e81701007387 */ /* 0x0001e80000100800 */
[----:B------:R4:W-:Y:S01]  /*e8c0*/  STL [R1+0x21b4], R21 ;  /* 0x0021b41501007387 */ /* 0x0009e20000100800 */
[-C--:B0-----:R-:W-:Y:S02]  /*e8d0*/  LEA.HI.X.SX32 R23, R20, R0.reuse, 0x1, P3 ;  /* 0x0000000014177211 */ /* 0x081fe400018f0eff */
[----:B--2---:R-:W-:Y:S02]  /*e8e0*/  LEA R25, P4, R16, R13, 0x1 ;  /* 0x0000000d10197211 */ /* 0x004fe400078808ff */
[----:B------:R-:W-:-:S03]  /*e8f0*/  LEA.HI.X.SX32 R20, R26, R0, 0x1, P2 ;  /* 0x000000001a147211 */ /* 0x000fc600010f0eff */
[----:B------:R-:W-:Y:S04]  /*e900*/  STL [R1+0x21f0], R25 ;  /* 0x0021f01901007387 */ /* 0x000fe80000100800 */
[----:B------:R-:W-:Y:S04]  /*e910*/  STL [R1+0x21bc], R23 ;  /* 0x0021bc1701007387 */ /* 0x000fe80000100800 */
[----:B------:R-:W2:Y:S01]  /*e920*/  LDL.LU R26, [R1+0x1ec] ;  /* 0x0001ec00011a7983 */ /* 0x000ea20000300800 */
[----:B----4-:R-:W-:-:S05]  /*e930*/  LEA R21, P3, R15, R13, 0x1 ;  /* 0x0000000d0f157211 */ /* 0x010fca00078608ff */
[----:B------:R0:W-:Y:S04]  /*e940*/  STL [R1+0x21f8], R21 ;  /* 0x0021f81501007387 */ /* 0x0001e80000100800 */
[----:B------:R1:W-:Y:S01]  /*e950*/  STL [R1+0x21c4], R20 ;  /* 0x0021c41401007387 */ /* 0x0003e20000100800 */
[-C--:B------:R-:W-:Y:S02]  /*e960*/  LEA.HI.X.SX32 R18, R18, R0.reuse, 0x1, P0 ;  /* 0x0000000012127211 */ /* 0x080fe400000f0eff */
[----:B0-----:R-:W-:Y:S02]  /*e970*/  LEA R21, P2, R14, R13, 0x1 ;  /* 0x0000000d0e157211 */ /* 0x001fe400078408ff */
[----:B-1----:R-:W-:-:S03]  /*e980*/  LEA.HI.X.SX32 R20, R19, R0, 0x1, P1 ;  /* 0x0000000013147211 */ /* 0x002fc600008f0eff */
[----:B------:R-:W-:Y:S04]  /*e990*/  STL [R1+0x2200], R21 ;  /* 0x0022001501007387 */ /* 0x000fe80000100800 */
[----:B------:R-:W-:Y:S01]  /*e9a0*/  STL [R1+0x21cc], R20 ;  /* 0x0021cc1401007387 */ /* 0x000fe20000100800 */
[----:B------:R-:W-:-:S05]  /*e9b0*/  LEA R19, P1, R12, R13, 0x1 ;  /* 0x0000000d0c137211 */ /* 0x000fca00078208ff */
[----:B------:R0:W-:Y:S04]  /*e9c0*/  STL [R1+0x2208], R19 ;  /* 0x0022081301007387 */ /* 0x0001e80000100800 */
[----:B------:R1:W-:Y:S01]  /*e9d0*/  STL [R1+0x21d4], R18 ;  /* 0x0021d41201007387 */ /* 0x0003e20000100800 */
[-C--:B0-----:R-:W-:Y:S02]  /*e9e0*/  LEA.HI.X.SX32 R19, R3, R0.reuse, 0x1, P6 ;  /* 0x0000000003137211 */ /* 0x081fe400030f0eff */
[----:B------:R-:W-:Y:S02]  /*e9f0*/  LEA.HI.X.SX32 R15, R15, R0, 0x1, P3 ;  /* 0x000000000f0f7211 */ /* 0x000fe400018f0eff */
[----:B------:R-:W-:-:S05]  /*ea00*/  LEA R20, P0, R11, R13, 0x1 ;  /* 0x0000000d0b147211 */ /* 0x000fca00078008ff */
[----:B------:R-:W-:Y:S01]  /*ea10*/  STL [R1+0x2210], R20 ;  /* 0x0022101401007387 */ /* 0x000fe20000100800 */
[----:B-1----:R-:W-:-:S03]  /*ea20*/  LEA R18, P6, R10, R13, 0x1 ;  /* 0x0000000d0a127211 */ /* 0x002fc600078c08ff */
[----:B------:R-:W4:Y:S04]  /*ea30*/  LDL.LU R3, [R1+0x1f4] ;  /* 0x0001f40001037983 */ /* 0x000f280000300800 */
[----:B------:R0:W-:Y:S04]  /*ea40*/  STL [R1+0x21dc], R19 ;  /* 0x0021dc1301007387 */ /* 0x0001e80000100800 */
[----:B------:R3:W-:Y:S01]  /*ea50*/  STL [R1+0x2218], R18 ;  /* 0x0022181201007387 */ /* 0x0007e20000100800 */
[-C--:B0-----:R-:W-:Y:S02]  /*ea60*/  LEA.HI.X.SX32 R19, R17, R0.reuse, 0x1, P5 ;  /* 0x0000000011137211 */ /* 0x081fe400028f0eff */
[----:B------:R-:W-:-:S03]  /*ea70*/  LEA.HI.X.SX32 R17, R16, R0, 0x1, P4 ;  /* 0x0000000010117211 */ /* 0x000fc600020f0eff */
[----:B------:R-:W-:Y:S01]  /*ea80*/  STL [R1+0x21e4], R19 ;  /* 0x0021e41301007387 */ /* 0x000fe20000100800 */
[----:B------:R-:W-:Y:S01]  /*ea90*/  IMAD R2, R2, c[0x0][0x190], RZ ;  /* 0x0000640002027a24 */ /* 0x000fe200078e02ff */
[----:B------:R-:W-:Y:S01]  /*eaa0*/  LEA.HI.X.SX32 R11, R11, R0, 0x1, P0 ;  /* 0x000000000b0b7211 */ /* 0x000fe200000f0eff */
[----:B------:R-:W-:Y:S02]  /*eab0*/  IMAD R22, R22, c[0x0][0x190], RZ ;  /* 0x0000640016167a24 */ /* 0x000fe400078e02ff */
[----:B------:R-:W-:Y:S01]  /*eac0*/  IMAD R24, R24, c[0x0][0x190], RZ ;  /* 0x0000640018187a24 */ /* 0x000fe200078e02ff */
[----:B---3--:R-:W-:-:S05]  /*ead0*/  LEA R18, P5, R9, R13, 0x1 ;  /* 0x0000000d09127211 */ /* 0x008fca00078a08ff */
[----:B------:R-:W-:Y:S04]  /*eae0*/  STL [R1+0x2220], R18 ;  /* 0x0022201201007387 */ /* 0x000fe80000100800 */
[----:B------:R0:W-:Y:S01]  /*eaf0*/  STL [R1+0x21ec], R17 ;  /* 0x0021ec1101007387 */ /* 0x0001e20000100800 */
[----:B------:R-:W-:-:S05]  /*eb00*/  LEA R16, P4, R8, R13, 0x1 ;  /* 0x0000000d08107211 */ /* 0x000fca00078808ff */
[----:B------:R1:W-:Y:S01]  /*eb10*/  STL [R1+0x2228], R16 ;  /* 0x0022281001007387 */ /* 0x0003e20000100800 */
[----:B0-----:R-:W-:-:S03]  /*eb20*/  LEA R17, P3, R7, R13, 0x1 ;  /* 0x0000000d07117211 */ /* 0x001fc600078608ff */
[----:B------:R0:W-:Y:S01]  /*eb30*/  STL [R1+0x21f4], R15 ;  /* 0x0021f40f01007387 */ /* 0x0001e20000100800 */
[-C--:B-1----:R-:W-:Y:S02]  /*eb40*/  LEA.HI.X.SX32 R16, R14, R0.reuse, 0x1, P2 ;  /* 0x000000000e107211 */ /* 0x082fe400010f0eff */
[----:B------:R-:W-:Y:S01]  /*eb50*/  LEA.HI.X.SX32 R14, R12, R0, 0x1, P1 ;  /* 0x000000000c0e7211 */ /* 0x000fe200008f0eff */
[----:B------:R-:W-:Y:S01]  /*eb60*/  STL [R1+0x2230], R17 ;  /* 0x0022301101007387 */ /* 0x000fe20000100800 */
[----:B0-----:R-:W-:-:S03]  /*eb70*/  LEA R15, P2, R27, R13, 0x1 ;  /* 0x0000000d1b0f7211 */ /* 0x001fc600078408ff */
[----:B------:R-:W-:Y:S04]  /*eb80*/  STL [R1+0x21fc], R16 ;  /* 0x0021fc1001007387 */ /* 0x000fe80000100800 */
[----:B------:R-:W-:Y:S04]  /*eb90*/  STL [R1+0x2234], R15 ;  /* 0x0022340f01007387 */ /* 0x000fe80000100800 */
[----:B------:R0:W-:Y:S01]  /*eba0*/  STL [R1+0x2204], R14 ;  /* 0x0022040e01007387 */ /* 0x0001e20000100800 */
[-C--:B------:R-:W-:Y:S02]  /*ebb0*/  LEA R12, P1, R6, R13.reuse, 0x1 ;  /* 0x0000000d060c7211 */ /* 0x080fe400078208ff */
[----:B0-----:R-:W-:-:S03]  /*ebc0*/  LEA R14, P0, R2, R13, 0x1 ;  /* 0x0000000d020e7211 */ /* 0x001fc600078008ff */
[----:B------:R0:W-:Y:S04]  /*ebd0*/  STL [R1+0x2238], R12 ;  /* 0x0022380c01007387 */ /* 0x0001e80000100800 */
[----:B------:R1:W-:Y:S01]  /*ebe0*/  STL [R1+0x220c], R11 ;  /* 0x00220c0b01007387 */ /* 0x0003e20000100800 */
[-C--:B------:R-:W-:Y:S02]  /*ebf0*/  LEA.HI.X.SX32 R8, R8, R0.reuse, 0x1, P4 ;  /* 0x0000000008087211 */ /* 0x080fe400020f0eff */
[-C--:B0-----:R-:W-:Y:S02]  /*ec00*/  LEA.HI.X.SX32 R12, R10, R0.reuse, 0x1, P6 ;  /* 0x000000000a0c7211 */ /* 0x081fe400030f0eff */
[----:B------:R-:W-:Y:S01]  /*ec10*/  LEA.HI.X.SX32 R10, R9, R0, 0x1, P5 ;  /* 0x00000000090a7211 */ /* 0x000fe200028f0eff */
[----:B------:R-:W-:Y:S04]  /*ec20*/  STL [R1+0x223c], R14 ;  /* 0x00223c0e01007387 */ /* 0x000fe80000100800 */
[----:B------:R-:W-:Y:S01]  /*ec30*/  STL [R1+0x2214], R12 ;  /* 0x0022140c01007387 */ /* 0x000fe20000100800 */
[----:B-1----:R-:W-:-:S05]  /*ec40*/  LEA R11, P6, R5, R13, 0x1 ;  /* 0x0000000d050b7211 */ /* 0x002fca00078c08ff */
[----:B------:R-:W-:Y:S04]  /*ec50*/  STL [R1+0x2240], R11 ;  /* 0x0022400b01007387 */ /* 0x000fe80000100800 */
[----:B------:R0:W-:Y:S01]  /*ec60*/  STL [R1+0x221c], R10 ;  /* 0x00221c0a01007387 */ /* 0x0001e20000100800 */
[-C--:B------:R-:W-:Y:S02]  /*ec70*/  LEA R9, P5, R4, R13.reuse, 0x1 ;  /* 0x0000000d04097211 */ /* 0x080fe400078a08ff */
[----:B0-----:R-:W-:-:S03]  /*ec80*/  LEA R10, P4, R22, R13, 0x1 ;  /* 0x0000000d160a7211 */ /* 0x001fc600078808ff */
[----:B------:R0:W-:Y:S04]  /*ec90*/  STL [R1+0x2244], R9 ;  /* 0x0022440901007387 */ /* 0x0001e80000100800 */
[----:B------:R1:W-:Y:S01]  /*eca0*/  STL [R1+0x2224], R8 ;  /* 0x0022240801007387 */ /* 0x0003e20000100800 */
[-C--:B0-----:R-:W-:Y:S02]  /*ecb0*/  LEA.HI.X.SX32 R9, R7, R0.reuse, 0x1, P3 ;  /* 0x0000000007097211 */ /* 0x081fe400018f0eff */
[-C--:B------:R-:W-:Y:S02]  /*ecc0*/  LEA.HI.X.SX32 R7, R27, R0.reuse, 0x1, P2 ;  /* 0x000000001b077211 */ /* 0x080fe400010f0eff */
[----:B-1----:R-:W-:Y:S01]  /*ecd0*/  LEA R8, P3, R24, R13, 0x1 ;  /* 0x0000000d18087211 */ /* 0x002fe200078608ff */
[----:B------:R-:W-:Y:S04]  /*ece0*/  STL [R1+0x2248], R10 ;  /* 0x0022480a01007387 */ /* 0x000fe80000100800 */
[----:B------:R-:W-:Y:S04]  /*ecf0*/  STL [R1+0x222c], R9 ;  /* 0x00222c0901007387 */ /* 0x000fe80000100800 */
[----:B------:R-:W-:Y:S04]  /*ed00*/  STL [R1+0x1f74], R8 ;  /* 0x001f740801007387 */ /* 0x000fe80000100800 */
[----:B------:R0:W-:Y:S02]  /*ed10*/  STL [R1+0x1f5c], R7 ;  /* 0x001f5c0701007387 */ /* 0x0001e40000100800 */
[----:B0-----:R-:W-:-:S02]  /*ed20*/  LEA.HI.X.SX32 R7, R6, R0, 0x1, P1 ;  /* 0x0000000006077211 */ /* 0x001fc400008f0eff */
[-C--:B------:R-:W-:Y:S02]  /*ed30*/  LEA.HI.X.SX32 R6, R2, R0.reuse, 0x1, P0 ;  /* 0x0000000002067211 */ /* 0x080fe400000f0eff */
[----:B------:R-:W3:Y:S01]  /*ed40*/  LDL.LU R2, [R1+0x2390] ;  /* 0x0023900001027983 */ /* 0x000ee20000300800 */
[----:B------:R-:W-:Y:S01]  /*ed50*/  IMAD.MOV.U32 R27, RZ, RZ, c[0x0][0x188] ;  /* 0x00006200ff1b7624 */ /* 0x000fe200078e00ff */
[----:B------:R-:W-:Y:S02]  /*ed60*/  LEA.HI.X.SX32 R5, R5, R0, 0x1, P6 ;  /* 0x0000000005057211 */ /* 0x000fe400030f0eff */
[----:B------:R0:W-:Y:S01]  /*ed70*/  STL [R1+0x1f60], R7 ;  /* 0x001f600701007387 */ /* 0x0001e20000100800 */
[----:B------:R-:W-:Y:S01]  /*ed80*/  IMAD R27, R27, 0x3f, RZ ;  /* 0x0000003f1b1b7824 */ /* 0x000fe200078e02ff */
[C---:B--2---:R-:W-:Y:S02]  /*ed90*/  LEA R16, P2, R26.reuse, c[0x0][0x160], 0x1 ;  /* 0x000058001a107a11 */ /* 0x044fe400078408ff */
[----:B------:R1:W-:Y:S02]  /*eda0*/  STL [R1+0x1f64], R6 ;  /* 0x001f640601007387 */ /* 0x0003e40000100800 */
[----:B------:R-:W-:-:S02]  /*edb0*/  LEA.HI.X.SX32 R17, R26, c[0x0][0x164], 0x1, P2 ;  /* 0x000059001a117a11 */ /* 0x000fc400010f0eff */
[----:B------:R2:W-:Y:S01]  /*edc0*/  STL [R1+0x1f68], R5 ;  /* 0x001f680501007387 */ /* 0x0005e20000100800 */
[-C--:B0-----:R-:W-:Y:S02]  /*edd0*/  LEA.HI.X.SX32 R7, R4, R0.reuse, 0x1, P5 ;  /* 0x0000000004077211 */ /* 0x081fe400028f0eff */
[-C--:B-1----:R-:W-:Y:S02]  /*ede0*/  LEA.HI.X.SX32 R6, R22, R0.reuse, 0x1, P4 ;  /* 0x0000000016067211 */ /* 0x082fe400020f0eff */
[----:B------:R-:W-:Y:S01]  /*edf0*/  LEA.HI.X.SX32 R0, R24, R0, 0x1, P3 ;  /* 0x0000000018007211 */ /* 0x000fe200018f0eff */
[----:B--2---:R-:W-:Y:S01]  /*ee00*/  IMAD.WIDE R4, R27, 0x2, R28 ;  /* 0x000000021b047825 */ /* 0x004fe200078e021c */
[----:B------:R-:W-:Y:S04]  /*ee10*/  STL [R1+0x1f6c], R7 ;  /* 0x001f6c0701007387 */ /* 0x000fe80000100800 */
[----:B------:R0:W-:Y:S01]  /*ee20*/  STL [R1+0x1f70], R6 ;  /* 0x001f700601007387 */ /* 0x0001e20000100800 */
[----:B------:R-:W-:-:S03]  /*ee30*/  IMAD.MOV.U32 R26, RZ, RZ, c[0x0][0x188] ;  /* 0x00006200ff1a7624 */ /* 0x000fc600078e00ff */
[----:B------:R1:W-:Y:S04]  /*ee40*/  STL [R1+0x1778], R0 ;  /* 0x0017780001007387 */ /* 0x0003e80000100800 */
[----:B------:R-:W-:Y:S01]  /*ee50*/  STL [R1+0x1f54], R4 ;  /* 0x001f540401007387 */ /* 0x000fe20000100800 */
[----:B0-----:R-:W-:-:S03]  /*ee60*/  IMAD.WIDE R6, R27, 0x2, R16 ;  /* 0x000000021b067825 */ /* 0x001fc600078e0210 */
[----:B------:R0:W-:Y:S04]  /*ee70*/  STL [R1+0x1f50], R5 ;  /* 0x001f500501007387 */ /* 0x0001e80000100800 */
[----:B------:R-:W-:Y:S01]  /*ee80*/  STL.64 [R1+0x1748], R16 ;  /* 0x0017481001007387 */ /* 0x000fe20000100a00 */
[----:B-1----:R-:W-:Y:S01]  /*ee90*/  IMAD R0, R26, 0x3e, RZ ;  /* 0x0000003e1a007824 */ /* 0x002fe200078e02ff */
[----:B----4-:R-:W-:-:S04]  /*eea0*/  LEA R12, P0, R3, c[0x0][0x160], 0x1 ;  /* 0x00005800030c7a11 */ /* 0x010fc800078008ff */
[----:B------:R-:W-:-:S05]  /*eeb0*/  LEA.HI.X.SX32 R13, R3, c[0x0][0x164], 0x1, P0 ;  /* 0x00005900030d7a11 */ /* 0x000fca00000f0eff */
[----:B0-----:R-:W-:-:S04]  /*eec0*/  IMAD.WIDE R4, R27, 0x2, R12 ;  /* 0x000000021b047825 */ /* 0x001fc800078e020c */
[----:B------:R-:W-:Y:S01]  /*eed0*/  IMAD R3, R26, 0x3d, RZ ;  /* 0x0000003d1a037824 */ /* 0x000fe200078e02ff */
[----:B---3--:R-:W-:-:S04]  /*eee0*/  LEA R14, P1, R2, c[0x0][0x160], 0x1 ;  /* 0x00005800020e7a11 */ /* 0x008fc800078208ff */
[----:B------:R-:W-:Y:S02]  /*eef0*/  LEA.HI.X.SX32 R15, R2, c[0x0][0x164], 0x1, P1 ;  /* 0x00005900020f7a11 */ /* 0x000fe400008f0eff */
[----:B------:R0:W5:Y:S03]  /*ef00*/  LDL.LU R2, [R1+0x238c] ;  /* 0x00238c0001027983 */ /* 0x0001660000300800 */
[----:B------:R-:W-:Y:S01]  /*ef10*/  IMAD.WIDE R8, R27, 0x2, R14 ;  /* 0x000000021b087825 */ /* 0x000fe200078e020e */
[----:B------:R-:W-:Y:S04]  /*ef20*/  STL.64 [R1+0x1758], R12 ;  /* 0x0017580c01007387 */ /* 0x000fe80000100a00 */
[----:B------:R-:W-:Y:S04]  /*ef30*/  STL.64 [R1+0x1750], R14 ;  /* 0x0017500e01007387 */ /* 0x000fe80000100a00 */
[----:B------:R-:W-:Y:S04]  /*ef40*/  STL [R1+0x1f58], R6 ;  /* 0x001f580601007387 */ /* 0x000fe80000100800 */
[----:B------:R1:W-:Y:S04]  /*ef50*/  STL [R1+0x1f48], R7 ;  /* 0x001f480701007387 */ /* 0x0003e80000100800 */
[----:B------:R-:W-:Y:S04]  /*ef60*/  STL [R1+0x1f4c], R8 ;  /* 0x001f4c0801007387 */ /* 0x000fe80000100800 */
[----:B------:R2:W-:Y:S01]  /*ef70*/  STL [R1+0x1f30], R9 ;  /* 0x001f300901007387 */ /* 0x0005e20000100800 */
[----:B-1----:R-:W-:-:S03]  /*ef80*/  IMAD.WIDE R6, R0, 0x2, R28 ;  /* 0x0000000200067825 */ /* 0x002fc600078e021c */
[----:B------:R-:W-:Y:S04]  /*ef90*/  STL [R1+0x1f44], R4 ;  /* 0x001f440401007387 */ /* 0x000fe80000100800 */
[----:B------:R1:W-:Y:S01]  /*efa0*/  STL [R1+0x1f3c], R5 ;  /* 0x001f3c0501007387 */ /* 0x0003e20000100800 */
[----:B--2---:R-:W-:-:S03]  /*efb0*/  IMAD.WIDE R8, R0, 0x2, R14 ;  /* 0x0000000200087825 */ /* 0x004fc600078e020e */
[----:B------:R-:W-:Y:S01]  /*efc0*/  STL [R1+0x1f40], R6 ;  /* 0x001f400601007387 */ /* 0x000fe20000100800 */
[----:B-1----:R-:W-:-:S03]  /*efd0*/  IMAD.WIDE R4, R0, 0x2, R16 ;  /* 0x0000000200047825 */ /* 0x002fc600078e0210 */
[----:B------:R1:W-:Y:S04]  /*efe0*/  STL [R1+0x1f34], R7 ;  /* 0x001f340701007387 */ /* 0x0003e80000100800 */
[----:B------:R-:W-:Y:S04]  /*eff0*/  STL [R1+0x1f38], R4 ;  /* 0x001f380401007387 */ /* 0x000fe80000100800 */
[----:B------:R2:W-:Y:S01]  /*f000*/  STL [R1+0x1f28], R5 ;  /* 0x001f280501007387 */ /* 0x0005e20000100800 */
[----:B-1----:R-:W-:-:S03]  /*f010*/  IMAD.WIDE R6, R0, 0x2, R12 ;  /* 0x0000000200067825 */ /* 0x002fc600078e020c */
[----:B------:R-:W-:Y:S04]  /*f020*/  STL [R1+0x1f2c], R8 ;  /* 0x001f2c0801007387 */ /* 0x000fe80000100800 */
[----:B------:R1:W-:Y:S01]  /*f030*/  STL [R1+0x1f10], R9 ;  /* 0x001f100901007387 */ /* 0x0003e20000100800 */
[----:B--2---:R-:W-:-:S03]  /*f040*/  IMAD.WIDE R4, R3, 0x2, R28 ;  /* 0x0000000203047825 */ /* 0x004fc600078e021c */
[----:B------:R-:W-:Y:S04]  /*f050*/  STL [R1+0x1f24], R6 ;  /* 0x001f240601007387 */ /* 0x000fe80000100800 */
[----:B------:R2:W-:Y:S01]  /*f060*/  STL [R1+0x1f1c], R7 ;  /* 0x001f1c0701007387 */ /* 0x0005e20000100800 */
[----:B-1----:R-:W-:-:S03]  /*f070*/  IMAD.WIDE R8, R3, 0x2, R14 ;  /* 0x0000000203087825 */ /* 0x002fc600078e020e */
[----:B------:R-:W-:Y:S01]  /*f080*/  STL [R1+0x1f20], R4 ;  /* 0x001f200401007387 */ /* 0x000fe20000100800 */
[----:B------:R-:W-:Y:S02]  /*f090*/  IMAD R0, R26, 0x3c, RZ ;  /* 0x0000003c1a007824 */ /* 0x000fe400078e02ff */
[C---:B--2---:R-:W-:Y:S01]  /*f0a0*/  IMAD.WIDE R6, R3.reuse, 0x2, R16 ;  /* 0x0000000203067825 */ /* 0x044fe200078e0210 */
        /* <DEDUP_REMOVED lines=165> */
[----:B------:R-:W-:Y:S02]  /*fb00*/  IMAD R3, R26, 0x2f, RZ ;  /* 0x0000002f1a037824 */ /* 0x000fe400078e02ff */
[C---:B-1----:R-:W-:Y:S01]  /*fb10*/  IMAD.WIDE R8, R0.reuse, 0x2, R14 ;  /* 0x0000000200087825 */ /* 0x042fe200078e020e */
[----:B------:R-:W-:Y:S03]  /*fb20*/  STL [R1+0x1d80], R6 ;  /* 0x001d800601007387 */ /* 0x000fe60000100800 */
        /* <DEDUP_REMOVED lines=10> */
[----:B------:R-:W-:-:S03]  /*fbd0*/  IMAD R0, R26, 0x2e, RZ ;  /* 0x0000002e1a007824 */ /* 0x000fc600078e02ff */
[----:B------:R-:W-:Y:S01]  /*fbe0*/  STL [R1+0x1d60], R4 ;  /* 0x001d600401007387 */ /* 0x000fe20000100800 */
[----:B-1----:R-:W-:-:S03]  /*fbf0*/  IMAD.WIDE R8, R3, 0x2, R12 ;  /* 0x0000000203087825 */ /* 0x002fc600078e020c */
[----:B------:R1:W-:Y:S01]  /*fc00*/  STL [R1+0x1d54], R5 ;  /* 0x001d540501007387 */ /* 0x0003e20000100800 */
[----:B--2---:R-:W-:-:S05]  /*fc10*/  IMAD.WIDE R6, R3, 0x2, R16 ;  /* 0x0000000203067825 */ /* 0x004fca00078e0210 */
        /* <DEDUP_REMOVED lines=10> */
[----:B------:R-:W-:-:S03]  /*fcc0*/  IMAD R3, R26, 0x2d, RZ ;  /* 0x0000002d1a037824 */ /* 0x000fc600078e02ff */
[----:B------:R2:W-:Y:S01]  /*fcd0*/  STL [R1+0x1790], R7 ;  /* 0x0017900701007387 */ /* 0x0005e20000100800 */
[----:B-1----:R-:W-:-:S03]  /*fce0*/  IMAD.WIDE R8, R0, 0x2, R12 ;  /* 0x0000000200087825 */ /* 0x002fc600078e020c */
[----:B------:R-:W-:Y:S01]  /*fcf0*/  STL [R1+0x179c], R4 ;  /* 0x00179c0401007387 */ /* 0x000fe20000100800 */
[----:B------:R-:W-:-:S04]  /*fd00*/  IMAD.WIDE R10, R3, 0x2, R28 ;  /* 0x00000002030a7825 */ /* 0x000fc800078e021c */
[----:B--2---:R-:W-:Y:S01]  /*fd10*/  IMAD.WIDE R6, R0, 0x2, R14 ;  /* 0x0000000200067825 */ /* 0x004fe200078e020e */
[----:B------:R1:W-:Y:S04]  /*fd20*/  STL [R1+0x1798], R5 ;  /* 0x0017980501007387 */ /* 0x0003e80000100800 */
[----:B------:R-:W-:Y:S01]  /*fd30*/  STL [R1+0x17a4], R6 ;  /* 0x0017a40601007387 */ /* 0x000fe20000100800 */
[----:B------:R-:W-:-:S03]  /*fd40*/  IMAD R0, R26, 0x2c, RZ ;  /* 0x0000002c1a007824 */ /* 0x000fc600078e02ff */
        /* <DEDUP_REMOVED lines=155> */
[----:B------:R-:W-:-:S03]  /*10700*/  IMAD.SHL.U32 R0, R26, 0x20, RZ ;  /* 0x000000201a007824 */ /* 0x000fc600078e00ff */
        /* <DEDUP_REMOVED lines=394> */
[----:B------:R2:W-:Y:S04]  /*11fb0*/  STL [R1+0x1cf4], R10 ;  /* 0x001cf40a01007387 */ /* 0x0005e80000100800 */
[----:B------:R-:W-:Y:S01]  /*11fc0*/  STL [R1+0x1cf0], R11 ;  /* 0x001cf00b01007387 */ /* 0x000fe20000100800 */
[----:B-1----:R-:W-:-:S03]  /*11fd0*/  IMAD.WIDE R8, R3, 0x2, R12 ;  /* 0x0000000203087825 */ /* 0x002fc600078e020c */
[----:B------:R-:W-:Y:S01]  /*11fe0*/  STL [R1+0x1cfc], R4 ;  /* 0x001cfc0401007387 */ /* 0x000fe20000100800 */
[----:B--2---:R-:W-:-:S03]  /*11ff0*/  IMAD.SHL.U32 R10, R26, 0x2, RZ ;  /* 0x000000021a0a7824 */ /* 0x004fc600078e00ff */
[----:B------:R1:W-:Y:S04]  /*12000*/  STL [R1+0x1cf8], R5 ;  /* 0x001cf80501007387 */ /* 0x0003e80000100800 */
[----:B------:R-:W-:Y:S04]  /*12010*/  STL [R1+0x1d04], R6 ;  /* 0x001d040601007387 */ /* 0x000fe80000100800 */
[----:B------:R2:W-:Y:S01]  /*12020*/  STL [R1+0x1d00], R7 ;  /* 0x001d000701007387 */ /* 0x0005e20000100800 */
[----:B-1----:R-:W-:-:S03]  /*12030*/  IMAD.WIDE R4, R10, 0x2, R28 ;  /* 0x000000020a047825 */ /* 0x002fc600078e021c */
[----:B------:R-:W-:Y:S04]  /*12040*/  STL [R1+0x1d0c], R8 ;  /* 0x001d0c0801007387 */ /* 0x000fe80000100800 */
[----:B------:R-:W-:Y:S04]  /*12050*/  STL [R1+0x1d08], R9 ;  /* 0x001d080901007387 */ /* 0x000fe80000100800 */
[----:B------:R-:W-:Y:S04]  /*12060*/  STL [R1+0x1d14], R4 ;  /* 0x001d140401007387 */ /* 0x000fe80000100800 */
[----:B------:R1:W-:Y:S01]  /*12070*/  STL [R1+0x1d10], R5 ;  /* 0x001d100501007387 */ /* 0x0003e20000100800 */
[----:B--2---:R-:W-:-:S04]  /*12080*/  IMAD.WIDE R6, R10, 0x2, R16 ;  /* 0x000000020a067825 */ /* 0x004fc800078e0210 */
[----:B-1----:R-:W-:Y:S02]  /*12090*/  IMAD.WIDE R4, R26, 0x2, R28 ;  /* 0x000000021a047825 */ /* 0x002fe400078e021c */
[----:B------:R-:W1:Y:S02]  /*120a0*/  S2R R28, SR_TID.X ;  /* 0x00000000001c7919 */ /* 0x000e640000002100 */
[C---:B------:R-:W-:Y:S02]  /*120b0*/  IMAD.WIDE R8, R10.reuse, 0x2, R14 ;  /* 0x000000020a087825 */ /* 0x040fe400078e020e */
[----:B------:R-:W-:Y:S02]  /*120c0*/  STL [R1+0x1d1c], R6 ;  /* 0x001d1c0601007387 */ /* 0x000fe40000100800 */
[----:B------:R-:W-:Y:S02]  /*120d0*/  IMAD.WIDE R10, R10, 0x2, R12 ;  /* 0x000000020a0a7825 */ /* 0x000fe400078e020c */
[----:B------:R2:W-:Y:S04]  /*120e0*/  STL [R1+0x1d18], R7 ;  /* 0x001d180701007387 */ /* 0x0005e80000100800 */
[----:B------:R-:W-:Y:S04]  /*120f0*/  STL [R1+0x1d24], R8 ;  /* 0x001d240801007387 */ /* 0x000fe80000100800 */
[----:B------:R3:W-:Y:S01]  /*12100*/  STL [R1+0x1d20], R9 ;  /* 0x001d200901007387 */ /* 0x0007e20000100800 */
[----:B--2---:R-:W-:-:S03]  /*12110*/  IMAD.WIDE R6, R26, 0x2, R16 ;  /* 0x000000021a067825 */ /* 0x004fc600078e0210 */
[----:B------:R-:W-:Y:S04]  /*12120*/  STL [R1+0x1d2c], R10 ;  /* 0x001d2c0a01007387 */ /* 0x000fe80000100800 */
[----:B------:R-:W-:Y:S01]  /*12130*/  STL [R1+0x1d28], R11 ;  /* 0x001d280b01007387 */ /* 0x000fe20000100800 */
[----:B---3--:R-:W-:-:S03]  /*12140*/  IMAD.WIDE R8, R26, 0x2, R14 ;  /* 0x000000021a087825 */ /* 0x008fc600078e020e */
[----:B------:R-:W-:Y:S04]  /*12150*/  STL [R1+0x1d34], R4 ;  /* 0x001d340401007387 */ /* 0x000fe80000100800 */
[----:B------:R2:W-:Y:S04]  /*12160*/  STL [R1+0x1d30], R5 ;  /* 0x001d300501007387 */ /* 0x0005e80000100800 */
[----:B------:R1:W-:Y:S04]  /*12170*/  STL [R1+0x1d3c], R6 ;  /* 0x001d3c0601007387 */ /* 0x0003e80000100800 */
[----:B------:R-:W-:Y:S01]  /*12180*/  STL [R1+0x1d38], R7 ;  /* 0x001d380701007387 */ /* 0x000fe20000100800 */
[----:B--2---:R-:W-:-:S03]  /*12190*/  IMAD.WIDE R4, R26, 0x2, R12 ;  /* 0x000000021a047825 */ /* 0x004fc600078e020c */
[----:B------:R-:W-:Y:S04]  /*121a0*/  STL [R1+0x1d44], R8 ;  /* 0x001d440801007387 */ /* 0x000fe80000100800 */
[----:B------:R-:W-:Y:S01]  /*121b0*/  STL [R1+0x1d40], R9 ;  /* 0x001d400901007387 */ /* 0x000fe20000100800 */
[----:B-1----:R-:W-:-:S03]  /*121c0*/  IMAD.SHL.U32 R6, R28, 0x200, RZ ;  /* 0x000002001c067824 */ /* 0x002fc600078e00ff */
[----:B------:R1:W-:Y:S04]  /*121d0*/  STL [R1+0x1d4c], R4 ;  /* 0x001d4c0401007387 */ /* 0x0003e80000100800 */
[----:B------:R0:W-:Y:S04]  /*121e0*/  STL [R1+0x1d48], R5 ;  /* 0x001d480501007387 */ /* 0x0001e80000100800 */
[----:B------:R0:W-:Y:S01]  /*121f0*/  STL [R1+0x1774], RZ ;  /* 0x001774ff01007387 */ /* 0x0001e20000100800 */
[----:B-1----:R-:W-:-:S03]  /*12200*/  IMAD.SHL.U32 R4, R28, 0x20, RZ ;  /* 0x000000201c047824 */ /* 0x002fc600078e00ff */
[----:B------:R0:W-:Y:S04]  /*12210*/  STL [R1+0x2384], R6 ;  /* 0x0023840601007387 */ /* 0x0001e80000100800 */
[----:B------:R0:W-:Y:S04]  /*12220*/  STL [R1+0x2388], R4 ;  /* 0x0023880401007387 */ /* 0x0001e80000100800 */
        /* <DEDUP_REMOVED lines=928> */
[----:B------:R-:W-:Y:S01]  /*15c30*/  LOP3.LUT R27, R28, 0x7f, RZ, 0xc0, !PT ;  /* 0x0000007f1c1b7812 */ /* 0x000fe200078ec0ff */
[----:B------:R-:W-:Y:S01]  /*15c40*/  IMAD.SHL.U32 R3, R26, 0x40, RZ ;  /* 0x000000401a037824 */ /* 0x000fe200078e00ff */
[----:B------:R-:W-:-:S02]  /*15c50*/  ULDC UR4, c[0x0][0x18c] ;  /* 0x0000630000047ab9 */ /* 0x000fc40000000800 */
[----:B------:R-:W-:Y:S01]  /*15c60*/  USHF.L.U32 UR4, UR4, 0x6, URZ ;  /* 0x0000000604047899 */ /* 0x000fe2000800063f */
[----:B------:R-:W-:Y:S01]  /*15c70*/  IMAD.SHL.U32 R28, R27, 0x2, RZ ;  /* 0x000000021b1c7824 */ /* 0x000fe200078e00ff */
[----:B------:R-:W-:Y:S02]  /*15c80*/  SHF.R.S32.HI R0, RZ, 0x1f, R3 ;  /* 0x0000001fff007819 */ /* 0x000fe40000011403 */
[----:B------:R-:W-:Y:S02]  /*15c90*/  USHF.R.S32.HI UR5, URZ, 0x1f, UR4 ;  /* 0x0000001f3f057899 */ /* 0x000fe40008011404 */
[----:B0-----:R-:W2:Y:S04]  /*15ca0*/  LDL.LU R29, [R1+0x318] ;  /* 0x00031800011d7983 */ /* 0x001ea80000300800 */
[----:B------:R-:W3:Y:S04]  /*15cb0*/  LDL.LU R27, [R1+0x31c] ;  /* 0x00031c00011b7983 */ /* 0x000ee80000300800 */
[----:B------:R-:W4:Y:S01]  /*15cc0*/  LDL.LU R26, [R1+0x314] ;  /* 0x00031400011a7983 */ /* 0x000f220000300800 */
[----:B------:R-:W-:Y:S01]  /*15cd0*/  SHF.L.U64.HI R0, R3, 0x1, R0 ;  /* 0x0000000103007819 */ /* 0x000fe20000010200 */
[----:B------:R-:W-:-:S02]  /*15ce0*/  USHF.L.U32 UR8, UR4, 0x1, URZ ;  /* 0x0000000104087899 */ /* 0x000fc4000800063f */
[----:B------:R-:W-:Y:S01]  /*15cf0*/  USHF.L.U64.HI UR5, UR4, 0x1, UR5 ;  /* 0x0000000104057899 */ /* 0x000fe20008010205 */
[----:B--2---:R-:W-:Y:S02]  /*15d00*/  SHF.R.S32.HI R5, RZ, 0x6, R29 ;  /* 0x00000006ff057819 */ /* 0x004fe4000001141d */
[----:B---3--:R-:W-:-:S03]  /*15d10*/  LOP3.LUT R3, R27, 0x400, R4, 0xf8, !PT ;  /* 0x000004001b037812 */ /* 0x008fc600078ef804 */
[----:B------:R0:W-:Y:S01]  /*15d20*/  STL [R1+0x2380], R5 ;  /* 0x0023800501007387 */ /* 0x0001e20000100800 */
[----:B------:R-:W-:Y:S02]  /*15d30*/  LOP3.LUT R4, R28, 0x20, RZ, 0x3c, !PT ;  /* 0x000000201c047812 */ /* 0x000fe400078e3cff */
[----:B----4-:R-:W-:Y:S01]  /*15d40*/  LOP3.LUT R29, R26, 0x2000, R6, 0xf8, !PT ;  /* 0x000020001a1d7812 */ /* 0x010fe200078ef806 */
[----:B------:R-:W-:Y:S01]  /*15d50*/  STL [R1+0x370], RZ ;  /* 0x000370ff01007387 */ /* 0x000fe20000100800 */
[C---:B------:R-:W-:Y:S02]  /*15d60*/  LOP3.LUT R6, R28.reuse, 0x30, RZ, 0x3c, !PT ;  /* 0x000000301c067812 */ /* 0x040fe400078e3cff */
[C---:B------:R-:W-:Y:S01]  /*15d70*/  LOP3.LUT R4, R28.reuse, 0x50, RZ, 0x3c, !PT ;  /* 0x000000501c047812 */ /* 0x040fe200078e3cff */
[----:B------:R-:W-:Y:S01]  /*15d80*/  STL [R1+0x374], RZ ;  /* 0x000374ff01007387 */ /* 0x000fe20000100800 */
[----:B------:R-:W-:Y:S02]  /*15d90*/  LOP3.LUT R6, R28, 0x60, RZ, 0x3c, !PT ;  /* 0x000000601c067812 */ /* 0x000fe400078e3cff */
[C---:B-----5:R-:W-:Y:S01]  /*15da0*/  LOP3.LUT R4, R2.reuse, 0x20, RZ, 0x3c, !PT ;  /* 0x0000002002047812 */ /* 0x060fe200078e3cff */
[----:B------:R1:W-:Y:S01]  /*15db0*/  STL [R1+0x1744], R3 ;  /* 0x0017440301007387 */ /* 0x0003e20000100800 */
[----:B------:R-:W-:-:S02]  /*15dc0*/  LOP3.LUT R6, R2, 0x40, RZ, 0x3c, !PT ;  /* 0x0000004002067812 */ /* 0x000fc400078e3cff */
[----:B------:R-:W-:Y:S01]  /*15dd0*/  LOP3.LUT R4, R3, 0x40, RZ, 0x3c, !PT ;  /* 0x0000004003047812 */ /* 0x000fe200078e3cff */
[----:B------:R2:W-:Y:S01]  /*15de0*/  STL [R1+0x378], RZ ;  /* 0x000378ff01007387 */ /* 0x0005e20000100800 */
[C---:B0-----:R-:W-:Y:S02]  /*15df0*/  LOP3.LUT R5, R28.reuse, 0x10, RZ, 0x3c, !PT ;  /* 0x000000101c057812 */ /* 0x041fe400078e3cff */
[C---:B------:R-:W-:Y:S01]  /*15e00*/  LOP3.LUT R5, R28.reuse, 0x40, RZ, 0x3c, !PT ;  /* 0x000000401c057812 */ /* 0x040fe200078e3cff */
[----:B------:R2:W-:Y:S01]  /*15e10*/  STL [R1+0x37c], RZ ;  /* 0x00037cff01007387 */ /* 0x0005e20000100800 */
[----:B------:R-:W-:Y:S02]  /*15e20*/  LOP3.LUT R5, R28, 0x70, RZ, 0x3c, !PT ;  /* 0x000000701c057812 */ /* 0x000fe400078e3cff */
[----:B-1----:R-:W-:Y:S01]  /*15e30*/  LOP3.LUT R3, R29, 0x40, RZ, 0x3c, !PT ;  /* 0x000000401d037812 */ /* 0x002fe200078e3cff */
[----:B------:R2:W-:Y:S01]  /*15e40*/  STL [R1+0x360], RZ ;  /* 0x000360ff01007387 */ /* 0x0005e20000100800 */
[----:B------:R-:W-:-:S03]  /*15e50*/  LOP3.LUT R5, R2, 0x60, RZ, 0x3c, !PT ;  /* 0x0000006002057812 */ /* 0x000fc600078e3cff */
        /* <DEDUP_REMOVED lines=91> */
[----:B------:R2:W-:Y:S04]  /*16410*/  STL [R1+0x235c], R6 ;  /* 0x00235c0601007387 */ /* 0x0005e80000100800 */
[----:B------:R2:W-:Y:S04]  /*16420*/  STL [R1+0x1730], R3 ;  /* 0x0017300301007387 */ /* 0x0005e80000100800 */
[----:B------:R2:W-:Y:S02]  /*16430*/  STL [R1+0x1764], R4 ;  /* 0x0017640401007387 */ /* 0x0005e40000100800 */
.L_x_3:
[----:B--2--5:R-:W2:Y:S04]  /*16440*/  LDL.64 R4, [R1+0x1758] ;  /* 0x0017580001047983 */ /* 0x024ea80000100a00 */
[----:B--2---:R0:W-:Y:S04]  /*16450*/  STL [R1+0x709c], R5 ;  /* 0x00709c0501007387 */ /* 0x0041e80000100800 */
[----:B0-----:R-:W2:Y:S01]  /*16460*/  LDL R5, [R1+0x1774] ;  /* 0x0017740001057983 */ /* 0x001ea20000100800 */
[----:B------:R-:W-:-:S03]  /*16470*/  IMAD.MOV.U32 R3, RZ, RZ, -0x40 ;  /* 0xffffffc0ff037424 */ /* 0x000fc600078e00ff */
[----:B------:R-:W-:Y:S04]  /*16480*/  STL [R1+0x6db4], R28 ;  /* 0x006db41c01007387 */ /* 0x000fe80000100800 */
        /* <DEDUP_REMOVED lines=73> */
[----:B------:R-:W-:Y:S01]  /*16920*/  STL [R1+0x6f2c], R28 ;  /* 0x006f2c1c01007387 */ /* 0x000fe20000100800 */
[----:B--2---:R-:W-:-:S03]  /*16930*/  IMAD R3, R5, R3, c[0x0][0x180] ;  /* 0x0000600005037624 */ /* 0x004fc600078e0203 */
        /* <DEDUP_REMOVED lines=111> */
[----:B------:R0:W-:Y:S04]  /*17030*/  STL [R1+0x7098], R27 ;  /* 0x0070981b01007387 */ /* 0x0001e80000100800 */
        /* <DEDUP_REMOVED lines=127> */
[----:B------:R-:W2:Y:S01]  /*17830*/  LDL.LU R5, [R1+0x709c] ;  /* 0x00709c0001057983 */ /* 0x000ea20000300800 */
[----:B------:R-:W-:-:S02]  /*17840*/  ISETP.GT.AND P0, PT, R3, RZ, PT ;  /* 0x000000ff0300720c */ /* 0x000fc40003f04270 */
[----:B0-----:R-:W-:Y:S02]  /*17850*/  PRMT R27, RZ, 0x7610, R27 ;  /* 0x00007610ff1b7816 */ /* 0x001fe4000000001b */
[----:B------:R-:W-:Y:S02]  /*17860*/  PRMT R28, RZ, 0x7610, R28 ;  /* 0x00007610ff1c7816 */ /* 0x000fe4000000001c */
[----:B------:R-:W-:-:S07]  /*17870*/  ISETP.GT.AND P1, PT, R3, 0x1, PT ;  /* 0x000000010300780c */ /* 0x000fce0003f24270 */
[----:B--2---:R-:W2:Y:S04]  /*17880*/  @P0 LDG.E.U16 R27, [R4.64] ;  /* 0x00000006041b0981 */ /* 0x004ea8000c1e1500 */
[----:B--2---:R0:W-:Y:S04]  /*17890*/  STL [R1+0xc08], R27 ;  /* 0x000c081b01007387 */ /* 0x0041e80000100800 */
[----:B0-----:R-:W2:Y:S04]  /*178a0*/  LDL.LU R27, [R1+0x7098] ;  /* 0x00709800011b7983 */ /* 0x001ea80000300800 */
[----:B------:R-:W3:Y:S01]  /*178b0*/  LDL.64 R4, [R1+0x1750] ;  /* 0x0017500001047983 */ /* 0x000ee20000100a00 */
[----:B--2---:R-:W-:-:S03]  /*178c0*/  PRMT R27, RZ, 0x7610, R27 ;  /* 0x00007610ff1b7816 */ /* 0x004fc6000000001b */
[----:B---3--:R-:W2:Y:S04]  /*178d0*/  @P0 LDG.E.U16 R28, [R4.64] ;  /* 0x00000006041c0981 */ /* 0x008ea8000c1e1500 */
        /* <DEDUP_REMOVED lines=12> */
[----:B------:R-:W3:Y:S04]  /*179a0*/  LDL R4, [R1+0x1d48] ;  /* 0x001d480001047983 */ /* 0x000ee80000100800 */
[----:B------:R-:W3:Y:S01]  /*179b0*/  LDL R5, [R1+0x1d4c] ;  /* 0x001d4c0001057983 */ /* 0x000ee20000100800 */
[----:B------:R-:W-:-:S02]  /*179c0*/  ISETP.GT.AND P0, PT, R3, 0x2, PT ;  /* 0x000000020300780c */ /* 0x000fc40003f04270 */
[----:B--2---:R-:W-:Y:S02]  /*179d0*/  PRMT R28, RZ, 0x7610, R28 ;  /* 0x00007610ff1c7816 */ /* 0x004fe4000000001c */
[----:B---3--:R-:W-:-:S04]  /*179e0*/  @P1 LOP3.LUT R5, R5, R4, RZ, 0x3c, !PT ;  /* 0x0000000405051212 */ /* 0x008fc800078e3cff */
[----:B------:R-:W-:-:S04]  /*179f0*/  @P1 LOP3.LUT R4, R5, R4, RZ, 0x3c, !PT ;  /* 0x0000000405041212 */ /* 0x000fc800078e3cff */
[----:B------:R-:W-:-:S05]  /*17a00*/  @P1 LOP3.LUT R5, R5, R4, RZ, 0x3c, !PT ;  /* 0x0000000405051212 */ /* 0x000fca00078e3cff */
[----:B------:R-:W2:Y:S04]  /*17a10*/  @P1 LDG.E.U16 R27, [R4.64] ;  /* 0x00000006041b1981 */ /* 0x000ea8000c1e1500 */
[----:B--2---:R0:W-:Y:S04]  /*17a20*/  STL [R1+0xbf8], R27 ;  /* 0x000bf81b01007387 */ /* 0x0041e80000100800 */
[----:B0-----:R-:W2:Y:S04]  /*17a30*/  LDL.LU R27, [R1+0x7088] ;  /* 0x00708800011b7983 */ /* 0x001ea80000300800 */
[----:B------:R-:W3:Y:S04]  /*17a40*/  LDL R4, [R1+0x1d40] ;  /* 0x001d400001047983 */ /* 0x000ee80000100800 */
[----:B------:R-:W3:Y:S01]  /*17a50*/  LDL R5, [R1+0x1d44] ;  /* 0x001d440001057983 */ /* 0x000ee20000100800 */
[----:B--2---:R-:W-:-:S02]  /*17a60*/  PRMT R27, RZ, 0x7610, R27 ;  /* 0x00007610ff1b7816 */ /* 0x004fc4000000001b */
        /* <DEDUP_REMOVED lines=470> */
[----:B------:R-:W-:-:S02]  /*197d0*/  PRMT R0, RZ, 0x7610, R0 ;  /* 0x00007610ff007816 */ /* 0x000fc40000000000 */
[----:B------:R-:W-:Y:S02]  /*197e0*/  ISETP.GT.AND P1, PT, R3, 0xf, PT ;  /* 0x0000000f0300780c */ /* 0x000fe40003f24270 */
        /* <DEDUP_REMOVED lines=8> */
[----:B------:R-:W3:Y:S02]  /*19870*/  LDL R5, [R1+0x1ba4] ;  /* 0x001ba40001057983 */ /* 0x000ee40000100800 */
[----:B---3--:R-:W-:-:S04]  /*19880*/  @P0 LOP3.LUT R5, R5, R4, RZ, 0x3c, !PT ;  /* 0x0000000405050212 */ /* 0x008fc800078e3cff */
[----:B------:R-:W-:-:S04]  /*19890*/  @P0 LOP3.LUT R4, R5, R4, RZ, 0x3c, !PT ;  /* 0x0000000405040212 */ /* 0x000fc800078e3cff */
[----:B------:R-:W-:-:S05]  /*198a0*/  @P0 LOP3.LUT R5, R5, R4, RZ, 0x3c, !PT ;  /* 0x0000000405050212 */ /* 0x000fca00078e3cff */
[----:B------:R-:W3:Y:S04]  /*198b0*/  @P0 LDG.E.U16 R28, [R4.64] ;  /* 0x00000006041c0981 */ /* 0x000ee8000c1e1500 */
[----:B---3--:R0:W-:Y:S04]  /*198c0*/  STL [R1+0xb10], R28 ;  /* 0x000b101c01007387 */ /* 0x0081e80000100800 */
[----:B0-----:R-:W3:Y:S04]  /*198d0*/  LDL.LU R28, [R1+0x6fb4] ;  /* 0x006fb400011c7983 */ /* 0x001ee80000300800 */
[----:B------:R-:W4:Y:S04]  /*198e0*/  LDL R4, [R1+0x1b98] ;  /* 0x001b980001047983 */ /* 0x000f280000100800 */
[----:B------:R-:W4:Y:S01]  /*198f0*/  LDL R5, [R1+0x1b9c] ;  /* 0x001b9c0001057983 */ /* 0x000f220000100800 */
[----:B--2---:R-:W-:-:S02]  /*19900*/  PRMT R27, RZ, 0x7610, R27 ;  /* 0x00007610ff1b7816 */ /* 0x004fc4000000001b */
[----:B----4-:R-:W-:-:S04]  /*19910*/  @P0 LOP3.LUT R5, R5, R4, RZ, 0x3c, !PT ;  /* 0x0000000405050212 */ /* 0x010fc800078e3cff */
[----:B------:R-:W-:-:S04]  /*19920*/  @P0 LOP3.LUT R4, R5, R4, RZ, 0x3c, !PT ;  /* 0x0000000405040212 */ /* 0x000fc800078e3cff */
[----:B------:R-:W-:-:S05]  /*19930*/  @P0 LOP3.LUT R5, R5, R4, RZ, 0x3c, !PT ;  /* 0x0000000405050212 */ /* 0x000fca00078e3cff */
[----:B------:R0:W2:Y:S04]  /*19940*/  @P0 LDG.E.U16 R0, [R4.64] ;  /* 0x0000000604000981 */ /* 0x0000a8000c1e1500 */
[----:B0-----:R-:W4:Y:S04]  /*19950*/  LDL R4, [R1+0x1b90] ;  /* 0x001b900001047983 */ /* 0x001f280000100800 */
[----:B------:R-:W4:Y:S01]  /*19960*/  LDL R5, [R1+0x1b94] ;  /* 0x001b940001057983 */ /* 0x000f220000100800 */
[----:B---3--:R-:W-:-:S03]  /*19970*/  PRMT R28, RZ, 0x7610, R28 ;  /* 0x00007610ff1c7816 */ /* 0x008fc6000000001c */
[----:B--2---:R-:W-:Y:S01]  /*19980*/  STL [R1+0x6ca4], R0 ;  /* 0x006ca40001007387 */ /* 0x004fe20000100800 */
[----:B----4-:R-:W-:-:S04]  /*19990*/  @P0 LOP3.LUT R5, R5, R4, RZ, 0x3c, !PT ;  /* 0x0000000405050212 */ /* 0x010fc800078e3cff */
        /* <DEDUP_REMOVED lines=264> */
[----:B---3--:R-:W-:Y:S02]  /*1aa20*/  PRMT R28, RZ, 0x7610, R28 ;  /* 0x00007610ff1c7816 */ /* 0x008fe4000000001c */
[----:B------:R-:W-:Y:S01]  /*1aa30*/  ISETP.GT.AND P1, PT, R3, 0x17, PT ;  /* 0x000000170300780c */ /* 0x000fe20003f24270 */
        /* <DEDUP_REMOVED lines=423> */
[----:B---3--:R-:W-:-:S02]  /*1c4b0*/  PRMT R28, RZ, 0x7610, R28 ;  /* 0x00007610ff1c7816 */ /* 0x008fc4000000001c */
[----:B----4-:R-:W-:-:S04]  /*1c4c0*/  @P1 LOP3.LUT R5, R5, R4, RZ, 0x3c, !PT ;  /* 0x0000000405051212 */ /* 0x010fc800078e3cff */
[----:B------:R-:W-:-:S04]  /*1c4d0*/  @P1 LOP3.LUT R4, R5, R4, RZ, 0x3c, !PT ;  /* 0x0000000405041212 */ /* 0x000fc800078e3cff */
[----:B------:R-:W-:-:S05]  /*1c4e0*/  @P1 LOP3.LUT R5, R5, R4, RZ, 0x3c, !PT ;  /* 0x0000000405051212 */ /* 0x000fca00078e3cff */
[----:B------:R-:W3:Y:S04]  /*1c4f0*/  @P1 LDG.E.U16 R28, [R4.64] ;  /* 0x00000006041c1981 */ /* 0x000ee8000c1e1500 */
[----:B---3--:R0:W-:Y:S04]  /*1c500*/  STL [R1+0x10c], R28 ;  /* 0x00010c1c01007387 */ /* 0x0081e80000100800 */
[----:B0-----:R-:W3:Y:S04]  /*1c510*/  LDL.LU R28, [R1+0x6e88] ;  /* 0x006e8800011c7983 */ /* 0x001ee80000300800 */
[----:B------:R-:W4:Y:S04]  /*1c520*/  LDL R4, [R1+0x1930] ;  /* 0x0019300001047983 */ /* 0x000f280000100800 */
[----:B------:R-:W4:Y:S01]  /*1c530*/  LDL R5, [R1+0x1934] ;  /* 0x0019340001057983 */ /* 0x000f220000100800 */
[----:B------:R-:W-:-:S02]  /*1c540*/  ISETP.GT.AND P0, PT, R3, 0x22, PT ;  /* 0x000000220300780c */ /* 0x000fc40003f04270 */
[----:B---3--:R-:W-:Y:S02]  /*1c550*/  PRMT R28, RZ, 0x7610, R28 ;  /* 0x00007610ff1c7816 */ /* 0x008fe4000000001c */
        /* <DEDUP_REMOVED lines=208> */
[----:B0-----:R-:W3:Y:S01]  /*1d260*/  LDL.LU R28, [R1+0x6e2c] ;  /* 0x006e2c00011c7983 */ /* 0x001ee20000300800 */
[----:B------:R-:W4:Y:S02]  /*1d270*/  LDL R4, [R1+0x1878] ;  /* 0x0018780001047983 */ /* 0x000f240000100800 */
        /* <DEDUP_REMOVED lines=186> */
[----:B------:R-:W-:-:S02]  /*1de20*/  PRMT R29, RZ, 0x7610, R29 ;  /* 0x00007610ff1d7816 */ /* 0x000fc4000000001d */
[----:B----4-:R-:W-:-:S04]  /*1de30*/  @P0 LOP3.LUT R5, R5, R4, RZ, 0x3c, !PT ;  /* 0x0000000405050212 */ /* 0x010fc800078e3cff */
[----:B------:R-:W-:-:S04]  /*1de40*/  @P0 LOP3.LUT R4, R5, R4, RZ, 0x3c, !PT ;  /* 0x0000000405040212 */ /* 0x000fc800078e3cff */
[----:B------:R-:W-:-:S05]  /*1de50*/  @P0 LOP3.LUT R5, R5, R4, RZ, 0x3c, !PT ;  /* 0x0000000405050212 */ /* 0x000fca00078e3cff */
[----:B------:R0:W4:Y:S04]  /*1de60*/  @P0 LDG.E.U16 R29, [R4.64] ;  /* 0x00000006041d0981 */ /* 0x000128000c1e1500 */
[----:B0-----:R-:W2:Y:S04]  /*1de70*/  LDL R4, [R1+0x17d0] ;  /* 0x0017d00001047983 */ /* 0x001ea80000100800 */
[----:B------:R-:W2:Y:S01]  /*1de80*/  LDL R5, [R1+0x17d4] ;  /* 0x0017d40001057983 */ /* 0x000ea20000100800 */
[----:B---3--:R-:W-:Y:S02]  /*1de90*/  PRMT R28, RZ, 0x7610, R28 ;  /* 0x00007610ff1c7816 */ /* 0x008fe4000000001c */
[----:B------:R-:W-:Y:S01]  /*1dea0*/  ISETP.GT.AND P1, PT, R3, 0x2d, PT ;  /* 0x0000002d0300780c */ /* 0x000fe20003f24270 */
[----:B----4-:R-:W-:Y:S01]  /*1deb0*/  STL [R1+0x6cfc], R29 ;  /* 0x006cfc1d01007387 */ /* 0x010fe20000100800 */
[----:B--2---:R-:W-:-:S04]  /*1dec0*/  @P0 LOP3.LUT R5, R5, R4, RZ, 0x3c, !PT ;  /* 0x0000000405050212 */ /* 0x004fc800078e3cff */
[----:B------:R-:W-:-:S04]  /*1ded0*/  @P0 LOP3.LUT R4, R5, R4, RZ, 0x3c, !PT ;  /* 0x0000000405040212 */ /* 0x000fc800078e3cff */
[----:B------:R-:W-:-:S05]  /*1dee0*/  @P0 LOP3.LUT R5, R5, R4, RZ, 0x3c, !PT ;  /* 0x0000000405050212 */ /* 0x000fca00078e3cff */
[----:B------:R-:W2:Y:S04]  /*1def0*/  @P0 LDG.E.U16 R28, [R4.64] ;  /* 0x00000006041c0981 */ /* 0x000ea8000c1e1500 */
[----:B--2---:R0:W-:Y:S04]  /*1df00*/  STL [R1+0x78], R28 ;  /* 0x0000781c01007387 */ /* 0x0041e80000100800 */
[----:B0-----:R-:W2:Y:S01]  /*1df10*/  LDL.LU R28, [R1+0x6dd8] ;  /* 0x006dd800011c7983 */ /* 0x001ea20000300800 */
[----:B------:R-:W3:Y:S02]  /*1df20*/  LDL R4, [R1+0x17c8] ;  /* 0x0017c80001047983 */ /* 0x000ee40000100800 */
[----:B------:R-:W3:Y:S01]  /*1df30*/  LDL R5, [R1+0x17cc] ;  /* 0x0017cc0001057983 */ /* 0x000ee20000100800 */
[----:B--2---:R-:W-:-:S02]  /*1df40*/  PRMT R28, RZ, 0x7610, R28 ;  /* 0x00007610ff1c7816 */ /* 0x004fc4000000001c */
[----:B---3--:R-:W-:-:S04]  /*1df50*/  @P1 LOP3.LUT R5, R5, R4, RZ, 0x3c, !PT ;  /* 0x0000000405051212 */ /* 0x008fc800078e3cff */
        /* <DEDUP_REMOVED lines=81> */
[----:B------:R-:W-:-:S02]  /*1e470*/  PRMT R27, RZ, 0x7610, R27 ;  /* 0x00007610ff1b7816 */ /* 0x000fc4000000001b */
[----:B---3--:R-:W-:-:S04]  /*1e480*/  @P0 LOP3.LUT R5, R5, R4, RZ, 0x3c, !PT ;  /* 0x0000000405050212 */ /* 0x008fc800078e3cff */
        /* <DEDUP_REMOVED lines=8> */
[----:B------:R-:W-:Y:S02]  /*1e510*/  ISETP.GT.AND P1, PT, R3, 0x30, PT ;  /* 0x000000300300780c */ /* 0x000fe40003f24270 */
[----:B----4-:R-:W-:-:S04]  /*1e520*/  @P0 LOP3.LUT R5, R5, R4, RZ, 0x3c, !PT ;  /* 0x0000000405050212 */ /* 0x010fc800078e3cff */
[----:B------:R-:W-:-:S04]  /*1e530*/  @P0 LOP3.LUT R4, R5, R4, RZ, 0x3c, !PT ;  /* 0x0000000405040212 */ /* 0x000fc800078e3cff */
[----:B------:R-:W-:-:S05]  /*1e540*/  @P0 LOP3.LUT R5, R5, R4, RZ, 0x3c, !PT ;  /* 0x0000000405050212 */ /* 0x000fca00078e3cff */
[----:B------:R-:W4:Y:S04]  /*1e550*/  @P0 LDG.E.U16 R26, [R4.64] ;  /* 0x00000006041a0981 */ /* 0x000f28000c1e1500 */
[----:B----4-:R0:W-:Y:S04]  /*1e560*/  STL [R1+0xc0c], R26 ;  /* 0x000c0c1a01007387 */ /* 0x0101e80000100800 */
[----:B0-----:R-:W4:Y:S01]  /*1e570*/  LDL.LU R26, [R1+0x6dac] ;  /* 0x006dac00011a7983 */ /* 0x001f220000300800 */
[----:B------:R-:W2:Y:S02]  /*1e580*/  LDL R4, [R1+0x1d5c] ;  /* 0x001d5c0001047983 */ /* 0x000ea40000100800 */
[----:B------:R-:W2:Y:S01]  /*1e590*/  LDL R5, [R1+0x1d64] ;  /* 0x001d640001057983 */ /* 0x000ea20000100800 */
[----:B------:R-:W-:-:S02]  /*1e5a0*/  PRMT R25, RZ, 0x7610, R25 ;  /* 0x00007610ff197816 */ /* 0x000fc40000000019 */
[----:B--2---:R-:W-:-:S04]  /*1e5b0*/  @P1 LOP3.LUT R5, R5, R4, RZ, 0x3c, !PT ;  /* 0x0000000405051212 */ /* 0x004fc800078e3cff */
[----:B------:R-:W-:-:S04]  /*1e5c0*/  @P1 LOP3.LUT R4, R5, R4, RZ, 0x3c, !PT ;  /* 0x0000000405041212 */ /* 0x000fc800078e3cff */
[----:B------:R-:W-:-:S05]  /*1e5d0*/  @P1 LOP3.LUT R5, R5, R4, RZ, 0x3c, !PT ;  /* 0x0000000405051212 */ /* 0x000fca00078e3cff */
[----:B------:R-:W2:Y:S04]  /*1e5e0*/  @P1 LDG.E.U16 R25, [R4.64] ;  /* 0x0000000604191981 */ /* 0x000ea8000c1e1500 */
[----:B--2---:R0:W-:Y:S04]  /*1e5f0*/  STL [R1+0x64], R25 ;  /* 0x0000641901007387 */ /* 0x0041e80000100800 */
[----:B0-----:R-:W2:Y:S01]  /*1e600*/  LDL.LU R25, [R1+0x6da8] ;  /* 0x006da80001197983 */ /* 0x001ea20000300800 */
        /* <DEDUP_REMOVED lines=21> */
[----:B------:R-:W-:Y:S02]  /*1e760*/  ISETP.GT.AND P2, PT, R3, 0x31, PT ;  /* 0x000000310300780c */ /* 0x000fe40003f44270 */
        /* <DEDUP_REMOVED lines=114> */
[----:B------:R0:W2:Y:S04]  /*1ee90*/  @P2 LDG.E.U16 R29, [R4.64] ;  /* 0x00000006041d2981 */ /* 0x0000a8000c1e1500 */
[----:B0-----:R-:W3:Y:S04]  /*1eea0*/  LDL R4, [R1+0x1ddc] ;  /* 0x001ddc0001047983 */ /* 0x001ee80000100800 */
[----:B------:R-:W3:Y:S01]  /*1eeb0*/  LDL R5, [R1+0x1de4] ;  /* 0x001de40001057983 */ /* 0x000ee20000100800 */
[----:B------:R-:W-:-:S03]  /*1eec0*/  PRMT R10, RZ, 0x7610, R10 ;  /* 0x00007610ff0a7816 */ /* 0x000fc6000000000a */
[----:B--2---:R-:W-:Y:S01]  /*1eed0*/  STL [R1+0x6d0c], R29 ;  /* 0x006d0c1d01007387 */ /* 0x004fe20000100800 */
        /* <DEDUP_REMOVED lines=15> */
[----:B------:R-:W2:Y:S02]  /*1efd0*/  LDL R4, [R1+0x1de8] ;  /* 0x001de80001047983 */ /* 0x000ea40000100800 */
[----:B------:R-:W2:Y:S01]  /*1efe0*/  LDL R5, [R1+0x1df8] ;  /* 0x001df80001057983 */ /* 0x000ea20000100800 */
[----:B------:R-:W-:-:S02]  /*1eff0*/  PRMT R0, RZ, 0x7610, R0 ;  /* 0x00007610ff007816 */ /* 0x000fc40000000000 */
[----:B--2---:R-:W-:-:S04]  /*1f000*/  @P1 LOP3.LUT R5, R5, R4, RZ, 0x3c, !PT ;  /* 0x0000000405051212 */ /* 0x004fc800078e3cff */
[----:B------:R-:W-:-:S04]  /*1f010*/  @P1 LOP3.LUT R4, R5, R4, RZ, 0x3c, !PT ;  /* 0x0000000405041212 */ /* 0x000fc800078e3cff */
[----:B------:R-:W-:-:S05]  /*1f020*/  @P1 LOP3.LUT R5, R5, R4, RZ, 0x3c, !PT ;  /* 0x0000000405051212 */ /* 0x000fca00078e3cff */
[----:B------:R0:W2:Y:S04]  /*1f030*/  @P1 LDG.E.U16 R0, [R4.64] ;  /* 0x0000000604001981 */ /* 0x0000a8000c1e1500 */
[----:B0-----:R-:W3:Y:S04]  /*1f040*/  LDL R4, [R1+0x1df4] ;  /* 0x001df40001047983 */ /* 0x001ee80000100800 */
[----:B------:R-:W3:Y:S01]  /*1f050*/  LDL R5, [R1+0x1e00] ;  /* 0x001e000001057983 */ /* 0x000ee20000100800 */
[----:B------:R-:W-:Y:S02]  /*1f060*/  PRMT R8, RZ, 0x7610, R8 ;  /* 0x00007610ff087816 */ /* 0x000fe40000000008 */
[----:B------:R-:W-:Y:S01]  /*1f070*/  ISETP.GT.AND P2, PT, R3, 0x38, PT ;  /* 0x000000380300780c */ /* 0x000fe20003f44270 */
        /* <DEDUP_REMOVED lines=13> */
[----:B------:R0:W3:Y:S04]  /*1f150*/  @P2 LDG.E.U16 R0, [R4.64] ;  /* 0x0000000604002981 */ /* 0x0000e8000c1e1500 */
[----:B0-----:R-:W2:Y:S04]  /*1f160*/  LDL R4, [R1+0x1e50] ;  /* 0x001e500001047983 */ /* 0x001ea80000100800 */
[----:B------:R-:W2:Y:S01]  /*1f170*/  LDL R5, [R1+0x1e6c] ;  /* 0x001e6c0001057983 */ /* 0x000ea20000100800 */
[----:B------:R-:W-:-:S03]  /*1f180*/  PRMT R29, RZ, 0x7610, R29 ;  /* 0x00007610ff1d7816 */ /* 0x000fc6000000001d */
[----:B---3--:R-:W-:Y:S01]  /*1f190*/  STL [R1+0x6d54], R0 ;  /* 0x006d540001007387 */ /* 0x008fe20000100800 */
        /* <DEDUP_REMOVED lines=17> */
[----:B------:R-:W-:Y:S02]  /*1f2b0*/  ISETP.GT.AND P1, PT, R3, 0x35, PT ;  /* 0x000000350300780c */ /* 0x000fe40003f24270 */
[----:B---3--:R-:W-:-:S04]  /*1f2c0*/  @P2 LOP3.LUT R5, R5, R4, RZ, 0x3c, !PT ;  /* 0x0000000405052212 */ /* 0x008fc800078e3cff */
[----:B------:R-:W-:-:S04]  /*1f2d0*/  @P2 LOP3.LUT R4, R5, R4, RZ, 0x3c, !PT ;  /* 0x0000000405042212 */ /* 0x000fc800078e3cff */
[----:B------:R-:W-:-:S05]  /*1f2e0*/  @P2 LOP3.LUT R5, R5, R4, RZ, 0x3c, !PT ;  /* 0x0000000405052212 */ /* 0x000fca00078e3cff */
[----:B------:R0:W3:Y:S04]  /*1f2f0*/  @P2 LDG.E.U16 R29, [R4.64] ;  /* 0x00000006041d2981 */ /* 0x0000e8000c1e1500 */
[----:B0-----:R-:W2:Y:S04]  /*1f300*/  LDL R4, [R1+0x1dfc] ;  /* 0x001dfc0001047983 */ /* 0x001ea80000100800 */
[----:B------:R-:W2:Y:S01]  /*1f310*/  LDL R5, [R1+0x1e04] ;  /* 0x001e040001057983 */ /* 0x000ea20000100800 */
[----:B------:R-:W-:-:S03]  /*1f320*/  PRMT R6, RZ, 0x7610, R6 ;  /* 0x00007610ff067816 */ /* 0x000fc60000000006 */
[----:B---3--:R0:W-:Y:S04]  /*1f330*/  STL [R1+0x8], R29 ;  /* 0x0000081d01007387 */ /* 0x0081e80000100800 */
[----:B0-----:R-:W3:Y:S01]  /*1f340*/  LDL R29, [R1+0x1ea0] ;  /* 0x001ea000011d7983 */ /* 0x001ee20000100800 */
[-C--:B--2---:R-:W-:Y:S02]  /*1f350*/  @P1 LOP3.LUT R5, R5, R4.reuse, RZ, 0x3c, !PT ;  /* 0x0000000405051212 */ /* 0x084fe400078e3cff */
[----:B------:R-:W-:Y:S02]  /*1f360*/  ISETP.GT.AND P2, PT, R3, 0x39, PT ;  /* 0x000000390300780c */ /* 0x000fe40003f44270 */
        /* <DEDUP_REMOVED lines=14> */
[----:B------:R-:W-:-:S03]  /*1f450*/  PRMT R27, RZ, 0x7610, R27 ;  /* 0x00007610ff1b7816 */ /* 0x000fc6000000001b */
[----:B--2---:R0:W-:Y:S01]  /*1f460*/  STL [R1], R28 ;  /* 0x0000001c01007387 */ /* 0x0041e20000100800 */
[----:B----4-:R-:W-:-:S03]  /*1f470*/  PRMT R26, RZ, 0x7610, R26 ;  /* 0x00007610ff1a7816 */ /* 0x010fc6000000001a */
[----:B0-----:R-:W2:Y:S01]  /*1f480*/  LDL R28, [R1+0x1e0c] ;  /* 0x001e0c00011c7983 */ /* 0x001ea20000100800 */
[----:B---3--:R-:W-:-:S04]  /*1f490*/  @P2 LOP3.LUT R5, R5, R4, RZ, 0x3c, !PT ;  /* 0x0000000405052212 */ /* 0x008fc800078e3cff */
[----:B------:R-:W-:-:S04]  /*1f4a0*/  @P2 LOP3.LUT R4, R5, R4, RZ, 0x3c, !PT ;  /* 0x0000000405042212 */ /* 0x000fc800078e3cff */
[----:B------:R-:W-:-:S05]  /*1f4b0*/  @P2 LOP3.LUT R5, R5, R4, RZ, 0x3c, !PT ;  /* 0x0000000405052212 */ /* 0x000fca00078e3cff */
[----:B------:R0:W3:Y:S04]  /*1f4c0*/  @P2 LDG.E.U16 R27, [R4.64] ;  /* 0x00000006041b2981 */ /* 0x0000e8000c1e1500 */
[----:B0-----:R-:W4:Y:S04]  /*1f4d0*/  LDL R4, [R1+0x1e88] ;  /* 0x001e880001047983 */ /* 0x001f280000100800 */
[----:B------:R-:W4:Y:S04]  /*1f4e0*/  LDL R5, [R1+0x1e98] ;  /* 0x001e980001057983 */ /* 0x000f280000100800 */
[----:B---3--:R0:W-:Y:S01]  /*1f4f0*/  STL [R1+0x6d40], R27 ;  /* 0x006d401b01007387 */ /* 0x0081e20000100800 */
[----:B------:R-:W-:-:S03]  /*1f500*/  PRMT R25, RZ, 0x7610, R25 ;  /* 0x00007610ff197816 */ /* 0x000fc60000000019 */
[----:B0-----:R-:W3:Y:S01]  /*1f510*/  LDL R27, [R1+0x1df0] ;  /* 0x001df000011b7983 */ /* 0x001ee20000100800 */
[----:B----4-:R-:W-:-:S04]  /*1f520*/  @P2 LOP3.LUT R5, R5, R4, RZ, 0x3c, !PT ;  /* 0x0000000405052212 */ /* 0x010fc800078e3cff */
[----:B------:R-:W-:-:S04]  /*1f530*/  @P2 LOP3.LUT R4, R5, R4, RZ, 0x3c, !PT ;  /* 0x0000000405042212 */ /* 0x000fc800078e3cff */
[----:B------:R-:W-:-:S05]  /*1f540*/  @P2 LOP3.LUT R5, R5, R4, RZ, 0x3c, !PT ;  /* 0x0000000405052212 */ /* 0x000fca00078e3cff */
[----:B------:R0:W4:Y:S04]  /*1f550*/  @P2 LDG.E.U16 R26, [R4.64] ;  /* 0x00000006041a2981 */ /* 0x000128000c1e1500 */
[----:B0-----:R-:W2:Y:S01]  /*1f560*/  LDL R5, [R1+0x1e94] ;  /* 0x001e940001057983 */ /* 0x001ea20000100800 */
[----:B------:R-:W-:Y:S01]  /*1f570*/  @P2 IMAD.MOV.U32 R4, RZ, RZ, R29 ;  /* 0x000000ffff042224 */ /* 0x000fe200078e001d */
[----:B------:R-:W-:Y:S02]  /*1f580*/  PRMT R24, RZ, 0x7610, R24 ;  /* 0x00007610ff187816 */ /* 0x000fe40000000018 */
[----:B----4-:R0:W-:Y:S01]  /*1f590*/  STL [R1+0x6d44], R26 ;  /* 0x006d441a01007387 */ /* 0x0101e20000100800 */
[----:B------:R-:W4:Y:S03]  /*1f5a0*/  LDL R29, [R1+0x1eb8] ;  /* 0x001eb800011d7983 */ /* 0x000f260000100800 */
[----:B--2---:R1:W2:Y:S04]  /*1f5b0*/  @P2 LDG.E.U16 R25, [R4.64] ;  /* 0x0000000604192981 */ /* 0x0042a8000c1e1500 */
[----:B0-----:R-:W4:Y:S01]  /*1f5c0*/  LDL R26, [R1+0x1eac] ;  /* 0x001eac00011a7983 */ /* 0x001f220000100800 */
[----:B-1----:R-:W-:-:S02]  /*1f5d0*/  @P1 IMAD.MOV.U32 R4, RZ, RZ, R28 ;  /* 0x000000ffff041224 */ /* 0x002fc400078e001c */
[----:B---3--:R-:W-:-:S05]  /*1f5e0*/  @P1 IMAD.MOV.U32 R5, RZ, RZ, R27 ;  /* 0x000000ffff051224 */ /* 0x008fca00078e001b */
[----:B------:R0:W3:Y:S04]  /*1f5f0*/  @P1 LDG.E.U16 R24, [R4.64] ;  /* 0x0000000604181981 */ /* 0x0000e8000c1e1500 */
[----:B--2---:R-:W-:Y:S01]  /*1f600*/  STL [R1+0x6d48], R25 ;  /* 0x006d481901007387 */ /* 0x004fe20000100800 */
[----:B0-----:R-:W2:Y:S02]  /*1f610*/  LDL R4, [R1+0x1e9c] ;  /* 0x001e9c0001047983 */ /* 0x001ea40000100800 */
[----:B------:R-:W2:Y:S01]  /*1f620*/  LDL R5, [R1+0x1ea4] ;  /* 0x001ea40001057983 */ /* 0x000ea20000100800 */
[----:B------:R-:W-:Y:S02]  /*1f630*/  ISETP.GT.AND P2, PT, R3, 0x3a, PT ;  /* 0x0000003a0300780c */ /* 0x000fe40003f44270 */
[----:B------:R-:W-:Y:S01]  /*1f640*/  PRMT R23, RZ, 0x7610, R23 ;  /* 0x00007610ff177816 */ /* 0x000fe20000000017 */
[----:B------:R-:W4:Y:S04]  /*1f650*/  LDL R28, [R1+0x1eb4] ;  /* 0x001eb400011c7983 */ /* 0x000f280000100800 */
[----:B------:R-:W4:Y:S04]  /*1f660*/  LDL R27, [R1+0x1ec0] ;  /* 0x001ec000011b7983 */ /* 0x000f280000100800 */
[----:B---3--:R0:W-:Y:S01]  /*1f670*/  STL [R1+0x6cc0], R24 ;  /* 0x006cc01801007387 */ /* 0x0081e20000100800 */
[----:B------:R-:W-:-:S03]  /*1f680*/  PRMT R22, RZ, 0x7610, R22 ;  /* 0x00007610ff167816 */ /* 0x000fc60000000016 */
[----:B0-----:R-:W3:Y:S01]  /*1f690*/  LDL R24, [R1+0x1ea8] ;  /* 0x001ea80001187983 */ /* 0x001ee20000100800 */
[----:B--2---:R-:W-:-:S04]  /*1f6a0*/  @P2 LOP3.LUT R5, R5, R4, RZ, 0x3c, !PT ;  /* 0x0000000405052212 */ /* 0x004fc800078e3cff */
[----:B------:R-:W-:-:S04]  /*1f6b0*/  @P2 LOP3.LUT R4, R5, R4, RZ, 0x3c, !PT ;  /* 0x0000000405042212 */ /* 0x000fc800078e3cff */
[----:B------:R-:W-:-:S05]  /*1f6c0*/  @P2 LOP3.LUT R5, R5, R4, RZ, 0x3c, !PT ;  /* 0x0000000405052212 */ /* 0x000fca00078e3cff */
[----:B------:R0:W2:Y:S04]  /*1f6d0*/  @P2 LDG.E.U16 R23, [R4.64] ;  /* 0x0000000604172981 */ /* 0x0000a8000c1e1500 */
[----:B0-----:R-:W2:Y:S01]  /*1f6e0*/  LDL R5, [R1+0x1e90] ;  /* 0x001e900001057983 */ /* 0x001ea20000100800 */
[----:B----4-:R-:W-:Y:S01]  /*1f6f0*/  @P2 IMAD.MOV.U32 R4, RZ, RZ, R26 ;  /* 0x000000ffff042224 */ /* 0x010fe200078e001a */
[----:B------:R-:W-:-:S04]  /*1f700*/  PRMT R21, RZ, 0x7610, R21 ;  /* 0x00007610ff157816 */ /* 0x000fc80000000015 */
[----:B--2---:R0:W2:Y:S04]  /*1f710*/  @P2 LDG.E.U16 R22, [R4.64] ;  /* 0x0000000604162981 */ /* 0x0040a8000c1e1500 */
[----:B------:R-:W-:Y:S01]  /*1f720*/  STL [R1+0x6d2c], R23 ;  /* 0x006d2c1701007387 */ /* 0x000fe20000100800 */
[----:B------:R-:W4:Y:S01]  /*1f730*/  LDL R26, [R1+0x1e18] ;  /* 0x001e1800011a7983 */ /* 0x000f220000100800 */
[----:B------:R-:W-:Y:S01]  /*1f740*/  PRMT R20, RZ, 0x7610, R20 ;  /* 0x00007610ff147816 */ /* 0x000fe20000000014 */
[----:B0-----:R-:W-:Y:S02]  /*1f750*/  @P2 IMAD.MOV.U32 R4, RZ, RZ, R29 ;  /* 0x000000ffff042224 */ /* 0x001fe400078e001d */
[----:B---3--:R-:W-:-:S05]  /*1f760*/  @P2 IMAD.MOV.U32 R5, RZ, RZ, R24 ;  /* 0x000000ffff052224 */ /* 0x008fca00078e0018 */
[----:B------:R0:W3:Y:S02]  /*1f770*/  @P2 LDG.E.U16 R21, [R4.64] ;  /* 0x0000000604152981 */ /* 0x0000e4000c1e1500 */
[----:B0-----:R-:W-:Y:S02]  /*1f780*/  @P2 IMAD.MOV.U32 R4, RZ, RZ, R27 ;  /* 0x000000ffff042224 */ /* 0x001fe400078e001b */
[----:B------:R-:W-:-:S05]  /*1f790*/  @P2 IMAD.MOV.U32 R5, RZ, RZ, R28 ;  /* 0x000000ffff052224 */ /* 0x000fca00078e001c */
[----:B------:R4:W3:Y:S04]  /*1f7a0*/  @P2 LDG.E.U16 R20, [R4.64] ;  /* 0x0000000604142981 */ /* 0x0008e8000c1e1500 */
[----:B--2---:R0:W-:Y:S04]  /*1f7b0*/  STL [R1+0x6d30], R22 ;  /* 0x006d301601007387 */ /* 0x0041e80000100800 */
[----:B0-----:R-:W2:Y:S01]  /*1f7c0*/  LDL R22, [R1+0x1e08] ;  /* 0x001e080001167983 */ /* 0x001ea20000100800 */
[----:B------:R-:W-:Y:S01]  /*1f7d0*/  PRMT R19, RZ, 0x7610, R19 ;  /* 0x00007610ff137816 */ /* 0x000fe20000000013 */
[----:B----4-:R-:W-:-:S02]  /*1f7e0*/  @P1 IMAD.MOV.U32 R4, RZ, RZ, R26 ;  /* 0x000000ffff041224 */ /* 0x010fc400078e001a */
[----:B---3--:R-:W-:Y:S01]  /*1f7f0*/  STL [R1+0x6d34], R21 ;  /* 0x006d341501007387 */ /* 0x008fe20000100800 */
[----:B------:R-:W3:Y:S02]  /*1f800*/  LDL R29, [R1+0x1eb0] ;  /* 0x001eb000011d7983 */ /* 0x000ee40000100800 */
[----:B------:R-:W4:Y:S02]  /*1f810*/  LDL R28, [R1+0x1ecc] ;  /* 0x001ecc00011c7983 */ /* 0x000f240000100800 */
[----:B------:R-:W3:Y:S01]  /*1f820*/  LDL R27, [R1+0x1ec8] ;  /* 0x001ec800011b7983 */ /* 0x000ee20000100800 */
[----:B------:R-:W3:Y:S04]  /*1f830*/  LDL R24, [R1+0x1ed8] ;  /* 0x001ed80001187983 */ /* 0x000ee80000100800 */
[----:B------:R-:W-:Y:S01]  /*1f840*/  STL [R1+0x6d38], R20 ;  /* 0x006d381401007387 */ /* 0x000fe20000100800 */
[----:B------:R-:W-:-:S02]  /*1f850*/  ISETP.GT.AND P2, PT, R3, 0x3b, PT ;  /* 0x0000003b0300780c */ /* 0x000fc40003f44270 */
[----:B------:R-:W-:Y:S02]  /*1f860*/  PRMT R18, RZ, 0x7610, R18 ;  /* 0x00007610ff127816 */ /* 0x000fe40000000012 */
[----:B------:R-:W-:Y:S02]  /*1f870*/  PRMT R17, RZ, 0x7610, R17 ;  /* 0x00007610ff117816 */ /* 0x000fe40000000011 */
[----:B------:R-:W-:Y:S01]  /*1f880*/  PRMT R16, RZ, 0x7610, R16 ;  /* 0x00007610ff107816 */ /* 0x000fe20000000010 */
[----:B------:R-:W3:Y:S01]  /*1f890*/  LDL R26, [R1+0x1ed4] ;  /* 0x001ed400011a7983 */ /* 0x000ee20000100800 */
[----:B--2---:R-:W-:-:S03]  /*1f8a0*/  @P1 IMAD.MOV.U32 R5, RZ, RZ, R22 ;  /* 0x000000ffff051224 */ /* 0x004fc600078e0016 */
[----:B------:R-:W2:Y:S04]  /*1f8b0*/  LDL R22, [R1+0x1ee0] ;  /* 0x001ee00001167983 */ /* 0x000ea80000100800 */
[----:B------:R0:W2:Y:S04]  /*1f8c0*/  @P1 LDG.E.U16 R19, [R4.64] ;  /* 0x0000000604131981 */ /* 0x0000a8000c1e1500 */
[----:B0-----:R-:W2:Y:S04]  /*1f8d0*/  LDL R4, [R1+0x1ebc] ;  /* 0x001ebc0001047983 */ /* 0x001ea80000100800 */
[----:B------:R-:W2:Y:S02]  /*1f8e0*/  LDL R5, [R1+0x1ec4] ;  /* 0x001ec40001057983 */ /* 0x000ea40000100800 */
[----:B--2---:R-:W-:-:S04]  /*1f8f0*/  @P2 LOP3.LUT R5, R5, R4, RZ, 0x3c, !PT ;  /* 0x0000000405052212 */ /* 0x004fc800078e3cff */
[----:B------:R-:W-:-:S04]  /*1f900*/  @P2 LOP3.LUT R4, R5, R4, RZ, 0x3c, !PT ;  /* 0x0000000405042212 */ /* 0x000fc800078e3cff */
[----:B------:R-:W-:-:S05]  /*1f910*/  @P2 LOP3.LUT R5, R5, R4, RZ, 0x3c, !PT ;  /* 0x0000000405052212 */ /* 0x000fca00078e3cff */
[----:B------:R4:W2:Y:S02]  /*1f920*/  @P2 LDG.E.U16 R18, [R4.64] ;  /* 0x0000000604122981 */ /* 0x0008a4000c1e1500 */
[----:B----4-:R-:W-:Y:S02]  /*1f930*/  @P2 IMAD.MOV.U32 R4, RZ, RZ, R28 ;  /* 0x000000ffff042224 */ /* 0x010fe400078e001c */
[----:B---3--:R-:W-:-:S05]  /*1f940*/  @P2 IMAD.MOV.U32 R5, RZ, RZ, R29 ;  /* 0x000000ffff052224 */ /* 0x008fca00078e001d */
[----:B------:R0:W3:Y:S02]  /*1f950*/  @P2 LDG.E.U16 R17, [R4.64] ;  /* 0x0000000604112981 */ /* 0x0000e4000c1e1500 */
[----:B0-----:R-:W-:Y:S02]  /*1f960*/  @P2 IMAD.MOV.U32 R4, RZ, RZ, R24 ;  /* 0x000000ffff042224 */ /* 0x001fe400078e0018 */
[----:B------:R-:W-:-:S05]  /*1f970*/  @P2 IMAD.MOV.U32 R5, RZ, RZ, R27 ;  /* 0x000000ffff052224 */ /* 0x000fca00078e001b */
[----:B------:R0:W4:Y:S01]  /*1f980*/  @P2 LDG.E.U16 R16, [R4.64] ;  /* 0x0000000604102981 */ /* 0x000122000c1e1500 */
[----:B------:R-:W-:-:S03]  /*1f990*/  PRMT R15, RZ, 0x7610, R15 ;  /* 0x00007610ff0f7816 */ /* 0x000fc6000000000f */
[----:B------:R-:W-:Y:S01]  /*1f9a0*/  STL [R1+0x6cc4], R19 ;  /* 0x006cc41301007387 */ /* 0x000fe20000100800 */
[----:B0-----:R-:W-:Y:S02]  /*1f9b0*/  @P2 IMAD.MOV.U32 R4, RZ, RZ, R22 ;  /* 0x000000ffff042224 */ /* 0x001fe400078e0016 */
[----:B------:R-:W-:-:S05]  /*1f9c0*/  @P2 IMAD.MOV.U32 R5, RZ, RZ, R26 ;  /* 0x000000ffff052224 */ /* 0x000fca00078e001a */
[----:B------:R0:W4:Y:S04]  /*1f9d0*/  @P2 LDG.E.U16 R15, [R4.64] ;  /* 0x00000006040f2981 */ /* 0x000128000c1e1500 */
[----:B--2---:R-:W-:Y:S04]  /*1f9e0*/  STL [R1+0x6d10], R18 ;  /* 0x006d101201007387 */ /* 0x004fe80000100800 */
[----:B---3--:R-:W-:Y:S01]  /*1f9f0*/  STL [R1+0x6d14], R17 ;  /* 0x006d141101007387 */ /* 0x008fe20000100800 */
[----:B------:R-:W2:Y:S02]  /*1fa00*/  LDL R29, [R1+0x1edc] ;  /* 0x001edc00011d7983 */ /* 0x000ea40000100800 */
[----:B------:R-:W3:Y:S01]  /*1fa10*/  LDL R24, [R1+0x1ee4] ;  /* 0x001ee40001187983 */ /* 0x000ee20000100800 */
[----:B----4-:R-:W-:Y:S01]  /*1fa20*/  STL [R1+0x6d18], R16 ;  /* 0x006d181001007387 */ /* 0x010fe20000100800 */
[----:B0-----:R-:W4:Y:S02]  /*1fa30*/  LDL R4, [R1+0x1e14] ;  /* 0x001e140001047983 */ /* 0x001f240000100800 */
[----:B------:R-:W4:Y:S01]  /*1fa40*/  LDL R5, [R1+0x1e20] ;  /* 0x001e200001057983 */ /* 0x000f220000100800 */
[----:B------:R-:W-:-:S02]  /*1fa50*/  ISETP.GT.AND P2, PT, R3, 0x3c, PT ;  /* 0x0000003c0300780c */ /* 0x000fc40003f44270 */
[----:B------:R-:W-:Y:S02]  /*1fa60*/  PRMT R14, RZ, 0x7610, R14 ;  /* 0x00007610ff0e7816 */ /* 0x000fe4000000000e */
[----:B------:R-:W-:Y:S01]  /*1fa70*/  PRMT R13, RZ, 0x7610, R13 ;  /* 0x00007610ff0d7816 */ /* 0x000fe2000000000d */
[----:B------:R-:W2:Y:S04]  /*1fa80*/  LDL R28, [R1+0x1ed0] ;  /* 0x001ed000011c7983 */ /* 0x000ea80000100800 */
[----:B------:R-:W2:Y:S04]  /*1fa90*/  LDL R27, [R1+0x1eec] ;  /* 0x001eec00011b7983 */ /* 0x000ea80000100800 */
[----:B------:R-:W2:Y:S04]  /*1faa0*/  LDL R26, [R1+0x1ee8] ;  /* 0x001ee800011a7983 */ /* 0x000ea80000100800 */
[----:B------:R-:W2:Y:S01]  /*1fab0*/  LDL R22, [R1+0x1ef8] ;  /* 0x001ef80001167983 */ /* 0x000ea20000100800 */
[----:B----4-:R-:W-:-:S04]  /*1fac0*/  @P1 LOP3.LUT R5, R5, R4, RZ, 0x3c, !PT ;  /* 0x0000000405051212 */ /* 0x010fc800078e3cff */
[----:B------:R-:W-:-:S04]  /*1fad0*/  @P1 LOP3.LUT R4, R5, R4, RZ, 0x3c, !PT ;  /* 0x0000000405041212 */ /* 0x000fc800078e3cff */
[----:B------:R-:W-:-:S05]  /*1fae0*/  @P1 LOP3.LUT R5, R5, R4, RZ, 0x3c, !PT ;  /* 0x0000000405051212 */ /* 0x000fca00078e3cff */
[----:B------:R3:W4:Y:S02]  /*1faf0*/  @P1 LDG.E.U16 R14, [R4.64] ;  /* 0x00000006040e1981 */ /* 0x000724000c1e1500 */
[----:B---3--:R-:W-:Y:S02]  /*1fb00*/  @P2 IMAD.MOV.U32 R4, RZ, RZ, R24 ;  /* 0x000000ffff042224 */ /* 0x008fe400078e0018 */
[----:B--2---:R-:W-:-:S05]  /*1fb10*/  @P2 IMAD.MOV.U32 R5, RZ, RZ, R29 ;  /* 0x000000ffff052224 */ /* 0x004fca00078e001d */
[----:B------:R0:W2:Y:S04]  /*1fb20*/  @P2 LDG.E.U16 R13, [R4.64] ;  /* 0x00000006040d2981 */ /* 0x0000a8000c1e1500 */
[----:B------:R1:W-:Y:S01]  /*1fb30*/  STL [R1+0x6d1c], R15 ;  /* 0x006d1c0f01007387 */ /* 0x0003e20000100800 */
[----:B------:R-:W-:Y:S01]  /*1fb40*/  PRMT R12, RZ, 0x7610, R12 ;  /* 0x00007610ff0c7816 */ /* 0x000fe2000000000c */
[----:B0-----:R-:W-:Y:S02]  /*1fb50*/  @P2 IMAD.MOV.U32 R4, RZ, RZ, R27 ;  /* 0x000000ffff042224 */ /* 0x001fe400078e001b */
[----:B------:R-:W-:-:S05]  /*1fb60*/  @P2 IMAD.MOV.U32 R5, RZ, RZ, R28 ;  /* 0x000000ffff052224 */ /* 0x000fca00078e001c */
[----:B------:R0:W3:Y:S04]  /*1fb70*/  @P2 LDG.E.U16 R12, [R4.64] ;  /* 0x00000006040c2981 */ /* 0x0000e8000c1e1500 */
[----:B----4-:R2:W-:Y:S01]  /*1fb80*/  STL [R1+0x6cc8], R14 ;  /* 0x006cc80e01007387 */ /* 0x0105e20000100800 */
[----:B------:R-:W4:Y:S02]  /*1fb90*/  LDL R29, [R1+0x1ef4] ;  /* 0x001ef400011d7983 */ /* 0x000f240000100800 */
[----:B------:R-:W4:Y:S01]  /*1fba0*/  LDL R24, [R1+0x1f00] ;  /* 0x001f000001187983 */ /* 0x000f220000100800 */
[----:B--2---:R-:W-:Y:S01]  /*1fbb0*/  STL [R1+0x6d04], R13 ;  /* 0x006d040d01007387 */ /* 0x004fe20000100800 */
[----:B------:R-:W2:Y:S02]  /*1fbc0*/  LDL R28, [R1+0x1efc] ;  /* 0x001efc00011c7983 */ /* 0x000ea40000100800 */
[----:B------:R-:W2:Y:S01]  /*1fbd0*/  LDL R27, [R1+0x1f04] ;  /* 0x001f0400011b7983 */ /* 0x000ea20000100800 */
[----:B------:R-:W-:-:S02]  /*1fbe0*/  PRMT R11, RZ, 0x7610, R11 ;  /* 0x00007610ff0b7816 */ /* 0x000fc4000000000b */
[----:B------:R-:W-:Y:S01]  /*1fbf0*/  ISETP.GT.AND P1, PT, R3, 0x3d, PT ;  /* 0x0000003d0300780c */ /* 0x000fe20003f24270 */
[----:B0-----:R-:W-:Y:S02]  /*1fc00*/  @P2 IMAD.MOV.U32 R4, RZ, RZ, R22 ;  /* 0x000000ffff042224 */ /* 0x001fe400078e0016 */
[----:B------:R-:W-:Y:S01]  /*1fc10*/  @P2 IMAD.MOV.U32 R5, RZ, RZ, R26 ;  /* 0x000000ffff052224 */ /* 0x000fe200078e001a */
[----:B------:R-:W-:-:S04]  /*1fc20*/  PRMT R10, RZ, 0x7610, R10 ;  /* 0x00007610ff0a7816 */ /* 0x000fc8000000000a */
[----:B------:R4:W2:Y:S01]  /*1fc30*/  @P2 LDG.E.U16 R11, [R4.64] ;  /* 0x00000006040b2981 */ /* 0x0008a2000c1e1500 */
[----:B------:R-:W-:-:S03]  /*1fc40*/  PRMT R9, RZ, 0x7610, R9 ;  /* 0x00007610ff097816 */ /* 0x000fc60000000009 */
[----:B---3--:R-:W-:Y:S01]  /*1fc50*/  STL [R1+0x6d08], R12 ;  /* 0x006d080c01007387 */ /* 0x008fe20000100800 */
[----:B------:R-:W3:Y:S02]  /*1fc60*/  LDL R26, [R1+0x1ef0] ;  /* 0x001ef000011a7983 */ /* 0x000ee40000100800 */
[----:B------:R-:W3:Y:S02]  /*1fc70*/  LDL R22, [R1+0x1f0c] ;  /* 0x001f0c0001167983 */ /* 0x000ee40000100800 */
[----:B-1----:R-:W3:Y:S01]  /*1fc80*/  LDL R15, [R1+0x1f08] ;  /* 0x001f0800010f7983 */ /* 0x002ee20000100800 */
[----:B------:R-:W3:Y:S01]  /*1fc90*/  LDL R14, [R1+0x1f18] ;  /* 0x001f1800010e7983 */ /* 0x000ee20000100800 */
[----:B----4-:R-:W-:Y:S02]  /*1fca0*/  @P2 IMAD.MOV.U32 R5, RZ, RZ, R29 ;  /* 0x000000ffff052224 */ /* 0x010fe400078e001d */
[----:B------:R-:W-:-:S05]  /*1fcb0*/  @P2 IMAD.MOV.U32 R4, RZ, RZ, R24 ;  /* 0x000000ffff042224 */ /* 0x000fca00078e0018 */
[----:B------:R2:W4:Y:S02]  /*1fcc0*/  @P2 LDG.E.U16 R10, [R4.64] ;  /* 0x00000006040a2981 */ /* 0x000524000c1e1500 */
[----:B--2---:R-:W-:Y:S02]  /*1fcd0*/  @P1 IMAD.MOV.U32 R5, RZ, RZ, R28 ;  /* 0x000000ffff051224 */ /* 0x004fe400078e001c */
[----:B------:R-:W-:-:S05]  /*1fce0*/  @P1 IMAD.MOV.U32 R4, RZ, RZ, R27 ;  /* 0x000000ffff041224 */ /* 0x000fca00078e001b */
[----:B------:R3:W2:Y:S04]  /*1fcf0*/  @P1 LDG.E.U16 R9, [R4.64] ;  /* 0x0000000604091981 */ /* 0x0006a8000c1e1500 */
[----:B------:R0:W-:Y:S01]  /*1fd00*/  STL [R1+0x6d20], R11 ;  /* 0x006d200b01007387 */ /* 0x0001e20000100800 */
[----:B------:R-:W2:Y:S03]  /*1fd10*/  LDL R24, [R1+0x1f14] ;  /* 0x001f140001187983 */ /* 0x000ea60000100800 */
[----:B0-----:R-:W2:Y:S01]  /*1fd20*/  LDL R11, [R1+0x1f20] ;  /* 0x001f2000010b7983 */ /* 0x001ea20000100800 */
[----:B---3--:R-:W-:Y:S02]  /*1fd30*/  @P1 IMAD.MOV.U32 R4, RZ, RZ, R22 ;  /* 0x000000ffff041224 */ /* 0x008fe400078e0016 */
[----:B------:R-:W-:Y:S01]  /*1fd40*/  @P1 IMAD.MOV.U32 R5, RZ, RZ, R26 ;  /* 0x000000ffff051224 */ /* 0x000fe200078e001a */
[----:B----4-:R-:W-:Y:S04]  /*1fd50*/  STL [R1+0x6d24], R10 ;  /* 0x006d240a01007387 */ /* 0x010fe80000100800 */
[----:B--2---:R0:W-:Y:S01]  /*1fd60*/  STL [R1+0x6ccc], R9 ;  /* 0x006ccc0901007387 */ /* 0x0041e20000100800 */
[----:B------:R-:W2:Y:S02]  /*1fd70*/  LDL R26, [R1+0x1d54] ;  /* 0x001d5400011a7983 */ /* 0x000ea40000100800 */
[----:B------:R-:W3:Y:S01]  /*1fd80*/  LDL R22, [R1+0x1d60] ;  /* 0x001d600001167983 */ /* 0x000ee20000100800 */
[----:B------:R-:W-:-:S02]  /*1fd90*/  PRMT R8, RZ, 0x7610, R8 ;  /* 0x00007610ff087816 */ /* 0x000fc40000000008 */
[----:B------:R-:W-:-:S04]  /*1fda0*/  PRMT R7, RZ, 0x7610, R7 ;  /* 0x00007610ff077816 */ /* 0x000fc80000000007 */
[----:B------:R1:W4:Y:S01]  /*1fdb0*/  @P1 LDG.E.U16 R8, [R4.64] ;  /* 0x0000000604081981 */ /* 0x000322000c1e1500 */
[----:B------:R-:W-:Y:S01]  /*1fdc0*/  PRMT R6, RZ, 0x7610, R6 ;  /* 0x00007610ff067816 */ /* 0x000fe20000000006 */
[----:B-1----:R-:W-:Y:S02]  /*1fdd0*/  @P1 IMAD.MOV.U32 R4, RZ, RZ, R14 ;  /* 0x000000ffff041224 */ /* 0x002fe400078e000e */
[----:B------:R-:W-:-:S05]  /*1fde0*/  @P1 IMAD.MOV.U32 R5, RZ, RZ, R15 ;  /* 0x000000ffff051224 */ /* 0x000fca00078e000f */
[----:B------:R1:W4:Y:S01]  /*1fdf0*/  @P1 LDG.E.U16 R7, [R4.64] ;  /* 0x0000000604071981 */ /* 0x000322000c1e1500 */
[----:B------:R-:W-:Y:S01]  /*1fe00*/  PRMT R19, RZ, 0x7610, R19 ;  /* 0x00007610ff137816 */ /* 0x000fe20000000013 */
[----:B-1----:R-:W-:Y:S02]  /*1fe10*/  @P1 IMAD.MOV.U32 R4, RZ, RZ, R11 ;  /* 0x000000ffff041224 */ /* 0x002fe400078e000b */
[----:B------:R-:W-:-:S05]  /*1fe20*/  @P1 IMAD.MOV.U32 R5, RZ, RZ, R24 ;  /* 0x000000ffff051224 */ /* 0x000fca00078e0018 */
[----:B------:R2:W4:Y:S02]  /*1fe30*/  @P1 LDG.E.U16 R6, [R4.64] ;  /* 0x0000000604061981 */ /* 0x000524000c1e1500 */
[----:B--2---:R-:W-:Y:S02]  /*1fe40*/  @P0 IMAD.MOV.U32 R5, RZ, RZ, R26 ;  /* 0x000000ffff050224 */ /* 0x004fe400078e001a */
[----:B---3--:R-:W-:-:S05]  /*1fe50*/  @P0 IMAD.MOV.U32 R4, RZ, RZ, R22 ;  /* 0x000000ffff040224 */ /* 0x008fca00078e0016 */
[----:B------:R-:W2:Y:S04]  /*1fe60*/  @P0 LDG.E.U16 R19, [R4.64] ;  /* 0x0000000604130981 */ /* 0x000ea8000c1e1500 */
[----:B----4-:R-:W-:Y:S01]  /*1fe70*/  STL [R1+0x6cd0], R8 ;  /* 0x006cd00801007387 */ /* 0x010fe20000100800 */
[----:B------:R-:W3:Y:S02]  /*1fe80*/  LDL R15, [R1+0x1e1c] ;  /* 0x001e1c00010f7983 */ /* 0x000ee40000100800 */
[----:B------:R-:W4:Y:S01]  /*1fe90*/  LDL R14, [R1+0x1e24] ;  /* 0x001e2400010e7983 */ /* 0x000f220000100800 */
[----:B------:R1:W-:Y:S01]  /*1fea0*/  STL [R1+0x6cd4], R7 ;  /* 0x006cd40701007387 */ /* 0x0003e20000100800 */
[----:B------:R-:W3:Y:S02]  /*1feb0*/  LDL R24, [R1+0x1e10] ;  /* 0x001e100001187983 */ /* 0x000ee40000100800 */
[----:B------:R-:W3:Y:S02]  /*1fec0*/  LDL R11, [R1+0x1e2c] ;  /* 0x001e2c00010b7983 */ /* 0x000ee40000100800 */
[----:B0-----:R-:W3:Y:S01]  /*1fed0*/  LDL R9, [R1+0x1e28] ;  /* 0x001e280001097983 */ /* 0x001ee20000100800 */
[----:B-1----:R-:W3:Y:S04]  /*1fee0*/  LDL R7, [R1+0x1e38] ;  /* 0x001e380001077983 */ /* 0x002ee80000100800 */
[----:B------:R-:W-:Y:S01]  /*1fef0*/  STL [R1+0x6cd8], R6 ;  /* 0x006cd80601007387 */ /* 0x000fe20000100800 */
[----:B------:R-:W3:Y:S03]  /*1ff00*/  LDL R22, [R1+0x1e34] ;  /* 0x001e340001167983 */ /* 0x000ee60000100800 */
[----:B--2---:R0:W-:Y:S04]  /*1ff10*/  STL [R1+0xb54], R19 ;  /* 0x000b541301007387 */ /* 0x0041e80000100800 */
[----:B0-----:R-:W2:Y:S01]  /*1ff20*/  LDL R19, [R1+0x1e40] ;  /* 0x001e400001137983 */ /* 0x001ea20000100800 */
[----:B------:R-:W-:-:S02]  /*1ff30*/  ISETP.GT.AND P1, PT, R3, 0x36, PT ;  /* 0x000000360300780c */ /* 0x000fc40003f24270 */
[----:B------:R-:W-:Y:S02]  /*1ff40*/  PRMT R25, RZ, 0x7610, R25 ;  /* 0x00007610ff197816 */ /* 0x000fe40000000019 */
[----:B------:R-:W-:-:S09]  /*1ff50*/  PRMT R6, RZ, 0x7610, R6 ;  /* 0x00007610ff067816 */ /* 0x000fd20000000006 */
[----:B----4-:R-:W-:Y:S02]  /*1ff60*/  @P1 IMAD.MOV.U32 R4, RZ, RZ, R14 ;  /* 0x000000ffff041224 */ /* 0x010fe400078e000e */
[----:B---3--:R-:W-:Y:S01]  /*1ff70*/  @P1 IMAD.MOV.U32 R5, RZ, RZ, R15 ;  /* 0x000000ffff051224 */ /* 0x008fe200078e000f */
[----:B------:R-:W-:Y:S02]  /*1ff80*/  PRMT R23, RZ, 0x7610, R23 ;  /* 0x00007610ff177816 */ /* 0x000fe40000000017 */
[----:B------:R-:W-:Y:S01]  /*1ff90*/  PRMT R17, RZ, 0x7610, R17 ;  /* 0x00007610ff117816 */ /* 0x000fe20000000011 */
[----:B------:R-:W3:Y:S04]  /*1ffa0*/  LDL R15, [R1+0x1e3c] ;  /* 0x001e3c00010f7983 */ /* 0x000ee80000100800 */
[----:B------:R0:W4:Y:S04]  /*1ffb0*/  @P1 LDG.E.U16 R25, [R4.64] ;  /* 0x0000000604191981 */ /* 0x000128000c1e1500 */
[----:B------:R-:W4:Y:S01]  /*1ffc0*/  LDL R14, [R1+0x1e44] ;  /* 0x001e4400010e7983 */ /* 0x000f220000100800 */
[----:B0-----:R-:W-:-:S02]  /*1ffd0*/  @P1 IMAD.MOV.U32 R4, RZ, RZ, R11 ;  /* 0x000000ffff041224 */ /* 0x001fc400078e000b */
[----:B------:R-:W-:Y:S01]  /*1ffe0*/  @P1 IMAD.MOV.U32 R5, RZ, RZ, R24 ;  /* 0x000000ffff051224 */ /* 0x000fe200078e0018 */
[----:B------:R-:W4:Y:S04]  /*1fff0*/  LDL R11, [R1+0x1e30] ;  /* 0x001e3000010b7983 */ /* 0x000f280000100800 */
[----:B------:R0:W4:Y:S02]  /*20000*/  @P1 LDG.E.U16 R6, [R4.64] ;  /* 0x0000000604061981 */ /* 0x000124000c1e1500 */
[----:B0-----:R-:W-:Y:S02]  /*20010*/  @P1 IMAD.MOV.U32 R4, RZ, RZ, R7 ;  /* 0x000000ffff041224 */ /* 0x001fe400078e0007 */
[----:B------:R-:W-:Y:S01]  /*20020*/  @P1 IMAD.MOV.U32 R5, RZ, RZ, R9 ;  /* 0x000000ffff051224 */ /* 0x000fe200078e0009 */
[----:B------:R-:W-:Y:S01]  /*20030*/  ISETP.GT.AND P0, PT, R3, 0x37, PT ;  /* 0x000000370300780c */ /* 0x000fe20003f04270 */
[----:B------:R-:W4:Y:S04]  /*20040*/  LDL R9, [R1+0x1e4c] ;  /* 0x001e4c0001097983 */ /* 0x000f280000100800 */
[----:B------:R0:W4:Y:S04]  /*20050*/  @P1 LDG.E.U16 R23, [R4.64] ;  /* 0x0000000604171981 */ /* 0x000128000c1e1500 */
[----:B------:R-:W4:Y:S01]  /*20060*/  LDL R7, [R1+0x1e48] ;  /* 0x001e480001077983 */ /* 0x000f220000100800 */
[----:B0-----:R-:W-:-:S02]  /*20070*/  @P1 IMAD.MOV.U32 R5, RZ, RZ, R22 ;  /* 0x000000ffff051224 */ /* 0x001fc400078e0016 */
[----:B--2---:R-:W-:-:S05]  /*20080*/  @P1 IMAD.MOV.U32 R4, RZ, RZ, R19 ;  /* 0x000000ffff041224 */ /* 0x004fca00078e0013 */
[----:B------:R3:W2:Y:S01]  /*20090*/  @P1 LDG.E.U16 R17, [R4.64] ;  /* 0x0000000604111981 */ /* 0x0006a2000c1e1500 */
[----:B------:R-:W-:Y:S01]  /*200a0*/  PRMT R2, RZ, 0x7610, R2 ;  /* 0x00007610ff027816 */ /* 0x000fe20000000002 */
[----:B---3--:R-:W-:Y:S02]  /*200b0*/  @P0 IMAD.MOV.U32 R5, RZ, RZ, R15 ;  /* 0x000000ffff050224 */ /* 0x008fe400078e000f */
[----:B----4-:R-:W-:-:S05]  /*200c0*/  @P0 IMAD.MOV.U32 R4, RZ, RZ, R14 ;  /* 0x000000ffff040224 */ /* 0x010fca00078e000e */
[----:B------:R0:W3:Y:S04]  /*200d0*/  @P0 LDG.E.U16 R2, [R4.64] ;  /* 0x0000000604020981 */ /* 0x0000e8000c1e1500 */
[----:B------:R1:W-:Y:S01]  /*200e0*/  STL [R1+0xb44], R6 ;  /* 0x000b440601007387 */ /* 0x0003e20000100800 */
[----:B------:R-:W4:Y:S03]  /*200f0*/  LDL R19, [R1+0x1e54] ;  /* 0x001e540001137983 */ /* 0x000f260000100800 */
[----:B-1----:R-:W4:Y:S04]  /*20100*/  LDL R6, [R1+0x1e58] ;  /* 0x001e580001067983 */ /* 0x002f280000100800 */
[----:B--2---:R1:W-:Y:S01]  /*20110*/  STL [R1+0xb34], R17 ;  /* 0x000b341101007387 */ /* 0x0043e20000100800 */
[----:B------:R-:W-:Y:S01]  /*20120*/  PRMT R21, RZ, 0x7610, R21 ;  /* 0x00007610ff157816 */ /* 0x000fe20000000015 */
[----:B0-----:R-:W-:-:S02]  /*20130*/  @P0 IMAD.MOV.U32 R4, RZ, RZ, R9 ;  /* 0x000000ffff040224 */ /* 0x001fc400078e0009 */
[----:B------:R-:W-:Y:S01]  /*20140*/  @P0 IMAD.MOV.U32 R5, RZ, RZ, R11 ;  /* 0x000000ffff050224 */ /* 0x000fe200078e000b */
[----:B------:R-:W-:Y:S02]  /*20150*/  PRMT R20, RZ, 0x7610, R20 ;  /* 0x00007610ff147816 */ /* 0x000fe40000000014 */
[----:B------:R-:W-:Y:S01]  /*20160*/  PRMT R16, RZ, 0x7610, R16 ;  /* 0x00007610ff107816 */ /* 0x000fe20000000010 */
[----:B------:R-:W2:Y:S04]  /*20170*/  LDL R15, [R1+0x1f1c] ;  /* 0x001f1c00010f7983 */ /* 0x000ea80000100800 */
[----:B------:R0:W2:Y:S04]  /*20180*/  @P0 LDG.E.U16 R21, [R4.64] ;  /* 0x0000000604150981 */ /* 0x0000a8000c1e1500 */
[----:B-1----:R-:W2:Y:S04]  /*20190*/  LDL R17, [R1+0x1e60] ;  /* 0x001e600001117983 */ /* 0x002ea80000100800 */
[----:B------:R-:W2:Y:S01]  /*201a0*/  LDL R14, [R1+0x1f24] ;  /* 0x001f2400010e7983 */ /* 0x000ea20000100800 */
[----:B0-----:R-:W-:-:S03]  /*201b0*/  @P0 IMAD.MOV.U32 R5, RZ, RZ, R7 ;  /* 0x000000ffff050224 */ /* 0x001fc600078e0007 */
[----:B---3--:R-:W-:Y:S01]  /*201c0*/  STL [R1+0x6b00], R2 ;  /* 0x006b000201007387 */ /* 0x008fe20000100800 */
[----:B------:R-:W3:Y:S02]  /*201d0*/  LDL R11, [R1+0x1f10] ;  /* 0x001f1000010b7983 */ /* 0x000ee40000100800 */
[----:B------:R-:W3:Y:S02]  /*201e0*/  LDL R9, [R1+0x1f2c] ;  /* 0x001f2c0001097983 */ /* 0x000ee40000100800 */
[----:B----4-:R-:W-:-:S05]  /*201f0*/  @P0 IMAD.MOV.U32 R4, RZ, RZ, R6 ;  /* 0x000000ffff040224 */ /* 0x010fca00078e0006 */
[----:B------:R0:W4:Y:S02]  /*20200*/  @P0 LDG.E.U16 R20, [R4.64] ;  /* 0x0000000604140981 */ /* 0x000124000c1e1500 */
[----:B0-----:R-:W-:Y:S02]  /*20210*/  @P0 IMAD.MOV.U32 R5, RZ, RZ, R19 ;  /* 0x000000ffff050224 */ /* 0x001fe400078e0013 */
[----:B--2---:R-:W-:-:S05]  /*20220*/  @P0 IMAD.MOV.U32 R4, RZ, RZ, R17 ;  /* 0x000000ffff040224 */ /* 0x004fca00078e0011 */
[----:B------:R0:W2:Y:S01]  /*20230*/  @P0 LDG.E.U16 R16, [R4.64] ;  /* 0x0000000604100981 */ /* 0x0000a2000c1e1500 */
[----:B------:R-:W-:-:S03]  /*20240*/  ISETP.GT.AND P1, PT, R3, 0x3e, PT ;  /* 0x0000003e0300780c */ /* 0x000fc60003f24270 */
[----:B------:R-:W-:Y:S01]  /*20250*/  STL [R1+0xb4c], R25 ;  /* 0x000b4c1901007387 */ /* 0x000fe20000100800 */
[----:B------:R-:W4:Y:S02]  /*20260*/  LDL R7, [R1+0x1f28] ;  /* 0x001f280001077983 */ /* 0x000f240000100800 */
[----:B------:R-:W4:Y:S01]  /*20270*/  LDL R6, [R1+0x1f38] ;  /* 0x001f380001067983 */ /* 0x000f220000100800 */
[----:B------:R-:W-:Y:S01]  /*20280*/  PRMT R12, RZ, 0x7610, R12 ;  /* 0x00007610ff0c7816 */ /* 0x000fe2000000000c */
[----:B------:R-:W4:Y:S01]  /*20290*/  LDL R17, [R1+0x1f34] ;  /* 0x001f340001117983 */ /* 0x000f220000100800 */
[----:B------:R-:W-:-:S04]  /*202a0*/  PRMT R8, RZ, 0x7610, R8 ;  /* 0x00007610ff087816 */ /* 0x000fc80000000008 */
[----:B0-----:R-:W-:Y:S02]  /*202b0*/  @P1 IMAD.MOV.U32 R4, RZ, RZ, R14 ;  /* 0x000000ffff041224 */ /* 0x001fe400078e000e */
[----:B------:R-:W-:-:S05]  /*202c0*/  @P1 IMAD.MOV.U32 R5, RZ, RZ, R15 ;  /* 0x000000ffff051224 */ /* 0x000fca00078e000f */
[----:B------:R3:W4:Y:S02]  /*202d0*/  @P1 LDG.E.U16 R12, [R4.64] ;  /* 0x00000006040c1981 */ /* 0x000724000c1e1500 */
[----:B---3--:R-:W-:Y:S02]  /*202e0*/  @P1 IMAD.MOV.U32 R4, RZ, RZ, R9 ;  /* 0x000000ffff041224 */ /* 0x008fe400078e0009 */
[----:B------:R-:W-:-:S05]  /*202f0*/  @P1 IMAD.MOV.U32 R5, RZ, RZ, R11 ;  /* 0x000000ffff051224 */ /* 0x000fca00078e000b */
[----:B------:R4:W3:Y:S04]  /*20300*/  @P1 LDG.E.U16 R8, [R4.64] ;  /* 0x0000000604081981 */ /* 0x0008e8000c1e1500 */
[----:B--2---:R0:W-:Y:S01]  /*20310*/  STL [R1+0xb14], R16 ;  /* 0x000b141001007387 */ /* 0x0041e20000100800 */
[----:B------:R-:W-:Y:S01]  /*20320*/  STL [R1+0xb3c], R23 ;  /* 0x000b3c1701007387 */ /* 0x000fe20000100800 */
[----:B------:R-:W-:Y:S01]  /*20330*/  PRMT R18, RZ, 0x7610, R18 ;  /* 0x00007610ff127816 */ /* 0x000fe20000000012 */
[----:B----4-:R-:W-:Y:S02]  /*20340*/  @P1 IMAD.MOV.U32 R5, RZ, RZ, R7 ;  /* 0x000000ffff051224 */ /* 0x010fe400078e0007 */
[----:B------:R-:W-:Y:S01]  /*20350*/  @P1 IMAD.MOV.U32 R4, RZ, RZ, R6 ;  /* 0x000000ffff041224 */ /* 0x000fe200078e0006 */
[----:B------:R-:W2:Y:S04]  /*20360*/  LDL R15, [R1+0x1f3c] ;  /* 0x001f3c00010f7983 */ /* 0x000ea80000100800 */
[----:B------:R-:W4:Y:S04]  /*20370*/  LDL R14, [R1+0x1f44] ;  /* 0x001f4400010e7983 */ /* 0x000f280000100800 */
[----:B------:R1:W2:Y:S04]  /*20380*/  @P1 LDG.E.U16 R18, [R4.64] ;  /* 0x0000000604121981 */ /* 0x0002a8000c1e1500 */
[----:B0-----:R-:W2:Y:S01]  /*20390*/  LDL R16, [R1+0x1f40] ;  /* 0x001f400001107983 */ /* 0x001ea20000100800 */
[----:B------:R-:W-:Y:S01]  /*203a0*/  PRMT R2, RZ, 0x7610, R2 ;  /* 0x00007610ff027816 */ /* 0x000fe20000000002 */
[----:B-1----:R-:W-:-:S02]  /*203b0*/  @P1 IMAD.MOV.U32 R5, RZ, RZ, R17 ;  /* 0x000000ffff051224 */ /* 0x002fc400078e0011 */
[----:B------:R0:W-:Y:S01]  /*203c0*/  STL [R1+0xb0c], R12 ;  /* 0x000b0c0c01007387 */ /* 0x0001e20000100800 */
[----:B------:R-:W4:Y:S02]  /*203d0*/  LDL R11, [R1+0x1f4c] ;  /* 0x001f4c00010b7983 */ /* 0x000f240000100800 */
[----:B------:R-:W4:Y:S01]  /*203e0*/  LDL R9, [R1+0x1f48] ;  /* 0x001f480001097983 */ /* 0x000f220000100800 */
[----:B0-----:R-:W4:Y:S04]  /*203f0*/  LDL R12, [R1+0x1f30] ;  /* 0x001f3000010c7983 */ /* 0x001f280000100800 */
[----:B---3--:R0:W-:Y:S01]  /*20400*/  STL [R1+0xb04], R8 ;  /* 0x000b040801007387 */ /* 0x0081e20000100800 */
[----:B------:R-:W3:Y:S02]  /*20410*/  LDL R7, [R1+0x1f50] ;  /* 0x001f500001077983 */ /* 0x000ee40000100800 */
[----:B------:R-:W3:Y:S01]  /*20420*/  LDL R6, [R1+0x1f54] ;  /* 0x001f540001067983 */ /* 0x000ee20000100800 */
[----:B0-----:R-:W3:Y:S01]  /*20430*/  LDL R8, [R1+0x1f58] ;  /* 0x001f580001087983 */ /* 0x001ee20000100800 */
[----:B--2---:R-:W-:-:S05]  /*20440*/  @P1 IMAD.MOV.U32 R4, RZ, RZ, R16 ;  /* 0x000000ffff041224 */ /* 0x004fca00078e0010 */
[----:B------:R4:W2:Y:S01]  /*20450*/  @P1 LDG.E.U16 R2, [R4.64] ;  /* 0x0000000604021981 */ /* 0x0008a2000c1e1500 */
[----:B------:R-:W-:Y:S02]  /*20460*/  ISETP.GT.AND P0, PT, R3, 0x3f, PT ;  /* 0x0000003f0300780c */ /* 0x000fe40003f04270 */
[----:B------:R-:W-:Y:S02]  /*20470*/  PRMT R13, RZ, 0x7610, R13 ;  /* 0x00007610ff0d7816 */ /* 0x000fe4000000000d */
[----:B------:R-:W-:Y:S01]  /*20480*/  PRMT R10, RZ, 0x7610, R10 ;  /* 0x00007610ff0a7816 */ /* 0x000fe2000000000a */
[----:B------:R-:W-:Y:S08]  /*20490*/  STL [R1+0xb24], R21 ;  /* 0x000b241501007387 */ /* 0x000ff00000100800 */
[----:B----4-:R-:W-:-:S02]  /*204a0*/  @P0 IMAD.MOV.U32 R4, RZ, RZ, R14 ;  /* 0x000000ffff040224 */ /* 0x010fc400078e000e */
[----:B------:R-:W-:-:S05]  /*204b0*/  @P0 IMAD.MOV.U32 R5, RZ, RZ, R15 ;  /* 0x000000ffff050224 */ /* 0x000fca00078e000f */
[----:B------:R0:W4:Y:S02]  /*204c0*/  @P0 LDG.E.U16 R13, [R4.64] ;  /* 0x00000006040d0981 */ /* 0x000124000c1e1500 */
[----:B0-----:R-:W-:Y:S02]  /*204d0*/  @P0 IMAD.MOV.U32 R4, RZ, RZ, R11 ;  /* 0x000000ffff040224 */ /* 0x001fe400078e000b */
[----:B------:R-:W-:-:S05]  /*204e0*/  @P0 IMAD.MOV.U32 R5, RZ, RZ, R12 ;  /* 0x000000ffff050224 */ /* 0x000fca00078e000c */
[----:B------:R3:W4:Y:S01]  /*204f0*/  @P0 LDG.E.U16 R10, [R4.64] ;  /* 0x00000006040a0981 */ /* 0x000722000c1e1500 */
[----:B------:R-:W-:Y:S01]  /*20500*/  PRMT R0, RZ, 0x7610, R0 ;  /* 0x00007610ff007816 */ /* 0x000fe20000000000 */
[----:B---3--:R-:W-:Y:S02]  /*20510*/  @P0 IMAD.MOV.U32 R4, RZ, RZ, R8 ;  /* 0x000000ffff040224 */ /* 0x008fe400078e0008 */
[----:B------:R-:W-:Y:S01]  /*20520*/  @P0 IMAD.MOV.U32 R5, RZ, RZ, R9 ;  /* 0x000000ffff050224 */ /* 0x000fe200078e0009 */
[----:B--2---:R-:W-:Y:S01]  /*20530*/  STL [R1+0x6c98], R2 ;  /* 0x006c980201007387 */ /* 0x004fe20000100800 */
[----:B------:R-:W-:Y:S02]  /*20540*/  STL [R1+0xb1c], R20 ;  /* 0x000b1c1401007387 */ /* 0x000fe40000100800 */
[----:B------:R0:W-:Y:S02]  /*20550*/  STL [R1+0x6ca8], R2 ;  /* 0x006ca80201007387 */ /* 0x0001e40000100800 */
[----:B------:R-:W2:Y:S01]  /*20560*/  LDL.LU R29, [R1+0xc08] ;  /* 0x000c0800011d7983 */ /* 0x000ea20000300800 */
[----:B0-----:R-:W-:-:S06]  /*20570*/  PRMT R2, RZ, 0x7610, R2 ;  /* 0x00007610ff027816 */ /* 0x001fcc0000000002 */
[----:B------:R0:W3:Y:S02]  /*20580*/  @P0 LDG.E.U16 R2, [R4.64] ;  /* 0x0000000604020981 */ /* 0x0000e4000c1e1500 */
[----:B0-----:R-:W-:Y:S02]  /*20590*/  @P0 IMAD.MOV.U32 R4, RZ, RZ, R6 ;  /* 0x000000ffff040224 */ /* 0x001fe400078e0006 */
[----:B------:R-:W-:-:S05]  /*205a0*/  @P0 IMAD.MOV.U32 R5, RZ, RZ, R7 ;  /* 0x000000ffff050224 */ /* 0x000fca00078e0007 */
[----:B------:R-:W2:Y:S04]  /*205b0*/  @P0 LDG.E.U16 R0, [R4.64] ;  /* 0x0000000604000981 */ /* 0x000ea8000c1e1500 */
[----:B------:R-:W0:Y:S01]  /*205c0*/  S2R R28, SR_TID.X ;  /* 0x00000000001c7919 */ /* 0x000e220000002100 */
[----:B------:R-:W-:Y:S01]  /*205d0*/  BAR.SYNC.DEFER_BLOCKING 0x0 ;  /* 0x0000000000007b1d */ /* 0x000fe20000010000 */
[----:B0-----:R-:W-:-:S04]  /*205e0*/  LOP3.LUT R28, R28, 0x3f, RZ, 0xc0, !PT ;  /* 0x0000003f1c1c7812 */ /* 0x001fc800078ec0ff */
[----:B------:R-:W-:Y:S02]  /*205f0*/  ISETP.GE.AND P0, PT, R28, R3, PT ;  /* 0x000000031c00720c */ /* 0x000fe40003f06270 */
[----:B------:R-:W0:Y:S04]  /*20600*/  S2R R28, SR_TID.X ;  /* 0x00000000001c7919 */ /* 0x000e280000002100 */
[----:B--2---:R1:W-:Y:S04]  /*20610*/  STL [R1+0xae4], R0 ;  /* 0x000ae40001007387 */ /* 0x0043e80000100800 */
[----:B-1----:R-:W2:Y:S01]  /*20620*/  LDL.LU R0, [R1+0xc04] ;  /* 0x000c040001007983 */ /* 0x002ea20000300800 */
[----:B------:R-:W2:Y:S02]  /*20630*/  LDL.LU R4, [R1+0xbfc] ;  /* 0x000bfc0001047983 */ /* 0x000ea40000300800 */
[----:B------:R-:W2:Y:S02]  /*20640*/  LDL.LU R5, [R1+0xb98] ;  /* 0x000b980001057983 */ /* 0x000ea40000300800 */
[----:B---3--:R1:W-:Y:S02]  /*20650*/  STL [R1+0xaec], R2 ;  /* 0x000aec0201007387 */ /* 0x0083e40000100800 */
[----:B-1----:R-:W3:Y:S01]  /*20660*/  LDL.LU R2, [R1+0xb94] ;  /* 0x000b940001027983 */ /* 0x002ee20000300800 */
[----:B------:R-:W3:Y:S02]  /*20670*/  LDL.LU R6, [R1+0xb90] ;  /* 0x000b900001067983 */ /* 0x000ee40000300800 */
[----:B------:R-:W3:Y:S02]  /*20680*/  LDL.LU R7, [R1+0xb8c] ;  /* 0x000b8c0001077983 */ /* 0x000ee40000300800 */
[----:B------:R-:W3:Y:S01]  /*20690*/  LDL.LU R8, [R1+0xae8] ;  /* 0x000ae80001087983 */ /* 0x000ee20000300800 */
[----:B------:R-:W3:Y:S01]  /*206a0*/  LDL.LU R9, [R1+0xae0] ;  /* 0x000ae00001097983 */ /* 0x000ee20000300800 */
[----:B----4-:R1:W-:Y:S03]  /*206b0*/  STL [R1+0xaf0], R10 ;  /* 0x000af00a01007387 */ /* 0x0103e60000100800 */
[----:B-1----:R-:W4:Y:S01]  /*206c0*/  LDL.LU R10, [R1+0xadc] ;  /* 0x000adc00010a7983 */ /* 0x002f220000300800 */
[----:B------:R-:W-:Y:S02]  /*206d0*/  STL [R1+0xafc], R18 ;  /* 0x000afc1201007387 */ /* 0x000fe40000100800 */
[----:B------:R-:W3:Y:S02]  /*206e0*/  LDL.LU R11, [R1+0xad8] ;  /* 0x000ad800010b7983 */ /* 0x000ee40000300800 */
[----:B------:R-:W3:Y:S01]  /*206f0*/  LDL.LU R12, [R1+0xa84] ;  /* 0x000a8400010c7983 */ /* 0x000ee20000300800 */
[----:B------:R1:W-:Y:S01]  /*20700*/  STL [R1+0xaf4], R13 ;  /* 0x000af40d01007387 */ /* 0x0003e20000100800 */
[----:B0-----:R-:W-:-:S03]  /*20710*/  LOP3.LUT R28, R28, 0x7f, RZ, 0xc0, !PT ;  /* 0x0000007f1c1c7812 */ /* 0x001fc600078ec0ff */
[----:B-1----:R-:W3:Y:S01]  /*20720*/  LDL.LU R13, [R1+0xa80] ;  /* 0x000a8000010d7983 */ /* 0x002ee20000300800 */
[----:B------:R-:W3:Y:S02]  /*20730*/  LDL.LU R14, [R1+0xa7c] ;  /* 0x000a7c00010e7983 */ /* 0x000ee40000300800 */
[----:B------:R-:W3:Y:S02]  /*20740*/  LDL.LU R15, [R1+0xa78] ;  /* 0x000a7800010f7983 */ /* 0x000ee40000300800 */
[----:B------:R-:W3:Y:S01]  /*20750*/  LDL.LU R16, [R1+0x124] ;  /* 0x0001240001107983 */ /* 0x000ee20000300800 */
[----:B------:R-:W3:Y:S01]  /*20760*/  LDL.LU R17, [R1+0x120] ;  /* 0x0001200001117983 */ /* 0x000ee20000300800 */
[----:B------:R-:W3:Y:S02]  /*20770*/  LDL.LU R18, [R1+0x11c] ;  /* 0x00011c0001127983 */ /* 0x000ee40000300800 */
[----:B------:R-:W3:Y:S02]  /*20780*/  LDL.LU R19, [R1+0x118] ;  /* 0x0001180001137983 */ /* 0x000ee40000300800 */
[----:B------:R-:W3:Y:S01]  /*20790*/  LDL.LU R20, [R1+0xc4] ;  /* 0x0000c40001147983 */ /* 0x000ee20000300800 */
[----:B------:R-:W3:Y:S01]  /*207a0*/  LDL.LU R21, [R1+0xc0] ;  /* 0x0000c00001157983 */ /* 0x000ee20000300800 */
[----:B------:R-:W3:Y:S02]  /*207b0*/  LDL.LU R22, [R1+0xbc] ;  /* 0x0000bc0001167983 */ /* 0x000ee40000300800 */
[----:B------:R-:W3:Y:S02]  /*207c0*/  LDL.LU R23, [R1+0xb8] ;  /* 0x0000b80001177983 */ /* 0x000ee40000300800 */
[----:B------:R-:W3:Y:S02]  /*207d0*/  LDL.LU R24, [R1+0x64] ;  /* 0x0000640001187983 */ /* 0x000ee40000300800 */
[----:B------:R-:W-:Y:S01]  /*207e0*/  IMAD.SHL.U32 R28, R28, 0x2, RZ ;  /* 0x000000021c1c7824 */ /* 0x000fe200078e00ff */
[----:B------:R-:W4:Y:S01]  /*207f0*/  LDL.LU R25, [R1+0x60] ;  /* 0x0000600001197983 */ /* 0x000f220000300800 */
[----:B------:R-:W4:Y:S02]  /*20800*/  LDL.LU R26, [R1+0x5c] ;  /* 0x00005c00011a7983 */ /* 0x000f240000300800 */
[----:B------:R-:W4:Y:S02]  /*20810*/  LDL.LU R27, [R1+0x58] ;  /* 0x00005800011b7983 */ /* 0x000f240000300800 */
[----:B------:R0:W-:Y:S01]  /*20820*/  STL [R1+0x6cac], R3 ;  /* 0x006cac0301007387 */ /* 0x0001e20000100800 */
[----:B------:R1:W-:Y:S04]  /*20830*/  STS.U16 [R28], R29 ;  /* 0x0000001d1c007388 */ /* 0x0003e80000000400 */
[----:B0-----:R-:W4:Y:S01]  /*20840*/  LDL.LU R3, [R1+0xc00] ;  /* 0x000c000001037983 */ /* 0x001f220000300800 */
[----:B-1----:R-:W4:Y:S03]  /*20850*/  LDL.LU R29, [R1+0x6d58] ;  /* 0x006d5800011d7983 */ /* 0x002f260000300800 */
[----:B--2---:R0:W-:Y:S04]  /*20860*/  STS.U16 [R28+0x100], R0 ;  /* 0x000100001c007388 */ /* 0x0041e80000000400 */
[----:B0-----:R-:W2:Y:S04]  /*20870*/  LDL.LU R0, [R1+0x6d54] ;  /* 0x006d540001007983 */ /* 0x001ea80000300800 */
[----:B---3--:R0:W-:Y:S04]  /*20880*/  STS.U16 [R28+0xc000], R24 ;  /* 0x00c000181c007388 */ /* 0x0081e80000000400 */
[----:B----4-:R-:W-:Y:S04]  /*20890*/  STS.U16 [R28+0xc100], R25 ;  /* 0x00c100191c007388 */ /* 0x010fe80000000400 */
[----:B0-----:R-:W3:Y:S04]  /*208a0*/  LDL.LU R24, [R1+0xc] ;  /* 0x00000c0001187983 */ /* 0x001ee80000300800 */
[----:B--2---:R0:W-:Y:S02]  /*208b0*/  STS.U16 [R28+0xe000], R0 ;  /* 0x00e000001c007388 */ /* 0x0041e40000000400 */
[----:B0-----:R-:W-:-:S05]  /*208c0*/  LOP3.LUT R0, R28, 0x10, RZ, 0x3c, !PT ;  /* 0x000000101c007812 */ /* 0x001fca00078e3cff */
[----:B------:R0:W-:Y:S04]  /*208d0*/  STL [R1+0x6d50], R0 ;  /* 0x006d500001007387 */ /* 0x0001e80000100800 */
[----:B0-----:R-:W2:Y:S01]  /*208e0*/  LDL.LU R0, [R1+0x8] ;  /* 0x0000080001007983 */ /* 0x001ea20000300800 */
[----:B------:R-:W4:Y:S03]  /*208f0*/  LDL.LU R25, [R1+0xbf4] ;  /* 0x000bf40001197983 */ /* 0x000f260000300800 */
[----:B------:R-:W-:Y:S04]  /*20900*/  STS.U16 [R28+0xc200], R26 ;  /* 0x00c2001a1c007388 */ /* 0x000fe80000000400 */
        /* <DEDUP_REMOVED lines=24> */
[----:B---3--:R-:W-:Y:S04]  /*20a90*/  STS.U16 [R28+0xe200], R24 ;  /* 0x00e200181c007388 */ /* 0x008fe80000000400 */
[----:B----4-:R0:W-:Y:S04]  /*20aa0*/  STL [R1+0x6d4c], R25 ;  /* 0x006d4c1901007387 */ /* 0x0101e80000100800 */
[----:B0-----:R-:W3:Y:S01]  /*20ab0*/  LDL.LU R25, [R1+0xbf8] ;  /* 0x000bf80001197983 */ /* 0x001ee20000300800 */
[----:B------:R-:W4:Y:S02]  /*20ac0*/  LDL.LU R26, [R1+0xbf0] ;  /* 0x000bf000011a7983 */ /* 0x000f240000300800 */
        /* <DEDUP_REMOVED lines=24> */
[----:B------:R-:W3:Y:S01]  /*20c50*/  LDL.LU R24, [R1] ;  /* 0x0000000001187983 */ /* 0x000ee20000300800 */
[----:B--2---:R0:W-:Y:S04]  /*20c60*/  STS.U16 [R28+0xe300], R0 ;  /* 0x00e300001c007388 */ /* 0x0041e80000000400 */
[----:B0-----:R-:W3:Y:S01]  /*20c70*/  LDL.LU R0, [R1+0x6d50] ;  /* 0x006d500001007983 */ /* 0x001ee20000300800 */
[----:B------:R-:W2:Y:S03]  /*20c80*/  LDL.LU R28, [R1+0xb88] ;  /* 0x000b8800011c7983 */ /* 0x000ea60000300800 */
[----:B---3--:R0:W-:Y:S04]  /*20c90*/  STS.U16 [R0+0x400], R25 ;  /* 0x0004001900007388 */ /* 0x0081e80000000400 */
[----:B0-----:R-:W3:Y:S04]  /*20ca0*/  LDL.LU R25, [R1+0x6d4c] ;  /* 0x006d4c0001197983 */ /* 0x001ee80000300800 */
[----:B---3--:R0:W-:Y:S01]  /*20cb0*/  STS.U16 [R0+0x500], R25 ;  /* 0x0005001900007388 */ /* 0x0081e20000000400 */
[----:B----4-:R1:W-:Y:S02]  /*20cc0*/  STS.U16 [R0+0x600], R26 ;  /* 0x0006001a00007388 */ /* 0x0103e40000000400 */
[----:B------:R3:W-:Y:S01]  /*20cd0*/  STS.U16 [R0+0x700], R27 ;  /* 0x0007001b00007388 */ /* 0x0007e20000000400 */
[----:B0-----:R-:W4:Y:S01]  /*20ce0*/  LDL.LU R25, [R1+0x6d48] ;  /* 0x006d480001197983 */ /* 0x001f220000300800 */
[----:B-1----:R-:W4:Y:S02]  /*20cf0*/  LDL.LU R26, [R1+0x6d44] ;  /* 0x006d4400011a7983 */ /* 0x002f240000300800 */
[----:B---3--:R-:W3:Y:S02]  /*20d00*/  LDL.LU R27, [R1+0x6d40] ;  /* 0x006d4000011b7983 */ /* 0x008ee40000300800 */
[----:B--2---:R-:W-:Y:S01]  /*20d10*/  STS.U16 [R0+0x2400], R28 ;  /* 0x0024001c00007388 */ /* 0x004fe20000000400 */
[----:B------:R-:W-:Y:S01]  /*20d20*/  STS.U16 [R0+0x2500], R3 ;  /* 0x0025000300007388 */ /* 0x000fe20000000400 */
[----:B------:R-:W-:Y:S02]  /*20d30*/  STS.U16 [R0+0x2600], R4 ;  /* 0x0026000400007388 */ /* 0x000fe40000000400 */
[----:B------:R-:W-:Y:S02]  /*20d40*/  STS.U16 [R0+0x2700], R5 ;  /* 0x0027000500007388 */ /* 0x000fe40000000400 */
[----:B------:R-:W-:Y:S01]  /*20d50*/  STS.U16 [R0+0x4400], R2 ;  /* 0x0044000200007388 */ /* 0x000fe20000000400 */
        /* <DEDUP_REMOVED lines=16> */
[----:B------:R0:W-:Y:S04]  /*20e60*/  STS.U16 [R0+0xc500], R29 ;  /* 0x00c5001d00007388 */ /* 0x0001e80000000400 */
[----:B0-----:R-:W0:Y:S04]  /*20e70*/  S2R R29, SR_TID.X ;  /* 0x00000000001d7919 */ /* 0x001e280000002100 */
[----:B---3--:R-:W-:Y:S01]  /*20e80*/  STL [R1+0x6cb0], R27 ;  /* 0x006cb01b01007387 */ /* 0x008fe20000100800 */
[----:B------:R-:W2:Y:S01]  /*20e90*/  LDL.LU R20, [R1+0xbe8] ;  /* 0x000be80001147983 */ /* 0x000ea20000300800 */
[----:B0-----:R-:W-:-:S05]  /*20ea0*/  LOP3.LUT R29, R29, 0x7f, RZ, 0xc0, !PT ;  /* 0x0000007f1d1d7812 */ /* 0x001fca00078ec0ff */
[----:B------:R-:W-:Y:S02]  /*20eb0*/  IMAD.SHL.U32 R2, R29, 0x2, RZ ;  /* 0x000000021d027824 */ /* 0x000fe400078e00ff */
[----:B------:R-:W0:Y:S04]  /*20ec0*/  S2R R29, SR_TID.X ;  /* 0x00000000001d7919 */ /* 0x000e280000002100 */
[----:B------:R1:W-:Y:S01]  /*20ed0*/  STS.U16 [R0+0xc600], R22 ;  /* 0x00c6001600007388 */ /* 0x0003e20000000400 */
[----:B------:R3:W-:Y:S02]  /*20ee0*/  STS.U16 [R0+0xc700], R23 ;  /* 0x00c7001700007388 */ /* 0x0007e40000000400 */
[----:B------:R-:W-:Y:S02]  /*20ef0*/  STS.U16 [R0+0xe400], R24 ;  /* 0x00e4001800007388 */ /* 0x000fe40000000400 */
[----:B------:R0:W-:Y:S01]  /*20f00*/  STS.U16 [R0+0xe500], R27 ;  /* 0x00e5001b00007388 */ /* 0x0001e20000000400 */
[----:B----4-:R-:W-:Y:S04]  /*20f10*/  STS.U16 [R0+0xe600], R26 ;  /* 0x00e6001a00007388 */ /* 0x010fe80000000400 */
[----:B--2---:R2:W-:Y:S01]  /*20f20*/  STL [R1+0x6d3c], R20 ;  /* 0x006d3c1401007387 */ /* 0x0045e20000100800 */
[----:B------:R-:W4:Y:S02]  /*20f30*/  LDL.LU R21, [R1+0xbe4] ;  /* 0x000be40001157983 */ /* 0x000f240000300800 */
[----:B-1----:R-:W4:Y:S02]  /*20f40*/  LDL.LU R22, [R1+0xbe0] ;  /* 0x000be00001167983 */ /* 0x002f240000300800 */
[----:B---3--:R-:W3:Y:S01]  /*20f50*/  LDL.LU R23, [R1+0xbdc] ;  /* 0x000bdc0001177983 */ /* 0x008ee20000300800 */
[----:B0-----:R-:W3:Y:S01]  /*20f60*/  LDL.LU R27, [R1+0xb70] ;  /* 0x000b7000011b7983 */ /* 0x001ee20000300800 */
        /* <DEDUP_REMOVED lines=8> */
[----:B--2---:R-:W-:Y:S01]  /*20ff0*/  LOP3.LUT R20, R29, 0x7f, RZ, 0xc0, !PT ;  /* 0x0000007f1d147812 */ /* 0x004fe200078ec0ff */
[----:B------:R-:W2:Y:S02]  /*21000*/  LDL.LU R10, [R1+0x158] ;  /* 0x00015800010a7983 */ /* 0x000ea40000300800 */
[----:B------:R-:W2:Y:S01]  /*21010*/  LDL.LU R11, [R1+0x104] ;  /* 0x00010400010b7983 */ /* 0x000ea20000300800 */
[----:B------:R-:W2:Y:S01]  /*21020*/  LDL.LU R12, [R1+0x100] ;  /* 0x00010000010c7983 */ /* 0x000ea20000300800 */
[----:B------:R-:W2:Y:S02]  /*21030*/  LDL.LU R13, [R1+0xfc] ;  /* 0x0000fc00010d7983 */ /* 0x000ea40000300800 */
[----:B------:R-:W2:Y:S02]  /*21040*/  LDL.LU R14, [R1+0xf8] ;  /* 0x0000f800010e7983 */ /* 0x000ea40000300800 */
[----:B------:R-:W-:Y:S01]  /*21050*/  IMAD.SHL.U32 R20, R20, 0x2, RZ ;  /* 0x0000000214147824 */ /* 0x000fe200078e00ff */
[----:B------:R-:W2:Y:S01]  /*21060*/  LDL.LU R15, [R1+0xa4] ;  /* 0x0000a400010f7983 */ /* 0x000ea20000300800 */
[----:B------:R-:W2:Y:S02]  /*21070*/  LDL.LU R16, [R1+0xa0] ;  /* 0x0000a00001107983 */ /* 0x000ea40000300800 */
[----:B------:R-:W2:Y:S02]  /*21080*/  LDL.LU R17, [R1+0x9c] ;  /* 0x00009c0001117983 */ /* 0x000ea40000300800 */
[----:B------:R-:W2:Y:S01]  /*21090*/  LDL.LU R18, [R1+0x98] ;  /* 0x0000980001127983 */ /* 0x000ea20000300800 */
[----:B------:R-:W2:Y:S01]  /*210a0*/  LDL.LU R19, [R1+0x44] ;  /* 0x0000440001137983 */ /* 0x000ea20000300800 */
[----:B------:R-:W-:Y:S01]  /*210b0*/  LOP3.LUT R20, R20, 0x10, RZ, 0x3c, !PT ;  /* 0x0000001014147812 */ /* 0x000fe200078e3cff */
[----:B------:R-:W2:Y:S02]  /*210c0*/  LDL.LU R24, [R1+0x40] ;  /* 0x0000400001187983 */ /* 0x000ea40000300800 */
[----:B------:R-:W2:Y:S01]  /*210d0*/  LDL.LU R0, [R1+0x3c] ;  /* 0x00003c0001007983 */ /* 0x000ea20000300800 */
[----:B------:R-:W2:Y:S01]  /*210e0*/  LDL.LU R29, [R1+0x38] ;  /* 0x00003800011d7983 */ /* 0x000ea20000300800 */
[----:B------:R0:W-:Y:S03]  /*210f0*/  STL [R1+0x6cb4], R26 ;  /* 0x006cb41a01007387 */ /* 0x0001e60000100800 */
[----:B------:R1:W-:Y:S04]  /*21100*/  STS.U16 [R20+0xe700], R25 ;  /* 0x00e7001914007388 */ /* 0x0003e80000000400 */
[----:B0-----:R-:W2:Y:S01]  /*21110*/  LDL.LU R26, [R1+0xb74] ;  /* 0x000b7400011a7983 */ /* 0x001ea20000300800 */
[----:B-1----:R-:W2:Y:S02]  /*21120*/  LDL.LU R20, [R1+0x6d3c] ;  /* 0x006d3c0001147983 */ /* 0x002ea40000300800 */
[----:B------:R0:W-:Y:S01]  /*21130*/  STL [R1+0x6cb8], R25 ;  /* 0x006cb81901007387 */ /* 0x0001e20000100800 */
[----:B------:R-:W-:Y:S01]  /*21140*/  LOP3.LUT R2, R2, 0x20, RZ, 0x3c, !PT ;  /* 0x0000002002027812 */ /* 0x000fe200078e3cff */
[----:B0-----:R-:W3:Y:S04]  /*21150*/  LDL.LU R25, [R1+0xb78] ;  /* 0x000b780001197983 */ /* 0x001ee80000300800 */
[----:B--2---:R0:W-:Y:S01]  /*21160*/  STS.U16 [R2+0x800], R20 ;  /* 0x0008001402007388 */ /* 0x0041e20000000400 */
[----:B----4-:R1:W-:Y:S02]  /*21170*/  STS.U16 [R2+0x900], R21 ;  /* 0x0009001502007388 */ /* 0x0103e40000000400 */
[----:B------:R2:W-:Y:S02]  /*21180*/  STS.U16 [R2+0xa00], R22 ;  /* 0x000a001602007388 */ /* 0x0005e40000000400 */
[----:B---3--:R3:W-:Y:S01]  /*21190*/  STS.U16 [R2+0xb00], R23 ;  /* 0x000b001702007388 */ /* 0x0087e20000000400 */
[----:B0-----:R-:W4:Y:S01]  /*211a0*/  LDL.LU R20, [R1+0x6d38] ;  /* 0x006d380001147983 */ /* 0x001f220000300800 */
[----:B-1----:R-:W4:Y:S02]  /*211b0*/  LDL.LU R21, [R1+0x6d34] ;  /* 0x006d340001157983 */ /* 0x002f240000300800 */
[----:B--2---:R-:W2:Y:S01]  /*211c0*/  LDL.LU R22, [R1+0x6d30] ;  /* 0x006d300001167983 */ /* 0x004ea20000300800 */
[----:B---3--:R-:W3:Y:S04]  /*211d0*/  LDL.LU R23, [R1+0x6d2c] ;  /* 0x006d2c0001177983 */ /* 0x008ee80000300800 */
        /* <DEDUP_REMOVED lines=11> */
[----:B------:R0:W-:Y:S01]  /*21290*/  STS.U16 [R2+0x6b00], R10 ;  /* 0x006b000a02007388 */ /* 0x0001e20000000400 */
[----:B------:R-:W-:Y:S01]  /*212a0*/  STS.U16 [R2+0x8800], R11 ;  /* 0x0088000b02007388 */ /* 0x000fe20000000400 */
[----:B------:R-:W-:Y:S02]  /*212b0*/  STS.U16 [R2+0x8900], R12 ;  /* 0x0089000c02007388 */ /* 0x000fe40000000400 */
[----:B------:R-:W-:Y:S02]  /*212c0*/  STS.U16 [R2+0x8a00], R13 ;  /* 0x008a000d02007388 */ /* 0x000fe40000000400 */
[----:B------:R-:W-:Y:S01]  /*212d0*/  STS.U16 [R2+0x8b00], R14 ;  /* 0x008b000e02007388 */ /* 0x000fe20000000400 */
[----:B------:R-:W-:Y:S01]  /*212e0*/  STS.U16 [R2+0xa800], R15 ;  /* 0x00a8000f02007388 */ /* 0x000fe20000000400 */
[----:B------:R-:W-:Y:S02]  /*212f0*/  STS.U16 [R2+0xa900], R16 ;  /* 0x00a9001002007388 */ /* 0x000fe40000000400 */
[----:B------:R-:W-:Y:S01]  /*21300*/  STS.U16 [R2+0xaa00], R17 ;  /* 0x00aa001102007388 */ /* 0x000fe20000000400 */
[----:B---3--:R-:W-:Y:S01]  /*21310*/  STL [R1+0x6cbc], R23 ;  /* 0x006cbc1701007387 */ /* 0x008fe20000100800 */
[----:B0-----:R-:W3:Y:S02]  /*21320*/  LDL.LU R10, [R1+0xbd8] ;  /* 0x000bd800010a7983 */ /* 0x001ee40000300800 */
[----:B------:R-:W-:Y:S02]  /*21330*/  STS.U16 [R2+0xab00], R18 ;  /* 0x00ab001202007388 */ /* 0x000fe40000000400 */
[----:B------:R-:W-:Y:S01]  /*21340*/  STS.U16 [R2+0xc800], R19 ;  /* 0x00c8001302007388 */ /* 0x000fe20000000400 */
[----:B------:R-:W-:Y:S01]  /*21350*/  STS.U16 [R2+0xc900], R24 ;  /* 0x00c9001802007388 */ /* 0x000fe20000000400 */
[----:B------:R0:W-:Y:S03]  /*21360*/  STS.U16 [R2+0xca00], R0 ;  /* 0x00ca000002007388 */ /* 0x0001e60000000400 */
[----:B0-----:R-:W0:Y:S01]  /*21370*/  S2R R0, SR_TID.X ;  /* 0x0000000000007919 */ /* 0x001e220000002100 */
[----:B------:R1:W-:Y:S02]  /*21380*/  STS.U16 [R2+0xcb00], R29 ;  /* 0x00cb001d02007388 */ /* 0x0003e40000000400 */
[----:B------:R0:W-:Y:S02]  /*21390*/  STS.U16 [R2+0xe800], R23 ;  /* 0x00e8001702007388 */ /* 0x0001e40000000400 */
[C---:B0-----:R-:W-:Y:S01]  /*213a0*/  LOP3.LUT R14, R0.reuse, 0x7f, RZ, 0xc0, !PT ;  /* 0x0000007f000e7812 */ /* 0x041fe200078ec0ff */
[----:B------:R-:W-:Y:S01]  /*213b0*/  LOP3.LUT R0, R0, 0x7f, RZ, 0xc0, !PT ;  /* 0x0000007f00007812 */ /* 0x000fe200078ec0ff */
[----:B---3--:R0:W-:Y:S01]  /*213c0*/  STL [R1+0x6d28], R10 ;  /* 0x006d280a01007387 */ /* 0x0081e20000100800 */
[----:B------:R-:W3:Y:S02]  /*213d0*/  LDL.LU R11, [R1+0xbd4] ;  /* 0x000bd400010b7983 */ /* 0x000ee40000300800 */
[----:B------:R-:W3:Y:S02]  /*213e0*/  LDL.LU R15, [R1+0xbd0] ;  /* 0x000bd000010f7983 */ /* 0x000ee40000300800 */
[----:B------:R-:W3:Y:S01]  /*213f0*/  LDL.LU R16, [R1+0xbcc] ;  /* 0x000bcc0001107983 */ /* 0x000ee20000300800 */
[----:B------:R-:W3:Y:S01]  /*21400*/  LDL.LU R17, [R1+0xb68] ;  /* 0x000b680001117983 */ /* 0x000ee20000300800 */
[----:B------:R-:W3:Y:S02]  /*21410*/  LDL.LU R18, [R1+0xb64] ;  /* 0x000b640001127983 */ /* 0x000ee40000300800 */
[----:B-1----:R-:W3:Y:S02]  /*21420*/  LDL.LU R29, [R1+0xb60] ;  /* 0x000b6000011d7983 */ /* 0x002ee40000300800 */
        /* <DEDUP_REMOVED lines=8> */
[----:B0-----:R-:W-:Y:S01]  /*214b0*/  IMAD.SHL.U32 R10, R0, 0x2, RZ ;  /* 0x00000002000a7824 */ /* 0x001fe200078e00ff */
[----:B------:R-:W3:Y:S01]  /*214c0*/  LDL.LU R2, [R1+0xec] ;  /* 0x0000ec0001027983 */ /* 0x000ee20000300800 */
[----:B------:R-:W3:Y:S02]  /*214d0*/  LDL.LU R6, [R1+0xe8] ;  /* 0x0000e80001067983 */ /* 0x000ee40000300800 */
[----:B------:R-:W3:Y:S02]  /*214e0*/  LDL.LU R7, [R1+0x94] ;  /* 0x0000940001077983 */ /* 0x000ee40000300800 */
[----:B------:R-:W3:Y:S01]  /*214f0*/  LDL.LU R8, [R1+0x90] ;  /* 0x0000900001087983 */ /* 0x000ee20000300800 */
[----:B------:R-:W3:Y:S01]  /*21500*/  LDL.LU R9, [R1+0x8c] ;  /* 0x00008c0001097983 */ /* 0x000ee20000300800 */
[----:B------:R-:W-:Y:S01]  /*21510*/  LOP3.LUT R10, R10, 0x20, RZ, 0x3c, !PT ;  /* 0x000000200a0a7812 */ /* 0x000fe200078e3cff */
[----:B------:R-:W3:Y:S02]  /*21520*/  LDL.LU R13, [R1+0x88] ;  /* 0x00008800010d7983 */ /* 0x000ee40000300800 */
[----:B------:R-:W3:Y:S01]  /*21530*/  LDL.LU R19, [R1+0x34] ;  /* 0x0000340001137983 */ /* 0x000ee20000300800 */
[----:B------:R-:W3:Y:S01]  /*21540*/  LDL.LU R24, [R1+0x30] ;  /* 0x0000300001187983 */ /* 0x000ee20000300800 */
[----:B------:R-:W3:Y:S03]  /*21550*/  LDL.LU R0, [R1+0x2c] ;  /* 0x00002c0001007983 */ /* 0x000ee60000300800 */
[----:B--2---:R-:W-:Y:S01]  /*21560*/  STS.U16 [R10+0xe900], R22 ;  /* 0x00e900160a007388 */ /* 0x004fe20000000400 */
[----:B------:R0:W-:Y:S02]  /*21570*/  STL [R1+0x6cdc], R22 ;  /* 0x006cdc1601007387 */ /* 0x0001e40000100800 */
[----:B----4-:R-:W-:Y:S02]  /*21580*/  STS.U16 [R10+0xea00], R21 ;  /* 0x00ea00150a007388 */ /* 0x010fe40000000400 */
[----:B------:R-:W-:Y:S01]  /*21590*/  STS.U16 [R10+0xeb00], R20 ;  /* 0x00eb00140a007388 */ /* 0x000fe20000000400 */
[----:B0-----:R-:W2:Y:S01]  /*215a0*/  LDL.LU R22, [R1+0xab0] ;  /* 0x000ab00001167983 */ /* 0x001ea20000300800 */
[----:B------:R0:W-:Y:S03]  /*215b0*/  STL [R1+0x6ce0], R21 ;  /* 0x006ce01501007387 */ /* 0x0001e60000100800 */
[----:B0-----:R-:W3:Y:S01]  /*215c0*/  LDL.LU R21, [R1+0xab4] ;  /* 0x000ab40001157983 */ /* 0x001ee20000300800 */
[----:B------:R-:W2:Y:S02]  /*215d0*/  LDL.LU R10, [R1+0x6d28] ;  /* 0x006d2800010a7983 */ /* 0x000ea40000300800 */
[----:B------:R0:W-:Y:S02]  /*215e0*/  STL [R1+0x6ce4], R20 ;  /* 0x006ce41401007387 */ /* 0x0001e40000100800 */
[----:B------:R-:W-:Y:S01]  /*215f0*/  IMAD.SHL.U32 R12, R14, 0x2, RZ ;  /* 0x000000020e0c7824 */ /* 0x000fe200078e00ff */
[----:B0-----:R-:W3:Y:S04]  /*21600*/  LDL.LU R20, [R1+0xb5c] ;  /* 0x000b5c0001147983 */ /* 0x001ee80000300800 */
[----:B------:R-:W-:-:S05]  /*21610*/  LOP3.LUT R12, R12, 0x30, RZ, 0x3c, !PT ;  /* 0x000000300c0c7812 */ /* 0x000fca00078e3cff */
[----:B--2---:R0:W-:Y:S01]  /*21620*/  STS.U16 [R12+0xc00], R10 ;  /* 0x000c000a0c007388 */ /* 0x0041e20000000400 */
[----:B---3--:R1:W-:Y:S03]  /*21630*/  STS.U16 [R12+0xd00], R11 ;  /* 0x000d000b0c007388 */ /* 0x0083e60000000400 */
[----:B------:R2:W-:Y:S01]  /*21640*/  STS.U16 [R12+0xe00], R15 ;  /* 0x000e000f0c007388 */ /* 0x0005e20000000400 */
[----:B------:R3:W-:Y:S03]  /*21650*/  STS.U16 [R12+0xf00], R16 ;  /* 0x000f00100c007388 */ /* 0x0007e60000000400 */
[----:B------:R3:W-:Y:S01]  /*21660*/  STS.U16 [R12+0x2c00], R17 ;  /* 0x002c00110c007388 */ /* 0x0007e20000000400 */
[----:B------:R3:W-:Y:S03]  /*21670*/  STS.U16 [R12+0x2d00], R18 ;  /* 0x002d00120c007388 */ /* 0x0007e60000000400 */
[----:B0-----:R-:W4:Y:S04]  /*21680*/  LDL.LU R10, [R1+0x6d24] ;  /* 0x006d2400010a7983 */ /* 0x001f280000300800 */
[----:B-1----:R-:W4:Y:S01]  /*21690*/  LDL.LU R11, [R1+0x6d20] ;  /* 0x006d2000010b7983 */ /* 0x002f220000300800 */
[----:B--2---:R-:W2:Y:S02]  /*216a0*/  LDL.LU R15, [R1+0x6d1c] ;  /* 0x006d1c00010f7983 */ /* 0x004ea40000300800 */
[----:B---3--:R-:W3:Y:S01]  /*216b0*/  LDL.LU R16, [R1+0x6d18] ;  /* 0x006d180001107983 */ /* 0x008ee20000300800 */
[----:B------:R-:W2:Y:S01]  /*216c0*/  LDL.LU R17, [R1+0x6d14] ;  /* 0x006d140001117983 */ /* 0x000ea20000300800 */
[----:B------:R-:W2:Y:S03]  /*216d0*/  LDL.LU R18, [R1+0x6d10] ;  /* 0x006d100001127983 */ /* 0x000ea60000300800 */
[----:B------:R0:W-:Y:S04]  /*216e0*/  STS.U16 [R12+0x2e00], R29 ;  /* 0x002e001d0c007388 */ /* 0x0001e80000000400 */
[----:B0-----:R-:W2:Y:S01]  /*216f0*/  LDL.LU R29, [R1+0x6d0c] ;  /* 0x006d0c00011d7983 */ /* 0x001ea20000300800 */
        /* <DEDUP_REMOVED lines=16> */
[----:B------:R0:W-:Y:S02]  /*21800*/  STS.U16 [R12+0xaf00], R13 ;  /* 0x00af000d0c007388 */ /* 0x0001e40000000400 */
[----:B------:R-:W-:Y:S02]  /*21810*/  STS.U16 [R12+0xcc00], R19 ;  /* 0x00cc00130c007388 */ /* 0x000fe40000000400 */
[----:B------:R-:W-:Y:S01]  /*21820*/  STS.U16 [R12+0xcd00], R24 ;  /* 0x00cd00180c007388 */ /* 0x000fe20000000400 */
[----:B------:R1:W-:Y:S04]  /*21830*/  STS.U16 [R12+0xce00], R0 ;  /* 0x00ce00000c007388 */ /* 0x0003e80000000400 */
[----:B0-----:R-:W3:Y:S01]  /*21840*/  LDL.LU R13, [R1+0xbc8] ;  /* 0x000bc800010d7983 */ /* 0x001ee20000300800 */
[----:B-1----:R-:W3:Y:S03]  /*21850*/  LDL.LU R0, [R1+0xbc4] ;  /* 0x000bc40001007983 */ /* 0x002ee60000300800 */
[----:B--2---:R0:W-:Y:S04]  /*21860*/  STS.U16 [R12+0xcf00], R29 ;  /* 0x00cf001d0c007388 */ /* 0x0041e80000000400 */
[----:B0-----:R-:W2:Y:S01]  /*21870*/  LDL.LU R29, [R1+0xbc0] ;  /* 0x000bc000011d7983 */ /* 0x001ea20000300800 */
[----:B------:R-:W4:Y:S02]  /*21880*/  LDL.LU R20, [R1+0xb40] ;  /* 0x000b400001147983 */ /* 0x000f240000300800 */
[----:B------:R-:W4:Y:S02]  /*21890*/  LDL.LU R19, [R1+0xaa4] ;  /* 0x000aa40001137983 */ /* 0x000f240000300800 */
[----:B------:R-:W4:Y:S01]  /*218a0*/  LDL.LU R21, [R1+0xaa0] ;  /* 0x000aa00001157983 */ /* 0x000f220000300800 */
[----:B------:R-:W4:Y:S01]  /*218b0*/  LDL.LU R22, [R1+0xa9c] ;  /* 0x000a9c0001167983 */ /* 0x000f220000300800 */
[----:B------:R-:W4:Y:S02]  /*218c0*/  LDL.LU R23, [R1+0xa98] ;  /* 0x000a980001177983 */ /* 0x000f240000300800 */
[----:B------:R-:W4:Y:S02]  /*218d0*/  LDL.LU R25, [R1+0x144] ;  /* 0x0001440001197983 */ /* 0x000f240000300800 */
[----:B------:R-:W4:Y:S01]  /*218e0*/  LDL.LU R26, [R1+0x140] ;  /* 0x00014000011a7983 */ /* 0x000f220000300800 */
[----:B------:R-:W4:Y:S04]  /*218f0*/  LDL.LU R24, [R1+0x13c] ;  /* 0x00013c0001187983 */ /* 0x000f280000300800 */
[----:B------:R-:W-:Y:S01]  /*21900*/  STS.U16 [R12+0xec00], R18 ;  /* 0x00ec00120c007388 */ /* 0x000fe20000000400 */
[----:B------:R0:W-:Y:S02]  /*21910*/  STL [R1+0x6ce8], R18 ;  /* 0x006ce81201007387 */ /* 0x0001e40000100800 */
[----:B------:R-:W-:Y:S01]  /*21920*/  STS.U16 [R12+0xed00], R17 ;  /* 0x00ed00110c007388 */ /* 0x000fe20000000400 */
[----:B0-----:R-:W4:Y:S01]  /*21930*/  LDL.LU R18, [R1+0xb48] ;  /* 0x000b480001127983 */ /* 0x001f220000300800 */
[----:B------:R0:W-:Y:S02]  /*21940*/  STL [R1+0x6cf0], R17 ;  /* 0x006cf01101007387 */ /* 0x0001e40000100800 */
[----:B------:R-:W-:Y:S01]  /*21950*/  IMAD.SHL.U32 R4, R14, 0x2, RZ ;  /* 0x000000020e047824 */ /* 0x000fe200078e00ff */
[----:B0-----:R-:W4:Y:S01]  /*21960*/  LDL.LU R17, [R1+0xb50] ;  /* 0x000b500001117983 */ /* 0x001f220000300800 */
[----:B------:R-:W4:Y:S02]  /*21970*/  LDL.LU R27, [R1+0x138] ;  /* 0x00013800011b7983 */ /* 0x000f240000300800 */
[----:B------:R-:W4:Y:S02]  /*21980*/  LDL.LU R28, [R1+0xe4] ;  /* 0x0000e400011c7983 */ /* 0x000f240000300800 */
[----:B------:R-:W4:Y:S01]  /*21990*/  LDL.LU R3, [R1+0xe0] ;  /* 0x0000e00001037983 */ /* 0x000f220000300800 */
[----:B------:R-:W4:Y:S01]  /*219a0*/  LDL.LU R5, [R1+0xdc] ;  /* 0x0000dc0001057983 */ /* 0x000f220000300800 */
[----:B------:R-:W4:Y:S02]  /*219b0*/  LDL.LU R2, [R1+0xd8] ;  /* 0x0000d80001027983 */ /* 0x000f240000300800 */
[----:B------:R-:W4:Y:S02]  /*219c0*/  LDL.LU R6, [R1+0x84] ;  /* 0x0000840001067983 */ /* 0x000f240000300800 */
[----:B------:R-:W4:Y:S01]  /*219d0*/  LDL.LU R7, [R1+0x80] ;  /* 0x0000800001077983 */ /* 0x000f220000300800 */
[----:B------:R-:W4:Y:S01]  /*219e0*/  LDL.LU R8, [R1+0x78] ;  /* 0x0000780001087983 */ /* 0x000f220000300800 */
[----:B------:R-:W4:Y:S02]  /*219f0*/  LDL.LU R9, [R1+0x24] ;  /* 0x0000240001097983 */ /* 0x000f240000300800 */
[----:B------:R-:W4:Y:S01]  /*21a00*/  LDL.LU R14, [R1+0x20] ;  /* 0x00002000010e7983 */ /* 0x000f220000300800 */
[----:B---3--:R-:W-:Y:S01]  /*21a10*/  STS.U16 [R12+0xee00], R16 ;  /* 0x00ee00100c007388 */ /* 0x008fe20000000400 */
[----:B------:R0:W-:Y:S02]  /*21a20*/  STL [R1+0x6cf4], R16 ;  /* 0x006cf41001007387 */ /* 0x0001e40000100800 */
[----:B------:R1:W-:Y:S01]  /*21a30*/  STS.U16 [R12+0xef00], R15 ;  /* 0x00ef000f0c007388 */ /* 0x0003e20000000400 */
[----:B0-----:R-:W3:Y:S01]  /*21a40*/  LDL.LU R16, [R1+0xb58] ;  /* 0x000b580001107983 */ /* 0x001ee20000300800 */
[----:B-1----:R-:W3:Y:S02]  /*21a50*/  LDL.LU R12, [R1+0x6d08] ;  /* 0x006d0800010c7983 */ /* 0x002ee40000300800 */
[----:B------:R0:W-:Y:S02]  /*21a60*/  STL [R1+0x6cf8], R15 ;  /* 0x006cf80f01007387 */ /* 0x0001e40000100800 */
[----:B0-----:R-:W3:Y:S01]  /*21a70*/  LDL.LU R15, [R1+0xbbc] ;  /* 0x000bbc00010f7983 */ /* 0x001ee20000300800 */
[----:B------:R-:W-:-:S05]  /*21a80*/  LOP3.LUT R4, R4, 0x40, RZ, 0x3c, !PT ;  /* 0x0000004004047812 */ /* 0x000fca00078e3cff */
[----:B------:R0:W-:Y:S01]  /*21a90*/  STS.U16 [R4+0x1000], R13 ;  /* 0x0010000d04007388 */ /* 0x0001e20000000400 */
[----:B------:R1:W-:Y:S03]  /*21aa0*/  STS.U16 [R4+0x1100], R0 ;  /* 0x0011000004007388 */ /* 0x0003e60000000400 */
[----:B0-----:R-:W4:Y:S01]  /*21ab0*/  LDL.LU R13, [R1+0x6d04] ;  /* 0x006d0400010d7983 */ /* 0x001f220000300800 */
[----:B-1----:R-:W4:Y:S03]  /*21ac0*/  LDL.LU R0, [R1+0x6d00] ;  /* 0x006d000001007983 */ /* 0x002f260000300800 */
[----:B--2---:R0:W-:Y:S04]  /*21ad0*/  STS.U16 [R4+0x1200], R29 ;  /* 0x0012001d04007388 */ /* 0x0041e80000000400 */
[----:B0-----:R-:W2:Y:S04]  /*21ae0*/  LDL.LU R29, [R1+0x6cfc] ;  /* 0x006cfc00011d7983 */ /* 0x001ea80000300800 */
[----:B---3--:R-:W-:Y:S01]  /*21af0*/  STS.U16 [R4+0x1300], R15 ;  /* 0x0013000f04007388 */ /* 0x008fe20000000400 */
[----:B------:R-:W-:Y:S02]  /*21b00*/  STS.U16 [R4+0x3000], R16 ;  /* 0x0030001004007388 */ /* 0x000fe40000000400 */
[----:B----4-:R-:W-:Y:S01]  /*21b10*/  STS.U16 [R4+0x3100], R17 ;  /* 0x0031001104007388 */ /* 0x010fe20000000400 */
[----:B------:R-:W-:Y:S04]  /*21b20*/  STS.U16 [R4+0x3200], R18 ;  /* 0x0032001204007388 */ /* 0x000fe80000000400 */
[----:B------:R-:W-:Y:S01]  /*21b30*/  STS.U16 [R4+0x3300], R20 ;  /* 0x0033001404007388 */ /* 0x000fe20000000400 */
[----:B------:R0:W-:Y:S02]  /*21b40*/  STS.U16 [R4+0x5000], R19 ;  /* 0x0050001304007388 */ /* 0x0001e40000000400 */
[----:B------:R-:W-:Y:S02]  /*21b50*/  STS.U16 [R4+0x5100], R21 ;  /* 0x0051001504007388 */ /* 0x000fe40000000400 */
[----:B------:R-:W-:Y:S01]  /*21b60*/  STS.U16 [R4+0x5200], R22 ;  /* 0x0052001604007388 */ /* 0x000fe20000000400 */
[----:B------:R-:W-:Y:S01]  /*21b70*/  STS.U16 [R4+0x5300], R23 ;  /* 0x0053001704007388 */ /* 0x000fe20000000400 */
[----:B------:R-:W-:Y:S02]  /*21b80*/  STS.U16 [R4+0x7000], R25 ;  /* 0x0070001904007388 */ /* 0x000fe40000000400 */
[----:B------:R-:W-:Y:S02]  /*21b90*/  STS.U16 [R4+0x7100], R26 ;  /* 0x0071001a04007388 */ /* 0x000fe40000000400 */
[----:B------:R1:W-:Y:S01]  /*21ba0*/  STS.U16 [R4+0x7200], R24 ;  /* 0x0072001804007388 */ /* 0x0003e20000000400 */
[----:B------:R-:W-:Y:S04]  /*21bb0*/  STS.U16 [R4+0x7300], R27 ;  /* 0x0073001b04007388 */ /* 0x000fe80000000400 */
[----:B0-----:R-:W3:Y:S01]  /*21bc0*/  LDL.LU R19, [R1+0x18] ;  /* 0x0000180001137983 */ /* 0x001ee20000300800 */
[----:B------:R-:W-:Y:S02]  /*21bd0*/  STS.U16 [R4+0x9000], R28 ;  /* 0x0090001c04007388 */ /* 0x000fe40000000400 */
[----:B------:R-:W-:Y:S02]  /*21be0*/  STS.U16 [R4+0x9100], R3 ;  /* 0x0091000304007388 */ /* 0x000fe40000000400 */
[----:B------:R-:W-:Y:S01]  /*21bf0*/  STS.U16 [R4+0x9200], R5 ;  /* 0x0092000504007388 */ /* 0x000fe20000000400 */
[----:B------:R-:W-:Y:S01]  /*21c00*/  STS.U16 [R4+0x9300], R2 ;  /* 0x0093000204007388 */ /* 0x000fe20000000400 */
[----:B------:R-:W-:Y:S02]  /*21c10*/  STS.U16 [R4+0xb000], R6 ;  /* 0x00b0000604007388 */ /* 0x000fe40000000400 */
[----:B------:R-:W-:Y:S01]  /*21c20*/  STS.U16 [R4+0xb100], R7 ;  /* 0x00b1000704007388 */ /* 0x000fe20000000400 */
[----:B-1----:R-:W4:Y:S01]  /*21c30*/  LDL.LU R24, [R1+0xbb8] ;  /* 0x000bb80001187983 */ /* 0x002f220000300800 */
[----:B------:R-:W4:Y:S02]  /*21c40*/  LDL.LU R15, [R1+0xbb4] ;  /* 0x000bb400010f7983 */ /* 0x000f240000300800 */
[----:B------:R-:W4:Y:S02]  /*21c50*/  LDL.LU R16, [R1+0xbb0] ;  /* 0x000bb00001107983 */ /* 0x000f240000300800 */
[----:B------:R-:W4:Y:S01]  /*21c60*/  LDL.LU R17, [R1+0xbac] ;  /* 0x000bac0001117983 */ /* 0x000f220000300800 */
[----:B--2---:R-:W-:Y:S01]  /*21c70*/  STS.U16 [R4+0xb200], R29 ;  /* 0x00b2001d04007388 */ /* 0x004fe20000000400 */
[----:B------:R-:W-:Y:S02]  /*21c80*/  STS.U16 [R4+0xb300], R8 ;  /* 0x00b3000804007388 */ /* 0x000fe40000000400 */
[----:B------:R-:W-:Y:S02]  /*21c90*/  STS.U16 [R4+0xd000], R9 ;  /* 0x00d0000904007388 */ /* 0x000fe40000000400 */
[----:B------:R-:W-:Y:S01]  /*21ca0*/  STS.U16 [R4+0xd100], R14 ;  /* 0x00d1000e04007388 */ /* 0x000fe20000000400 */
[----:B------:R0:W-:Y:S04]  /*21cb0*/  STS.U16 [R4+0xd200], R0 ;  /* 0x00d2000004007388 */ /* 0x0001e80000000400 */
[----:B0-----:R-:W2:Y:S04]  /*21cc0*/  LDL.LU R0, [R1+0xb38] ;  /* 0x000b380001007983 */ /* 0x001ea80000300800 */
[----:B------:R-:W0:Y:S01]  /*21cd0*/  S2R R29, SR_TID.X ;  /* 0x00000000001d7919 */ /* 0x000e220000002100 */
[----:B------:R-:W2:Y:S02]  /*21ce0*/  LDL.LU R25, [R1+0xb30] ;  /* 0x000b300001197983 */ /* 0x000ea40000300800 */
[----:B------:R-:W2:Y:S02]  /*21cf0*/  LDL.LU R26, [R1+0xb28] ;  /* 0x000b2800011a7983 */ /* 0x000ea40000300800 */
[----:B------:R-:W2:Y:S01]  /*21d00*/  LDL.LU R27, [R1+0xb20] ;  /* 0x000b2000011b7983 */ /* 0x000ea20000300800 */
[----:B------:R-:W2:Y:S01]  /*21d10*/  LDL.LU R3, [R1+0xa94] ;  /* 0x000a940001037983 */ /* 0x000ea20000300800 */
        /* <DEDUP_REMOVED lines=11> */
[----:B0-----:R-:W-:-:S05]  /*21dd0*/  LOP3.LUT R29, R29, 0x7f, RZ, 0xc0, !PT ;  /* 0x0000007f1d1d7812 */ /* 0x001fca00078ec0ff */
[----:B------:R-:W-:-:S05]  /*21de0*/  IMAD.SHL.U32 R23, R29, 0x2, RZ ;  /* 0x000000021d177824 */ /* 0x000fca00078e00ff */
[----:B------:R-:W-:Y:S01]  /*21df0*/  LOP3.LUT R23, R23, 0x50, RZ, 0x3c, !PT ;  /* 0x0000005017177812 */ /* 0x000fe200078e3cff */
[----:B---3--:R0:W-:Y:S01]  /*21e00*/  STS.U16 [R4+0xd300], R19 ;  /* 0x00d3001304007388 */ /* 0x0081e20000000400 */
[----:B------:R-:W-:Y:S02]  /*21e10*/  STS.U16 [R4+0xf000], R13 ;  /* 0x00f0000d04007388 */ /* 0x000fe40000000400 */
[----:B------:R-:W-:Y:S02]  /*21e20*/  STS.U16 [R4+0xf100], R12 ;  /* 0x00f1000c04007388 */ /* 0x000fe40000000400 */
[----:B------:R-:W-:Y:S01]  /*21e30*/  STS.U16 [R4+0xf200], R11 ;  /* 0x00f2000b04007388 */ /* 0x000fe20000000400 */
[----:B------:R-:W-:Y:S04]  /*21e40*/  STS.U16 [R4+0xf300], R10 ;  /* 0x00f3000a04007388 */ /* 0x000fe80000000400 */
[----:B----4-:R1:W-:Y:S04]  /*21e50*/  STS.U16 [R23+0x1400], R24 ;  /* 0x0014001817007388 */ /* 0x0103e80000000400 */
[----:B0-----:R-:W4:Y:S01]  /*21e60*/  LDL.LU R19, [R1+0x70] ;  /* 0x0000700001137983 */ /* 0x001f220000300800 */
[----:B------:R0:W-:Y:S02]  /*21e70*/  STS.U16 [R23+0x1500], R15 ;  /* 0x0015000f17007388 */ /* 0x0001e40000000400 */
[----:B------:R4:W-:Y:S02]  /*21e80*/  STS.U16 [R23+0x1600], R16 ;  /* 0x0016001017007388 */ /* 0x0009e40000000400 */
[----:B------:R4:W-:Y:S01]  /*21e90*/  STS.U16 [R23+0x1700], R17 ;  /* 0x0017001117007388 */ /* 0x0009e20000000400 */
[----:B-1----:R-:W4:Y:S01]  /*21ea0*/  LDL.LU R24, [R1+0x6c] ;  /* 0x00006c0001187983 */ /* 0x002f220000300800 */
[----:B------:R-:W4:Y:S02]  /*21eb0*/  LDL.LU R28, [R1+0x68] ;  /* 0x00006800011c7983 */ /* 0x000f240000300800 */
[----:B------:R-:W4:Y:S02]  /*21ec0*/  LDL.LU R4, [R1+0x4] ;  /* 0x0000040001047983 */ /* 0x000f240000300800 */
[----:B0-----:R-:W4:Y:S02]  /*21ed0*/  LDL.LU R15, [R1+0x6cf8] ;  /* 0x006cf800010f7983 */ /* 0x001f240000300800 */
[----:B----4-:R-:W4:Y:S01]  /*21ee0*/  LDL.LU R16, [R1+0x6cf4] ;  /* 0x006cf40001107983 */ /* 0x010f220000300800 */
[----:B------:R-:W4:Y:S03]  /*21ef0*/  LDL.LU R17, [R1+0x6cf0] ;  /* 0x006cf00001117983 */ /* 0x000f260000300800 */
[----:B--2---:R0:W-:Y:S04]  /*21f00*/  STS.U16 [R23+0x3400], R0 ;  /* 0x0034000017007388 */ /* 0x0041e80000000400 */
[----:B0-----:R-:W2:Y:S01]  /*21f10*/  LDL.LU R0, [R1+0x6cec] ;  /* 0x006cec0001007983 */ /* 0x001ea20000300800 */
[----:B------:R0:W-:Y:S02]  /*21f20*/  STS.U16 [R23+0x3500], R25 ;  /* 0x0035001917007388 */ /* 0x0001e40000000400 */
[----:B------:R1:W-:Y:S02]  /*21f30*/  STS.U16 [R23+0x3600], R26 ;  /* 0x0036001a17007388 */ /* 0x0003e40000000400 */
[----:B------:R1:W-:Y:S01]  /*21f40*/  STS.U16 [R23+0x3700], R27 ;  /* 0x0037001b17007388 */ /* 0x0003e20000000400 */
[----:B------:R1:W-:Y:S01]  /*21f50*/  STS.U16 [R23+0x5400], R3 ;  /* 0x0054000317007388 */ /* 0x0003e20000000400 */
[----:B------:R-:W-:Y:S02]  /*21f60*/  STS.U16 [R23+0x5500], R5 ;  /* 0x0055000517007388 */ /* 0x000fe40000000400 */
[----:B------:R1:W-:Y:S01]  /*21f70*/  STS.U16 [R23+0x5600], R2 ;  /* 0x0056000217007388 */ /* 0x0003e20000000400 */
[----:B0-----:R-:W4:Y:S01]  /*21f80*/  LDL.LU R25, [R1+0xba8] ;  /* 0x000ba80001197983 */ /* 0x001f220000300800 */
[----:B-1----:R-:W4:Y:S03]  /*21f90*/  LDL.LU R26, [R1+0xba4] ;  /* 0x000ba400011a7983 */ /* 0x002f260000300800 */
[----:B------:R-:W4:Y:S01]  /*21fa0*/  LDL.LU R27, [R1+0xba0] ;  /* 0x000ba000011b7983 */ /* 0x000f220000300800 */
[----:B------:R-:W4:Y:S03]  /*21fb0*/  LDL.LU R3, [R1+0xb9c] ;  /* 0x000b9c0001037983 */ /* 0x000f260000300800 */
[----:B------:R-:W4:Y:S04]  /*21fc0*/  LDL.LU R2, [R1+0xb18] ;  /* 0x000b180001027983 */ /* 0x000f280000300800 */
[----:B--2---:R0:W-:Y:S01]  /*21fd0*/  STS.U16 [R23+0x5700], R0 ;  /* 0x0057000017007388 */ /* 0x0041e20000000400 */
[----:B------:R1:W-:Y:S02]  /*21fe0*/  STS.U16 [R23+0x7400], R18 ;  /* 0x0074001217007388 */ /* 0x0003e40000000400 */
[----:B------:R2:W-:Y:S02]  /*21ff0*/  STS.U16 [R23+0x7500], R20 ;  /* 0x0075001417007388 */ /* 0x0005e40000000400 */
[----:B------:R2:W-:Y:S01]  /*22000*/  STS.U16 [R23+0x7600], R21 ;  /* 0x0076001517007388 */ /* 0x0005e20000000400 */
[----:B------:R4:W-:Y:S01]  /*22010*/  STS.U16 [R23+0x7700], R22 ;  /* 0x0077001617007388 */ /* 0x0009e20000000400 */
[----:B------:R4:W-:Y:S03]  /*22020*/  STS.U16 [R23+0x9400], R6 ;  /* 0x0094000617007388 */ /* 0x0009e60000000400 */
[----:B0-----:R-:W3:Y:S01]  /*22030*/  LDL.LU R0, [R1+0xb10] ;  /* 0x000b100001007983 */ /* 0x001ee20000300800 */
[----:B------:R-:W3:Y:S02]  /*22040*/  LDL.LU R5, [R1+0xb00] ;  /* 0x000b000001057983 */ /* 0x000ee40000300800 */
[----:B-1----:R-:W3:Y:S02]  /*22050*/  LDL.LU R18, [R1+0x6ce8] ;  /* 0x006ce80001127983 */ /* 0x002ee40000300800 */
[----:B--2---:R-:W2:Y:S01]  /*22060*/  LDL.LU R20, [R1+0x6ce4] ;  /* 0x006ce40001147983 */ /* 0x004ea20000300800 */
[----:B------:R-:W2:Y:S01]  /*22070*/  LDL.LU R21, [R1+0x6ce0] ;  /* 0x006ce00001157983 */ /* 0x000ea20000300800 */
[----:B----4-:R-:W3:Y:S02]  /*22080*/  LDL.LU R22, [R1+0x6cdc] ;  /* 0x006cdc0001167983 */ /* 0x010ee40000300800 */
[----:B------:R-:W2:Y:S01]  /*22090*/  LDL.LU R6, [R1+0x6cd8] ;  /* 0x006cd80001067983 */ /* 0x000ea20000300800 */
[----:B------:R0:W-:Y:S01]  /*220a0*/  STS.U16 [R23+0x9500], R7 ;  /* 0x0095000717007388 */ /* 0x0001e20000000400 */
[----:B------:R1:W-:Y:S02]  /*220b0*/  STS.U16 [R23+0x9600], R8 ;  /* 0x0096000817007388 */ /* 0x0003e40000000400 */
[----:B------:R1:W-:Y:S02]  /*220c0*/  STS.U16 [R23+0x9700], R9 ;  /* 0x0097000917007388 */ /* 0x0003e40000000400 */
[----:B------:R1:W-:Y:S01]  /*220d0*/  STS.U16 [R23+0xb400], R14 ;  /* 0x00b4000e17007388 */ /* 0x0003e20000000400 */
[----:B------:R1:W-:Y:S01]  /*220e0*/  STS.U16 [R23+0xb500], R19 ;  /* 0x00b5001317007388 */ /* 0x0003e20000000400 */
[----:B------:R1:W-:Y:S03]  /*220f0*/  STS.U16 [R23+0xb600], R24 ;  /* 0x00b6001817007388 */ /* 0x0003e60000000400 */
[----:B0-----:R-:W2:Y:S01]  /*22100*/  LDL.LU R7, [R1+0x6cd4] ;  /* 0x006cd40001077983 */ /* 0x001ea20000300800 */
[----:B-1----:R-:W2:Y:S03]  /*22110*/  LDL.LU R8, [R1+0x6cd0] ;  /* 0x006cd00001087983 */ /* 0x002ea60000300800 */
[----:B------:R-:W2:Y:S01]  /*22120*/  LDL.LU R9, [R1+0x6ccc] ;  /* 0x006ccc0001097983 */ /* 0x000ea20000300800 */
[----:B------:R-:W2:Y:S03]  /*22130*/  LDL.LU R14, [R1+0x6cc8] ;  /* 0x006cc800010e7983 */ /* 0x000ea60000300800 */
[----:B------:R-:W2:Y:S01]  /*22140*/  LDL.LU R19, [R1+0x6cc4] ;  /* 0x006cc40001137983 */ /* 0x000ea20000300800 */
[----:B------:R-:W2:Y:S02]  /*22150*/  LDL.LU R24, [R1+0x6cc0] ;  /* 0x006cc00001187983 */ /* 0x000ea40000300800 */
[----:B------:R-:W-:Y:S01]  /*22160*/  IMAD.SHL.U32 R29, R29, 0x2, RZ ;  /* 0x000000021d1d7824 */ /* 0x000fe200078e00ff */
[----:B------:R-:W-:Y:S01]  /*22170*/  STS.U16 [R23+0xb700], R28 ;  /* 0x00b7001c17007388 */ /* 0x000fe20000000400 */
[----:B------:R0:W-:Y:S03]  /*22180*/  STS.U16 [R23+0xd400], R4 ;  /* 0x00d4000417007388 */ /* 0x0001e60000000400 */
[----:B------:R-:W-:Y:S01]  /*22190*/  LOP3.LUT R29, R29, 0x60, RZ, 0x3c, !PT ;  /* 0x000000601d1d7812 */ /* 0x000fe200078e3cff */
[----:B0-----:R-:W3:Y:S01]  /*221a0*/  LDL R4, [R1+0x2340] ;  /* 0x0023400001047983 */ /* 0x001ee20000100800 */
[----:B------:R-:W3:Y:S03]  /*221b0*/  LDL.LU R28, [R1+0x232c] ;  /* 0x00232c00011c7983 */ /* 0x000ee60000300800 */
[----:B--2---:R-:W-:Y:S01]  /*221c0*/  STS.U16 [R23+0xd500], R24 ;  /* 0x00d5001817007388 */ /* 0x004fe20000000400 */
[----:B------:R-:W-:Y:S02]  /*221d0*/  STS.U16 [R23+0xd600], R19 ;  /* 0x00d6001317007388 */ /* 0x000fe40000000400 */
[----:B------:R-:W-:Y:S02]  /*221e0*/  STS.U16 [R23+0xd700], R14 ;  /* 0x00d7000e17007388 */ /* 0x000fe40000000400 */
[----:B------:R-:W-:Y:S01]  /*221f0*/  STS.U16 [R23+0xf400], R9 ;  /* 0x00f4000917007388 */ /* 0x000fe20000000400 */
[----:B------:R-:W-:Y:S01]  /*22200*/  STS.U16 [R23+0xf500], R8 ;  /* 0x00f5000817007388 */ /* 0x000fe20000000400 */
[----:B------:R-:W-:Y:S02]  /*22210*/  STS.U16 [R23+0xf600], R7 ;  /* 0x00f6000717007388 */ /* 0x000fe40000000400 */
[----:B------:R0:W-:Y:S02]  /*22220*/  STS.U16 [R23+0xf700], R6 ;  /* 0x00f7000617007388 */ /* 0x0001e40000000400 */
[----:B------:R1:W-:Y:S01]  /*22230*/  STS.U16 [R29+0x1800], R25 ;  /* 0x001800191d007388 */ /* 0x0003e20000000400 */
[----:B------:R2:W-:Y:S01]  /*22240*/  STS.U16 [R29+0x1900], R26 ;  /* 0x0019001a1d007388 */ /* 0x0005e20000000400 */
[----:B------:R3:W-:Y:S02]  /*22250*/  STS.U16 [R29+0x1a00], R27 ;  /* 0x001a001b1d007388 */ /* 0x0007e40000000400 */
[----:B------:R3:W-:Y:S02]  /*22260*/  STS.U16 [R29+0x1b00], R3 ;  /* 0x001b00031d007388 */ /* 0x0007e40000000400 */
[----:B------:R3:W-:Y:S01]  /*22270*/  STS.U16 [R29+0x3800], R2 ;  /* 0x003800021d007388 */ /* 0x0007e20000000400 */
[----:B0-----:R-:W4:Y:S01]  /*22280*/  LDL.LU R23, [R1+0x6cbc] ;  /* 0x006cbc0001177983 */ /* 0x001f220000300800 */
[----:B-1----:R-:W4:Y:S02]  /*22290*/  LDL.LU R25, [R1+0x6cb8] ;  /* 0x006cb80001197983 */ /* 0x002f240000300800 */
[----:B--2---:R-:W2:Y:S02]  /*222a0*/  LDL.LU R26, [R1+0x6cb4] ;  /* 0x006cb400011a7983 */ /* 0x004ea40000300800 */
[----:B---3--:R-:W3:Y:S01]  /*222b0*/  LDL.LU R27, [R1+0x6cb0] ;  /* 0x006cb000011b7983 */ /* 0x008ee20000300800 */
[----:B------:R-:W2:Y:S01]  /*222c0*/  LDL.LU R3, [R1+0x6cac] ;  /* 0x006cac0001037983 */ /* 0x000ea20000300800 */
[----:B------:R-:W2:Y:S03]  /*222d0*/  LDL.LU R2, [R1+0x6ca8] ;  /* 0x006ca80001027983 */ /* 0x000ea60000300800 */
[----:B------:R0:W-:Y:S04]  /*222e0*/  STS.U16 [R29+0x3900], R0 ;  /* 0x003900001d007388 */ /* 0x0001e80000000400 */
[----:B0-----:R-:W3:Y:S01]  /*222f0*/  LDL.LU R0, [R1+0x6ca4] ;  /* 0x006ca40001007983 */ /* 0x001ee20000300800 */
[----:B--2---:R-:W-:-:S03]  /*22300*/  PRMT R2, RZ, 0x7610, R2 ;  /* 0x00007610ff027816 */ /* 0x004fc60000000002 */
[----:B---3--:R0:W-:Y:S01]  /*22310*/  STS.U16 [R29+0x3a00], R0 ;  /* 0x003a00001d007388 */ /* 0x0081e20000000400 */
[----:B------:R1:W-:Y:S03]  /*22320*/  STS.U16 [R29+0x3b00], R5 ;  /* 0x003b00051d007388 */ /* 0x0003e60000000400 */
[----:B0-----:R-:W2:Y:S01]  /*22330*/  LDL.LU R0, [R1+0x6ca0] ;  /* 0x006ca00001007983 */ /* 0x001ea20000300800 */
[----:B-1----:R-:W-:Y:S02]  /*22340*/  @!P0 IMAD.MOV.U32 R5, RZ, RZ, R28 ;  /* 0x000000ffff058224 */ /* 0x002fe400078e001c */
[----:B------:R-:W3:Y:S03]  /*22350*/  LDL.LU R29, [R1+0x6c9c] ;  /* 0x006c9c00011d7983 */ /* 0x000ee60000300800 */
[----:B------:R-:W2:Y:S01]  /*22360*/  @!P0 LDG.E.U16 R2, [R4.64] ;  /* 0x0000000604028981 */ /* 0x000ea2000c1e1500 */
[----:B------:R-:W-:Y:S03]  /*22370*/  STL [R1+0x238c], R28 ;  /* 0x00238c1c01007387 */ /* 0x000fe60000100800 */
[----:B--2---:R0:W-:Y:S04]  /*22380*/  STL [R1+0xa98], R2 ;  /* 0x000a980201007387 */ /* 0x0041e80000100800 */
[----:B0-----:R-:W2:Y:S01]  /*22390*/  LDL.LU R2, [R1+0x6c98] ;  /* 0x006c980001027983 */ /* 0x001ea20000300800 */
[----:B------:R-:W2:Y:S02]  /*223a0*/  LDL R4, [R1+0x233c] ;  /* 0x00233c0001047983 */ /* 0x000ea40000100800 */
[----:B------:R-:W2:Y:S01]  /*223b0*/  LDL R5, [R1+0x2354] ;  /* 0x0023540001057983 */ /* 0x000ea20000100800 */
[----:B---3--:R-:W-:-:S02]  /*223c0*/  PRMT R29, RZ, 0x7610, R29 ;  /* 0x00007610ff1d7816 */ /* 0x008fc4000000001d */
[----:B--2---:R-:W-:-:S04]  /*223d0*/  @!P0 LOP3.LUT R5, R5, R4, RZ, 0x3c, !PT ;  /* 0x0000000405058212 */ /* 0x004fc800078e3cff */
[----:B------:R-:W-:-:S04]  /*223e0*/  @!P0 LOP3.LUT R4, R5, R4, RZ, 0x3c, !PT ;  /* 0x0000000405048212 */ /* 0x000fc800078e3cff */
[----:B------:R-:W-:-:S05]  /*223f0*/  @!P0 LOP3.LUT R5, R5, R4, RZ, 0x3c, !PT ;  /* 0x0000000405058212 */ /* 0x000fca00078e3cff */
[----:B------:R-:W2:Y:S04]  /*22400*/  @!P0 LDG.E.U16 R29, [R4.64] ;  /* 0x00000006041d8981 */ /* 0x000ea8000c1e1500 */
[----:B--2---:R0:W-:Y:S04]  /*22410*/  STL [R1+0xaa0], R29 ;  /* 0x000aa01d01007387 */ /* 0x0041e80000100800 */
[----:B0-----:R-:W2:Y:S01]  /*22420*/  LDL.LU R29, [R1+0x6c94] ;  /* 0x006c9400011d7983 */ /* 0x001ea20000300800 */
[----:B------:R-:W3:Y:S02]  /*22430*/  LDL R4, [R1+0x1f68] ;  /* 0x001f680001047983 */ /* 0x000ee40000100800 */
[----:B------:R-:W3:Y:S01]  /*22440*/  LDL R5, [R1+0x2240] ;  /* 0x0022400001057983 */ /* 0x000ee20000100800 */
[----:B------:R-:W-:-:S02]  /*22450*/  PRMT R0, RZ, 0x7610, R0 ;  /* 0x00007610ff007816 */ /* 0x000fc40000000000 */
[----:B---3--:R-:W-:-:S04]  /*22460*/  @!P0 LOP3.LUT R5, R5, R4, RZ, 0x3c, !PT ;  /* 0x0000000405058212 */ /* 0x008fc800078e3cff */
[----:B------:R-:W-:-:S04]  /*22470*/  @!P0 LOP3.LUT R4, R5, R4, RZ, 0x3c, !PT ;  /* 0x0000000405048212 */ /* 0x000fc800078e3cff */
[----:B------:R-:W-:-:S05]  /*22480*/  @!P0 LOP3.LUT R5, R5, R4, RZ, 0x3c, !PT ;  /* 0x0000000405058212 */ /* 0x000fca00078e3cff */
[----:B------:R-:W3:Y:S04]  /*22490*/  @!P0 LDG.E.U16 R0, [R4.64] ;  /* 0x0000000604008981 */ /* 0x000ee8000c1e1500 */
[----:B---3--:R0:W-:Y:S04]  /*224a0*/  STL [R1+0xa9c], R0 ;  /* 0x000a9c0001007387 */ /* 0x0081e80000100800 */
[----:B0-----:R-:W3:Y:S01]  /*224b0*/  LDL.LU R0, [R1+0x6c90] ;  /* 0x006c900001007983 */ /* 0x001ee20000300800 */
[----:B------:R-:W3:Y:S02]  /*224c0*/  LDL R4, [R1+0x222c] ;  /* 0x00222c0001047983 */ /* 0x000ee40000100800 */
[----:B------:R-:W3:Y:S01]  /*224d0*/  LDL R5, [R1+0x2230] ;  /* 0x0022300001057983 */ /* 0x000ee20000100800 */
[----:B--2---:R-:W-:-:S02]  /*224e0*/  PRMT R29, RZ, 0x7610, R29 ;  /* 0x00007610ff1d7816 */ /* 0x004fc4000000001d */
[----:B---3--:R-:W-:-:S04]  /*224f0*/  @!P0 LOP3.LUT R5, R5, R4, RZ, 0x3c, !PT ;  /* 0x0000000405058212 */ /* 0x008fc800078e3cff */
        /* <DEDUP_REMOVED lines=497> */
[----:B------:R0:W3:Y:S04]  /*24410*/  @!P0 LDG.E.U16 R28, [R4.64] ;  /* 0x00000006041c8981 */ /* 0x0000e8000c1e1500 */
[----:B0-----:R-:W2:Y:S04]  /*24420*/  LDL R4, [R1+0x227c] ;  /* 0x00227c0001047983 */ /* 0x001ea80000100800 */
[----:B------:R-:W2:Y:S01]  /*24430*/  LDL R5, [R1+0x22b8] ;  /* 0x0022b80001057983 */ /* 0x000ea20000100800 */
[----:B------:R-:W-:Y:S02]  /*24440*/  PRMT R0, RZ, 0x7610, R0 ;  /* 0x00007610ff007816 */ /* 0x000fe40000000000 */
[----:B--2---:R-:W-:-:S04]  /*24450*/  @!P0 LOP3.LUT R5, R5, R4, RZ, 0x3c, !PT ;  /* 0x0000000405058212 */ /* 0x004fc800078e3cff */
[----:B------:R-:W-:-:S04]  /*24460*/  @!P0 LOP3.LUT R4, R5, R4, RZ, 0x3c, !PT ;  /* 0x0000000405048212 */ /* 0x000fc800078e3cff */
[----:B------:R-:W-:-:S05]  /*24470*/  @!P0 LOP3.LUT R5, R5, R4, RZ, 0x3c, !PT ;  /* 0x0000000405058212 */ /* 0x000fca00078e3cff */
[----:B------:R-:W2:Y:S04]  /*24480*/  @!P0 LDG.E.U16 R0, [R4.64] ;  /* 0x0000000604008981 */ /* 0x000ea8000c1e1500 */
[----:B---3--:R0:W-:Y:S04]  /*24490*/  STL [R1+0xb8], R28 ;  /* 0x0000b81c01007387 */ /* 0x0081e80000100800 */
[----:B0-----:R-:W3:Y:S04]  /*244a0*/  LDL R28, [R1+0x2348] ;  /* 0x00234800011c7983 */ /* 0x001ee80000100800 */
[----:B--2---:R0:W-:Y:S04]  /*244b0*/  STL [R1+0xb4], R0 ;  /* 0x0000b40001007387 */ /* 0x0041e80000100800 */
[----:B0-----:R-:W2:Y:S01]  /*244c0*/  LDL.LU R0, [R1+0x6bb0] ;  /* 0x006bb00001007983 */ /* 0x001ea20000300800 */
[----:B------:R-:W2:Y:S02]  /*244d0*/  LDL R4, [R1+0x229c] ;  /* 0x00229c0001047983 */ /* 0x000ea40000100800 */
[----:B------:R-:W2:Y:S01]  /*244e0*/  LDL R5, [R1+0x22d8] ;  /* 0x0022d80001057983 */ /* 0x000ea20000100800 */
[----:B------:R-:W-:-:S02]  /*244f0*/  PRMT R29, RZ, 0x7610, R29 ;  /* 0x00007610ff1d7816 */ /* 0x000fc4000000001d */
[----:B--2---:R-:W-:-:S04]  /*24500*/  @!P0 LOP3.LUT R5, R5, R4, RZ, 0x3c, !PT ;  /* 0x0000000405058212 */ /* 0x004fc800078e3cff */
[----:B------:R-:W-:-:S04]  /*24510*/  @!P0 LOP3.LUT R4, R5, R4, RZ, 0x3c, !PT ;  /* 0x0000000405048212 */ /* 0x000fc800078e3cff */
[----:B------:R-:W-:-:S05]  /*24520*/  @!P0 LOP3.LUT R5, R5, R4, RZ, 0x3c, !PT ;  /* 0x0000000405058212 */ /* 0x000fca00078e3cff */
[----:B------:R-:W2:Y:S04]  /*24530*/  @!P0 LDG.E.U16 R29, [R4.64] ;  /* 0x00000006041d8981 */ /* 0x000ea8000c1e1500 */
        /* <DEDUP_REMOVED lines=26> */
[----:B------:R-:W2:Y:S01]  /*246e0*/  @!P0 LDG.E.U16 R0, [R4.64] ;  /* 0x0000000604008981 */ /* 0x000ea2000c1e1500 */
[----:B------:R-:W-:-:S03]  /*246f0*/  PRMT R29, RZ, 0x7610, R29 ;  /* 0x00007610ff1d7816 */ /* 0x000fc6000000001d */
[----:B--2---:R0:W-:Y:S04]  /*24700*/  STL [R1+0xa4], R0 ;  /* 0x0000a40001007387 */ /* 0x0041e80000100800 */
[----:B0-----:R-:W2:Y:S01]  /*24710*/  LDL.LU R0, [R1+0x6ba0] ;  /* 0x006ba00001007983 */ /* 0x001ea20000300800 */
[----:B------:R-:W2:Y:S02]  /*24720*/  LDL R5, [R1+0x231c] ;  /* 0x00231c0001057983 */ /* 0x000ea40000100800 */
[----:B---3--:R-:W-:Y:S02]  /*24730*/  @!P0 IMAD.MOV.U32 R4, RZ, RZ, R28 ;  /* 0x000000ffff048224 */ /* 0x008fe400078e001c */
[----:B------:R-:W3:Y:S04]  /*24740*/  LDL.LU R28, [R1+0x2344] ;  /* 0x00234400011c7983 */ /* 0x000ee80000300800 */
[----:B--2---:R-:W2:Y:S04]  /*24750*/  @!P0 LDG.E.U16 R29, [R4.64] ;  /* 0x00000006041d8981 */ /* 0x004ea8000c1e1500 */
        /* <DEDUP_REMOVED lines=129> */
[----:B------:R-:W2:Y:S02]  /*24f70*/  LDL R5, [R1+0x20a0] ;  /* 0x0020a00001057983 */ /* 0x000ea40000100800 */
[----:B--2---:R-:W-:-:S02]  /*24f80*/  @!P0 LOP3.LUT R5, R5, R4, RZ, 0x3c, !PT ;  /* 0x0000000405058212 */ /* 0x004fc400078e3cff */
[----:B------:R-:W-:Y:S02]  /*24f90*/  PRMT R29, RZ, 0x7610, R29 ;  /* 0x00007610ff1d7816 */ /* 0x000fe4000000001d */
        /* <DEDUP_REMOVED lines=149> */
[----:B------:R-:W4:Y:S02]  /*258f0*/  LDL R5, [R1+0x2324] ;  /* 0x0023240001057983 */ /* 0x000f240000100800 */
[----:B---3--:R-:W-:Y:S01]  /*25900*/  @!P0 IMAD.MOV.U32 R4, RZ, RZ, R28 ;  /* 0x000000ffff048224 */ /* 0x008fe200078e001c */
[----:B--2---:R-:W-:-:S06]  /*25910*/  PRMT R29, RZ, 0x7610, R29 ;  /* 0x00007610ff1d7816 */ /* 0x004fcc000000001d */
[----:B----4-:R-:W2:Y:S04]  /*25920*/  @!P0 LDG.E.U16 R29, [R4.64] ;  /* 0x00000006041d8981 */ /* 0x010ea8000c1e1500 */
[----:B------:R0:W-:Y:S04]  /*25930*/  STL [R1+0x2390], R28 ;  /* 0x0023901c01007387 */ /* 0x0001e80000100800 */
[----:B0-----:R-:W3:Y:S04]  /*25940*/  LDL.LU R28, [R1+0x22cc] ;  /* 0x0022cc00011c7983 */ /* 0x001ee80000300800 */
[----:B--2---:R0:W-:Y:S04]  /*25950*/  STL [R1+0x20], R29 ;  /* 0x0000201d01007387 */ /* 0x0041e80000100800 */
[----:B0-----:R-:W2:Y:S01]  /*25960*/  LDL.LU R29, [R1+0x6b1c] ;  /* 0x006b1c00011d7983 */ /* 0x001ea20000300800 */
[----:B------:R-:W4:Y:S02]  /*25970*/  LDL R4, [R1+0x1f6c] ;  /* 0x001f6c0001047983 */ /* 0x000f240000100800 */
[----:B------:R-:W4:Y:S02]  /*25980*/  LDL R5, [R1+0x2244] ;  /* 0x0022440001057983 */ /* 0x000f240000100800 */
[----:B----4-:R-:W-:-:S02]  /*25990*/  @!P0 LOP3.LUT R5, R5, R4, RZ, 0x3c, !PT ;  /* 0x0000000405058212 */ /* 0x010fc400078e3cff */
[----:B--2---:R-:W-:Y:S02]  /*259a0*/  PRMT R29, RZ, 0x7610, R29 ;  /* 0x00007610ff1d7816 */ /* 0x004fe4000000001d */
[----:B------:R-:W-:-:S04]  /*259b0*/  @!P0 LOP3.LUT R4, R5, R4, RZ, 0x3c, !PT ;  /* 0x0000000405048212 */ /* 0x000fc800078e3cff */
[----:B------:R-:W-:-:S05]  /*259c0*/  @!P0 LOP3.LUT R5, R5, R4, RZ, 0x3c, !PT ;  /* 0x0000000405058212 */ /* 0x000fca00078e3cff */
[----:B------:R-:W2:Y:S04]  /*259d0*/  @!P0 LDG.E.U16 R29, [R4.64] ;  /* 0x00000006041d8981 */ /* 0x000ea8000c1e1500 */
        /* <DEDUP_REMOVED lines=53> */
[----:B------:R0:W2:Y:S04]  /*25d30*/  @!P0 LDG.E.U16 R29, [R4.64] ;  /* 0x00000006041d8981 */ /* 0x0000a8000c1e1500 */
[----:B0-----:R-:W4:Y:S04]  /*25d40*/  LDL R4, [R1+0x2174] ;  /* 0x0021740001047983 */ /* 0x001f280000100800 */
[----:B------:R-:W4:Y:S01]  /*25d50*/  LDL R5, [R1+0x2178] ;  /* 0x0021780001057983 */ /* 0x000f220000100800 */
[----:B------:R-:W-:Y:S02]  /*25d60*/  PRMT R0, RZ, 0x7610, R0 ;  /* 0x00007610ff007816 */ /* 0x000fe40000000000 */
[----:B----4-:R-:W-:-:S04]  /*25d70*/  @!P0 LOP3.LUT R5, R5, R4, RZ, 0x3c, !PT ;  /* 0x0000000405058212 */ /* 0x010fc800078e3cff */
[----:B------:R-:W-:-:S04]  /*25d80*/  @!P0 LOP3.LUT R4, R5, R4, RZ, 0x3c, !PT ;  /* 0x0000000405048212 */ /* 0x000fc800078e3cff */
[----:B------:R-:W-:Y:S01]  /*25d90*/  @!P0 LOP3.LUT R5, R5, R4, RZ, 0x3c, !PT ;  /* 0x0000000405058212 */ /* 0x000fe200078e3cff */
[----:B--2---:R0:W-:Y:S04]  /*25da0*/  STL [R1+0x6aa4], R29 ;  /* 0x006aa41d01007387 */ /* 0x0041e80000100800 */
[----:B------:R1:W2:Y:S01]  /*25db0*/  @!P0 LDG.E.U16 R0, [R4.64] ;  /* 0x0000000604008981 */ /* 0x0002a2000c1e1500 */
[----:B------:R-:W-:-:S03]  /*25dc0*/  PRMT R27, RZ, 0x7610, R27 ;  /* 0x00007610ff1b7816 */ /* 0x000fc6000000001b */
[----:B0-----:R-:W4:Y:S04]  /*25dd0*/  LDL R29, [R1+0x20f8] ;  /* 0x0020f800011d7983 */ /* 0x001f280000100800 */
[----:B-1----:R-:W2:Y:S04]  /*25de0*/  LDL R4, [R1+0x2154] ;  /* 0x0021540001047983 */ /* 0x002ea80000100800 */
[----:B------:R-:W2:Y:S02]  /*25df0*/  LDL R5, [R1+0x2158] ;  /* 0x0021580001057983 */ /* 0x000ea40000100800 */
[----:B--2---:R-:W-:-:S04]  /*25e00*/  @!P0 LOP3.LUT R5, R5, R4, RZ, 0x3c, !PT ;  /* 0x0000000405058212 */ /* 0x004fc800078e3cff */
[----:B------:R-:W-:-:S04]  /*25e10*/  @!P0 LOP3.LUT R4, R5, R4, RZ, 0x3c, !PT ;  /* 0x0000000405048212 */ /* 0x000fc800078e3cff */
[----:B------:R-:W-:Y:S01]  /*25e20*/  @!P0 LOP3.LUT R5, R5, R4, RZ, 0x3c, !PT ;  /* 0x0000000405058212 */ /* 0x000fe200078e3cff */
[----:B------:R0:W-:Y:S04]  /*25e30*/  STL [R1+0x6aa8], R0 ;  /* 0x006aa80001007387 */ /* 0x0001e80000100800 */
[----:B------:R1:W2:Y:S01]  /*25e40*/  @!P0 LDG.E.U16 R27, [R4.64] ;  /* 0x00000006041b8981 */ /* 0x0002a2000c1e1500 */
[----:B------:R-:W-:-:S03]  /*25e50*/  PRMT R26, RZ, 0x7610, R26 ;  /* 0x00007610ff1a7816 */ /* 0x000fc6000000001a */
[----:B0-----:R-:W2:Y:S04]  /*25e60*/  LDL R0, [R1+0x2118] ;  /* 0x0021180001007983 */ /* 0x001ea80000100800 */
        /* <DEDUP_REMOVED lines=8> */
[----:B0-----:R-:W3:Y:S04]  /*25ef0*/  LDL R27, [R1+0x20d8] ;  /* 0x0020d800011b7983 */ /* 0x001ee80000100800 */
[----:B-1----:R-:W3:Y:S01]  /*25f00*/  LDL R5, [R1+0x2114] ;  /* 0x0021140001057983 */ /* 0x002ee20000100800 */
[----:B------:R-:W-:-:S03]  /*25f10*/  @!P0 IMAD.MOV.U32 R4, RZ, RZ, R0 ;  /* 0x000000ffff048224 */ /* 0x000fc600078e0000 */
[----:B--2---:R0:W-:Y:S01]  /*25f20*/  STL [R1+0x6ab0], R26 ;  /* 0x006ab01a01007387 */ /* 0x0041e20000100800 */
[----:B------:R-:W-:Y:S01]  /*25f30*/  PRMT R24, RZ, 0x7610, R24 ;  /* 0x00007610ff187816 */ /* 0x000fe20000000018 */
[----:B------:R-:W2:Y:S02]  /*25f40*/  LDL R0, [R1+0x2098] ;  /* 0x0020980001007983 */ /* 0x000ea40000100800 */
[----:B---3--:R1:W3:Y:S04]  /*25f50*/  @!P0 LDG.E.U16 R25, [R4.64] ;  /* 0x0000000604198981 */ /* 0x0082e8000c1e1500 */
[----:B0-----:R-:W2:Y:S04]  /*25f60*/  LDL R26, [R1+0x2094] ;  /* 0x00209400011a7983 */ /* 0x001ea80000100800 */
[----:B-1----:R-:W2:Y:S01]  /*25f70*/  LDL R5, [R1+0x20f4] ;  /* 0x0020f40001057983 */ /* 0x002ea20000100800 */
[----:B----4-:R-:W-:-:S03]  /*25f80*/  @!P0 IMAD.MOV.U32 R4, RZ, RZ, R29 ;  /* 0x000000ffff048224 */ /* 0x010fc600078e001d */
[----:B---3--:R0:W-:Y:S01]  /*25f90*/  STL [R1+0x6ab4], R25 ;  /* 0x006ab41901007387 */ /* 0x0081e20000100800 */
[----:B------:R-:W-:Y:S01]  /*25fa0*/  PRMT R23, RZ, 0x7610, R23 ;  /* 0x00007610ff177816 */ /* 0x000fe20000000017 */
[----:B------:R-:W3:Y:S02]  /*25fb0*/  LDL R29, [R1+0x2074] ;  /* 0x00207400011d7983 */ /* 0x000ee40000100800 */
[----:B--2---:R1:W2:Y:S04]  /*25fc0*/  @!P0 LDG.E.U16 R24, [R4.64] ;  /* 0x0000000604188981 */ /* 0x0042a8000c1e1500 */
[----:B0-----:R-:W4:Y:S04]  /*25fd0*/  LDL R25, [R1+0x2078] ;  /* 0x0020780001197983 */ /* 0x001f280000100800 */
[----:B-1----:R-:W3:Y:S01]  /*25fe0*/  LDL R5, [R1+0x20d4] ;  /* 0x0020d40001057983 */ /* 0x002ee20000100800 */
[----:B------:R-:W-:-:S03]  /*25ff0*/  @!P0 IMAD.MOV.U32 R4, RZ, RZ, R27 ;  /* 0x000000ffff048224 */ /* 0x000fc600078e001b */
[----:B--2---:R0:W-:Y:S01]  /*26000*/  STL [R1+0x6ab8], R24 ;  /* 0x006ab81801007387 */ /* 0x0041e20000100800 */
[----:B------:R-:W-:Y:S01]  /*26010*/  PRMT R22, RZ, 0x7610, R22 ;  /* 0x00007610ff167816 */ /* 0x000fe20000000016 */
[----:B------:R-:W2:Y:S02]  /*26020*/  LDL R27, [R1+0x2054] ;  /* 0x00205400011b7983 */ /* 0x000ea40000100800 */
[----:B---3--:R1:W3:Y:S04]  /*26030*/  @!P0 LDG.E.U16 R23, [R4.64] ;  /* 0x0000000604178981 */ /* 0x0082e8000c1e1500 */
[----:B0-----:R-:W2:Y:S04]  /*26040*/  LDL R24, [R1+0x2058] ;  /* 0x0020580001187983 */ /* 0x001ea80000100800 */
[----:B-1----:R-:W2:Y:S04]  /*26050*/  LDL R4, [R1+0x20b4] ;  /* 0x0020b40001047983 */ /* 0x002ea80000100800 */
[----:B------:R-:W2:Y:S02]  /*26060*/  LDL R5, [R1+0x20b8] ;  /* 0x0020b80001057983 */ /* 0x000ea40000100800 */
[----:B--2---:R-:W-:-:S04]  /*26070*/  @!P0 LOP3.LUT R5, R5, R4, RZ, 0x3c, !PT ;  /* 0x0000000405058212 */ /* 0x004fc800078e3cff */
[----:B------:R-:W-:-:S04]  /*26080*/  @!P0 LOP3.LUT R4, R5, R4, RZ, 0x3c, !PT ;  /* 0x0000000405048212 */ /* 0x000fc800078e3cff */
[----:B------:R-:W-:-:S05]  /*26090*/  @!P0 LOP3.LUT R5, R5, R4, RZ, 0x3c, !PT ;  /* 0x0000000405058212 */ /* 0x000fca00078e3cff */
[----:B------:R0:W2:Y:S04]  /*260a0*/  @!P0 LDG.E.U16 R22, [R4.64] ;  /* 0x0000000604168981 */ /* 0x0000a8000c1e1500 */
[----:B---3--:R-:W-:Y:S01]  /*260b0*/  STL [R1+0x6abc], R23 ;  /* 0x006abc1701007387 */ /* 0x008fe20000100800 */
[----:B------:R-:W-:Y:S01]  /*260c0*/  PRMT R21, RZ, 0x7610, R21 ;  /* 0x00007610ff157816 */ /* 0x000fe20000000015 */
[----:B0-----:R-:W-:Y:S02]  /*260d0*/  @!P0 IMAD.MOV.U32 R4, RZ, RZ, R0 ;  /* 0x000000ffff048224 */ /* 0x001fe400078e0000 */
[----:B------:R-:W-:-:S05]  /*260e0*/  @!P0 IMAD.MOV.U32 R5, RZ, RZ, R26 ;  /* 0x000000ffff058224 */ /* 0x000fca00078e001a */
[----:B------:R4:W3:Y:S01]  /*260f0*/  @!P0 LDG.E.U16 R21, [R4.64] ;  /* 0x0000000604158981 */ /* 0x0008e2000c1e1500 */
[----:B------:R-:W-:Y:S01]  /*26100*/  PRMT R20, RZ, 0x7610, R20 ;  /* 0x00007610ff147816 */ /* 0x000fe20000000014 */
[----:B----4-:R-:W-:Y:S02]  /*26110*/  @!P0 IMAD.MOV.U32 R4, RZ, RZ, R25 ;  /* 0x000000ffff048224 */ /* 0x010fe400078e0019 */
[----:B------:R-:W-:-:S05]  /*26120*/  @!P0 IMAD.MOV.U32 R5, RZ, RZ, R29 ;  /* 0x000000ffff058224 */ /* 0x000fca00078e001d */
[----:B------:R0:W4:Y:S04]  /*26130*/  @!P0 LDG.E.U16 R20, [R4.64] ;  /* 0x0000000604148981 */ /* 0x000128000c1e1500 */
[----:B--2---:R1:W-:Y:S01]  /*26140*/  STL [R1+0x6ac0], R22 ;  /* 0x006ac01601007387 */ /* 0x0043e20000100800 */
[----:B------:R-:W2:Y:S02]  /*26150*/  LDL R26, [R1+0x2034] ;  /* 0x00203400011a7983 */ /* 0x000ea40000100800 */
[----:B------:R-:W2:Y:S01]  /*26160*/  LDL R0, [R1+0x2038] ;  /* 0x0020380001007983 */ /* 0x000ea20000100800 */
[----:B------:R-:W-:Y:S01]  /*26170*/  PRMT R19, RZ, 0x7610, R19 ;  /* 0x00007610ff137816 */ /* 0x000fe20000000013 */
[----:B0-----:R-:W-:Y:S02]  /*26180*/  @!P0 IMAD.MOV.U32 R4, RZ, RZ, R24 ;  /* 0x000000ffff048224 */ /* 0x001fe400078e0018 */
[----:B------:R-:W-:-:S05]  /*26190*/  @!P0 IMAD.MOV.U32 R5, RZ, RZ, R27 ;  /* 0x000000ffff058224 */ /* 0x000fca00078e001b */
[----:B------:R2:W2:Y:S01]  /*261a0*/  @!P0 LDG.E.U16 R19, [R4.64] ;  /* 0x0000000604138981 */ /* 0x0004a2000c1e1500 */
[----:B------:R-:W-:-:S03]  /*261b0*/  PRMT R18, RZ, 0x7610, R18 ;  /* 0x00007610ff127816 */ /* 0x000fc60000000012 */
[----:B---3--:R0:W-:Y:S01]  /*261c0*/  STL [R1+0x6ac4], R21 ;  /* 0x006ac41501007387 */ /* 0x0081e20000100800 */
[----:B-1----:R-:W3:Y:S02]  /*261d0*/  LDL R22, [R1+0x2018] ;  /* 0x0020180001167983 */ /* 0x002ee40000100800 */
[----:B------:R-:W3:Y:S01]  /*261e0*/  LDL R25, [R1+0x2014] ;  /* 0x0020140001197983 */ /* 0x000ee20000100800 */
[----:B----4-:R1:W-:Y:S01]  /*261f0*/  STL [R1+0x6ac8], R20 ;  /* 0x006ac81401007387 */ /* 0x0103e20000100800 */
[----:B------:R-:W4:Y:S02]  /*26200*/  LDL R24, [R1+0x1ff4] ;  /* 0x001ff40001187983 */ /* 0x000f240000100800 */
[----:B------:R-:W4:Y:S02]  /*26210*/  LDL R23, [R1+0x1ff8] ;  /* 0x001ff80001177983 */ /* 0x000f240000100800 */
[----:B0-----:R-:W4:Y:S01]  /*26220*/  LDL R21, [R1+0x1fd4] ;  /* 0x001fd40001157983 */ /* 0x001f220000100800 */
[----:B-1----:R-:W4:Y:S01]  /*26230*/  LDL R20, [R1+0x1fd8] ;  /* 0x001fd80001147983 */ /* 0x002f220000100800 */
[----:B--2---:R-:W-:-:S02]  /*26240*/  @!P0 IMAD.MOV.U32 R5, RZ, RZ, R26 ;  /* 0x000000ffff058224 */ /* 0x004fc400078e001a */
[----:B------:R-:W-:-:S05]  /*26250*/  @!P0 IMAD.MOV.U32 R4, RZ, RZ, R0 ;  /* 0x000000ffff048224 */ /* 0x000fca00078e0000 */
[----:B------:R3:W2:Y:S04]  /*26260*/  @!P0 LDG.E.U16 R18, [R4.64] ;  /* 0x0000000604128981 */ /* 0x0006a8000c1e1500 */
[----:B------:R0:W-:Y:S01]  /*26270*/  STL [R1+0x6acc], R19 ;  /* 0x006acc1301007387 */ /* 0x0001e20000100800 */
[----:B------:R-:W2:Y:S03]  /*26280*/  LDL R0, [R1+0x1fb8] ;  /* 0x001fb80001007983 */ /* 0x000ea60000100800 */
[----:B0-----:R-:W2:Y:S01]  /*26290*/  LDL R19, [R1+0x1fb4] ;  /* 0x001fb40001137983 */ /* 0x001ea20000100800 */
[----:B---3--:R-:W-:Y:S01]  /*262a0*/  @!P0 IMAD.MOV.U32 R4, RZ, RZ, R22 ;  /* 0x000000ffff048224 */ /* 0x008fe200078e0016 */
[----:B------:R-:W-:Y:S01]  /*262b0*/  PRMT R17, RZ, 0x7610, R17 ;  /* 0x00007610ff117816 */ /* 0x000fe20000000011 */
[----:B------:R-:W-:Y:S01]  /*262c0*/  @!P0 IMAD.MOV.U32 R5, RZ, RZ, R25 ;  /* 0x000000ffff058224 */ /* 0x000fe200078e0019 */
[----:B------:R-:W-:-:S04]  /*262d0*/  PRMT R16, RZ, 0x7610, R16 ;  /* 0x00007610ff107816 */ /* 0x000fc80000000010 */
[----:B------:R4:W3:Y:S02]  /*262e0*/  @!P0 LDG.E.U16 R17, [R4.64] ;  /* 0x0000000604118981 */ /* 0x0008e4000c1e1500 */
[----:B----4-:R-:W-:Y:S02]  /*262f0*/  @!P0 IMAD.MOV.U32 R4, RZ, RZ, R23 ;  /* 0x000000ffff048224 */ /* 0x010fe400078e0017 */
[----:B------:R-:W-:-:S05]  /*26300*/  @!P0 IMAD.MOV.U32 R5, RZ, RZ, R24 ;  /* 0x000000ffff058224 */ /* 0x000fca00078e0018 */
[----:B------:R0:W4:Y:S04]  /*26310*/  @!P0 LDG.E.U16 R16, [R4.64] ;  /* 0x0000000604108981 */ /* 0x000128000c1e1500 */
[----:B--2---:R1:W-:Y:S01]  /*26320*/  STL [R1+0x6ad0], R18 ;  /* 0x006ad01201007387 */ /* 0x0043e20000100800 */
[----:B------:R-:W2:Y:S03]  /*26330*/  LDL R22, [R1+0x1f94] ;  /* 0x001f940001167983 */ /* 0x000ea60000100800 */
[----:B-1----:R-:W2:Y:S01]  /*26340*/  LDL R18, [R1+0x1f98] ;  /* 0x001f980001127983 */ /* 0x002ea20000100800 */
[----:B------:R-:W-:Y:S01]  /*26350*/  PRMT R15, RZ, 0x7610, R15 ;  /* 0x00007610ff0f7816 */ /* 0x000fe2000000000f */
[----:B0-----:R-:W-:-:S02]  /*26360*/  @!P0 IMAD.MOV.U32 R4, RZ, RZ, R20 ;  /* 0x000000ffff048224 */ /* 0x001fc400078e0014 */
[----:B------:R-:W-:Y:S01]  /*26370*/  @!P0 IMAD.MOV.U32 R5, RZ, RZ, R21 ;  /* 0x000000ffff058224 */ /* 0x000fe200078e0015 */
[----:B------:R-:W-:-:S04]  /*26380*/  PRMT R14, RZ, 0x7610, R14 ;  /* 0x00007610ff0e7816 */ /* 0x000fc8000000000e */
[----:B------:R0:W2:Y:S02]  /*26390*/  @!P0 LDG.E.U16 R15, [R4.64] ;  /* 0x00000006040f8981 */ /* 0x0000a4000c1e1500 */
[----:B0-----:R-:W-:Y:S02]  /*263a0*/  @!P0 IMAD.MOV.U32 R4, RZ, RZ, R0 ;  /* 0x000000ffff048224 */ /* 0x001fe400078e0000 */
[----:B------:R-:W-:-:S05]  /*263b0*/  @!P0 IMAD.MOV.U32 R5, RZ, RZ, R19 ;  /* 0x000000ffff058224 */ /* 0x000fca00078e0013 */
[----:B------:R2:W2:Y:S01]  /*263c0*/  @!P0 LDG.E.U16 R14, [R4.64] ;  /* 0x00000006040e8981 */ /* 0x0004a2000c1e1500 */
[----:B------:R-:W-:-:S03]  /*263d0*/  PRMT R13, RZ, 0x7610, R13 ;  /* 0x00007610ff0d7816 */ /* 0x000fc6000000000d */
[----:B---3--:R0:W-:Y:S01]  /*263e0*/  STL [R1+0x6ad4], R17 ;  /* 0x006ad41101007387 */ /* 0x0081e20000100800 */
[----:B----4-:R1:W-:Y:S02]  /*263f0*/  STL [R1+0x6ad8], R16 ;  /* 0x006ad81001007387 */ /* 0x0103e40000100800 */
[----:B------:R-:W3:Y:S02]  /*26400*/  LDL R21, [R1+0x1f84] ;  /* 0x001f840001157983 */ /* 0x000ee40000100800 */
[----:B------:R-:W4:Y:S02]  /*26410*/  LDL R20, [R1+0x2268] ;  /* 0x0022680001147983 */ /* 0x000f240000100800 */
[----:B--2---:R-:W-:Y:S02]  /*26420*/  @!P0 IMAD.MOV.U32 R5, RZ, RZ, R22 ;  /* 0x000000ffff058224 */ /* 0x004fe400078e0016 */
[----:B------:R-:W-:-:S05]  /*26430*/  @!P0 IMAD.MOV.U32 R4, RZ, RZ, R18 ;  /* 0x000000ffff048224 */ /* 0x000fca00078e0012 */
[----:B------:R4:W2:Y:S04]  /*26440*/  @!P0 LDG.E.U16 R13, [R4.64] ;  /* 0x00000006040d8981 */ /* 0x0008a8000c1e1500 */
[----:B------:R0:W-:Y:S01]  /*26450*/  STL [R1+0x6adc], R15 ;  /* 0x006adc0f01007387 */ /* 0x0001e20000100800 */
[----:B------:R-:W2:Y:S02]  /*26460*/  LDL R19, [R1+0x224c] ;  /* 0x00224c0001137983 */ /* 0x000ea40000100800 */
[----:B------:R-:W2:Y:S01]  /*26470*/  LDL R0, [R1+0x2288] ;  /* 0x0022880001007983 */ /* 0x000ea20000100800 */
[----:B------:R2:W-:Y:S01]  /*26480*/  STL [R1+0x6ae0], R14 ;  /* 0x006ae00e01007387 */ /* 0x0005e20000100800 */
[----:B------:R-:W2:Y:S02]  /*26490*/  LDL R18, [R1+0x226c] ;  /* 0x00226c0001127983 */ /* 0x000ea40000100800 */
[----:B0-----:R-:W2:Y:S02]  /*264a0*/  LDL R17, [R1+0x22a8] ;  /* 0x0022a80001117983 */ /* 0x001ea40000100800 */
[----:B-1----:R-:W2:Y:S01]  /*264b0*/  LDL R16, [R1+0x228c] ;  /* 0x00228c0001107983 */ /* 0x002ea20000100800 */
[----:B------:R-:W2:Y:S01]  /*264c0*/  LDL R15, [R1+0x22c8] ;  /* 0x0022c800010f7983 */ /* 0x000ea20000100800 */
[----:B------:R-:W-:Y:S01]  /*264d0*/  PRMT R12, RZ, 0x7610, R12 ;  /* 0x00007610ff0c7816 */ /* 0x000fe2000000000c */
[----:B----4-:R-:W-:-:S02]  /*264e0*/  @!P0 IMAD.MOV.U32 R4, RZ, RZ, R20 ;  /* 0x000000ffff048224 */ /* 0x010fc400078e0014 */
[----:B---3--:R-:W-:-:S05]  /*264f0*/  @!P0 IMAD.MOV.U32 R5, RZ, RZ, R21 ;  /* 0x000000ffff058224 */ /* 0x008fca00078e0015 */
[----:B------:R0:W3:Y:S04]  /*26500*/  @!P0 LDG.E.U16 R12, [R4.64] ;  /* 0x00000006040c8981 */ /* 0x0000e8000c1e1500 */
[----:B--2---:R1:W-:Y:S01]  /*26510*/  STL [R1+0x6ae4], R13 ;  /* 0x006ae40d01007387 */ /* 0x0043e20000100800 */
[----:B------:R-:W2:Y:S03]  /*26520*/  LDL R14, [R1+0x22ac] ;  /* 0x0022ac00010e7983 */ /* 0x000ea60000100800 */
[----:B-1----:R-:W4:Y:S01]  /*26530*/  LDL R13, [R1+0x22e8] ;  /* 0x0022e800010d7983 */ /* 0x002f220000100800 */
[----:B------:R-:W-:Y:S01]  /*26540*/  PRMT R11, RZ, 0x7610, R11 ;  /* 0x00007610ff0b7816 */ /* 0x000fe2000000000b */
[----:B0-----:R-:W-:-:S02]  /*26550*/  @!P0 IMAD.MOV.U32 R4, RZ, RZ, R0 ;  /* 0x000000ffff048224 */ /* 0x001fc400078e0000 */
[----:B------:R-:W-:Y:S01]  /*26560*/  @!P0 IMAD.MOV.U32 R5, RZ, RZ, R19 ;  /* 0x000000ffff058224 */ /* 0x000fe200078e0013 */
[----:B------:R-:W-:-:S04]  /*26570*/  PRMT R10, RZ, 0x7610, R10 ;  /* 0x00007610ff0a7816 */ /* 0x000fc8000000000a */
[----:B------:R0:W3:Y:S01]  /*26580*/  @!P0 LDG.E.U16 R11, [R4.64] ;  /* 0x00000006040b8981 */ /* 0x0000e2000c1e1500 */
[----:B------:R-:W-:Y:S01]  /*26590*/  PRMT R9, RZ, 0x7610, R9 ;  /* 0x00007610ff097816 */ /* 0x000fe20000000009 */
[----:B0-----:R-:W-:Y:S02]  /*265a0*/  @!P0 IMAD.MOV.U32 R4, RZ, RZ, R17 ;  /* 0x000000ffff048224 */ /* 0x001fe400078e0011 */
[----:B------:R-:W-:-:S05]  /*265b0*/  @!P0 IMAD.MOV.U32 R5, RZ, RZ, R18 ;  /* 0x000000ffff058224 */ /* 0x000fca00078e0012 */
[----:B------:R0:W3:Y:S02]  /*265c0*/  @!P0 LDG.E.U16 R10, [R4.64] ;  /* 0x00000006040a8981 */ /* 0x0000e4000c1e1500 */
[----:B0-----:R-:W-:Y:S02]  /*265d0*/  @!P0 IMAD.MOV.U32 R4, RZ, RZ, R15 ;  /* 0x000000ffff048224 */ /* 0x001fe400078e000f */
[----:B------:R-:W-:-:S05]  /*265e0*/  @!P0 IMAD.MOV.U32 R5, RZ, RZ, R16 ;  /* 0x000000ffff058224 */ /* 0x000fca00078e0010 */
[----:B------:R2:W3:Y:S01]  /*265f0*/  @!P0 LDG.E.U16 R9, [R4.64] ;  /* 0x0000000604098981 */ /* 0x0004e2000c1e1500 */
[----:B------:R-:W-:Y:S01]  /*26600*/  PRMT R8, RZ, 0x7610, R8 ;  /* 0x00007610ff087816 */ /* 0x000fe20000000008 */
[----:B--2---:R-:W-:Y:S02]  /*26610*/  @!P0 IMAD.MOV.U32 R5, RZ, RZ, R14 ;  /* 0x000000ffff058224 */ /* 0x004fe400078e000e */
[----:B----4-:R-:W-:-:S05]  /*26620*/  @!P0 IMAD.MOV.U32 R4, RZ, RZ, R13 ;  /* 0x000000ffff048224 */ /* 0x010fca00078e000d */
[----:B------:R-:W2:Y:S04]  /*26630*/  @!P0 LDG.E.U16 R8, [R4.64] ;  /* 0x0000000604088981 */ /* 0x000ea8000c1e1500 */
[----:B---3--:R-:W-:Y:S01]  /*26640*/  STL [R1+0x6ae8], R12 ;  /* 0x006ae80c01007387 */ /* 0x008fe20000100800 */
[----:B------:R-:W3:Y:S02]  /*26650*/  LDL R0, [R1+0x2308] ;  /* 0x0023080001007983 */ /* 0x000ee40000100800 */
[----:B------:R0:W-:Y:S01]  /*26660*/  STL [R1+0x6aec], R11 ;  /* 0x006aec0b01007387 */ /* 0x0001e20000100800 */
[----:B------:R1:W-:Y:S01]  /*26670*/  STL [R1+0x6af0], R10 ;  /* 0x006af00a01007387 */ /* 0x0003e20000100800 */
[----:B------:R-:W4:Y:S03]  /*26680*/  LDL.LU R23, [R1+0xc84] ;  /* 0x000c840001177983 */ /* 0x000f260000300800 */
[----:B------:R1:W-:Y:S01]  /*26690*/  STL [R1+0x6af4], R9 ;  /* 0x006af40901007387 */ /* 0x0003e20000100800 */
[----:B------:R-:W4:Y:S03]  /*266a0*/  LDL R16, [R1+0x22ec] ;  /* 0x0022ec0001107983 */ /* 0x000f260000100800 */
[----:B0-----:R-:W4:Y:S01]  /*266b0*/  LDL R11, [R1+0x2328] ;  /* 0x00232800010b7983 */ /* 0x001f220000100800 */
[----:B-1----:R-:W4:Y:S03]  /*266c0*/  LDL R10, [R1+0x230c] ;  /* 0x00230c00010a7983 */ /* 0x002f260000100800 */
[----:B------:R-:W4:Y:S01]  /*266d0*/  LDL R9, [R1+0x2350] ;  /* 0x0023500001097983 */ /* 0x000f220000100800 */
[----:B------:R-:W4:Y:S02]  /*266e0*/  LDL.LU R24, [R1+0xc80] ;  /* 0x000c800001187983 */ /* 0x000f240000300800 */
[----:B------:R-:W4:Y:S01]  /*266f0*/  LDL.LU R19, [R1+0xc7c] ;  /* 0x000c7c0001137983 */ /* 0x000f220000300800 */
[----:B--2---:R-:W-:Y:S01]  /*26700*/  STL [R1+0x6af8], R8 ;  /* 0x006af80801007387 */ /* 0x004fe20000100800 */
[----:B------:R-:W2:Y:S02]  /*26710*/  LDL.LU R12, [R1+0xc78] ;  /* 0x000c7800010c7983 */ /* 0x000ea40000300800 */
[----:B------:R-:W2:Y:S02]  /*26720*/  LDL.LU R29, [R1+0xc64] ;  /* 0x000c6400011d7983 */ /* 0x000ea40000300800 */
[----:B---3--:R-:W-:Y:S01]  /*26730*/  @!P0 IMAD.MOV.U32 R4, RZ, RZ, R0 ;  /* 0x000000ffff048224 */ /* 0x008fe200078e0000 */
[----:B------:R-:W3:Y:S04]  /*26740*/  LDL.LU R25, [R1+0xc60] ;  /* 0x000c600001197983 */ /* 0x000ee80000300800 */
[----:B------:R-:W0:Y:S01]  /*26750*/  S2R R0, SR_TID.X ;  /* 0x0000000000007919 */ /* 0x000e220000002100 */
[----:B------:R-:W-:Y:S02]  /*26760*/  STL [R1+0x2394], R28 ;  /* 0x0023941c01007387 */ /* 0x000fe40000100800 */
[----:B------:R-:W3:Y:S02]  /*26770*/  LDL.LU R13, [R1+0xc5c] ;  /* 0x000c5c00010d7983 */ /* 0x000ee40000300800 */
[----:B------:R-:W3:Y:S01]  /*26780*/  LDL.LU R14, [R1+0xc58] ;  /* 0x000c5800010e7983 */ /* 0x000ee20000300800 */
[----:B------:R-:W3:Y:S01]  /*26790*/  LDL.LU R27, [R1+0xc44] ;  /* 0x000c4400011b7983 */ /* 0x000ee20000300800 */
[----:B------:R-:W-:Y:S01]  /*267a0*/  PRMT R7, RZ, 0x7610, R7 ;  /* 0x00007610ff077816 */ /* 0x000fe20000000007 */
[----:B------:R-:W3:Y:S02]  /*267b0*/  LDL.LU R15, [R1+0xc40] ;  /* 0x000c4000010f7983 */ /* 0x000ee40000300800 */
[----:B------:R-:W-:Y:S01]  /*267c0*/  @!P0 IMAD.MOV.U32 R5, RZ, RZ, R28 ;  /* 0x000000ffff058224 */ /* 0x000fe200078e001c */
[----:B------:R-:W3:Y:S01]  /*267d0*/  LDL.LU R18, [R1+0xc3c] ;  /* 0x000c3c0001127983 */ /* 0x000ee20000300800 */
[----:B------:R-:W3:Y:S02]  /*267e0*/  LDL.LU R21, [R1+0xc38] ;  /* 0x000c380001157983 */ /* 0x000ee40000300800 */
[----:B------:R-:W3:Y:S01]  /*267f0*/  LDL.LU R22, [R1+0xc24] ;  /* 0x000c240001167983 */ /* 0x000ee20000300800 */
[----:B------:R-:W-:Y:S01]  /*26800*/  PRMT R6, RZ, 0x7610, R6 ;  /* 0x00007610ff067816 */ /* 0x000fe20000000006 */
[----:B------:R4:W3:Y:S01]  /*26810*/  @!P0 LDG.E.U16 R7, [R4.64] ;  /* 0x0000000604078981 */ /* 0x0008e2000c1e1500 */
[----:B0-----:R-:W-:-:S03]  /*26820*/  LOP3.LUT R20, R0, 0x7f, RZ, 0xc0, !PT ;  /* 0x0000007f00147812 */ /* 0x001fc600078ec0ff */
[----:B------:R-:W3:Y:S02]  /*26830*/  LDL.LU R0, [R1+0xc20] ;  /* 0x000c200001007983 */ /* 0x000ee40000300800 */
[----:B------:R-:W-:Y:S02]  /*26840*/  IMAD.SHL.U32 R26, R20, 0x2, RZ ;  /* 0x00000002141a7824 */ /* 0x000fe400078e00ff */
[----:B----4-:R-:W-:Y:S02]  /*26850*/  @!P0 IMAD.MOV.U32 R5, RZ, RZ, R16 ;  /* 0x000000ffff058224 */ /* 0x010fe400078e0010 */
[----:B------:R-:W-:Y:S01]  /*26860*/  @!P0 IMAD.MOV.U32 R4, RZ, RZ, R11 ;  /* 0x000000ffff048224 */ /* 0x000fe200078e000b */
[----:B------:R-:W-:-:S04]  /*26870*/  LOP3.LUT R26, R26, 0x60, RZ, 0x3c, !PT ;  /* 0x000000601a1a7812 */ /* 0x000fc800078e3cff */
[----:B------:R0:W4:Y:S04]  /*26880*/  @!P0 LDG.E.U16 R6, [R4.64] ;  /* 0x0000000604068981 */ /* 0x000128000c1e1500 */
[----:B------:R1:W-:Y:S01]  /*26890*/  STS.U16 [R26+0x5800], R23 ;  /* 0x005800171a007388 */ /* 0x0003e20000000400 */
[----:B------:R1:W-:Y:S03]  /*268a0*/  STS.U16 [R26+0x5900], R24 ;  /* 0x005900181a007388 */ /* 0x0003e60000000400 */
[----:B------:R1:W-:Y:S01]  /*268b0*/  STS.U16 [R26+0x5a00], R19 ;  /* 0x005a00131a007388 */ /* 0x0003e20000000400 */
[----:B0-----:R-:W-:-:S03]  /*268c0*/  @!P0 IMAD.MOV.U32 R5, RZ, RZ, R10 ;  /* 0x000000ffff058224 */ /* 0x001fc600078e000a */
[----:B------:R-:W4:Y:S01]  /*268d0*/  LDL.LU R10, [R1+0xc1c] ;  /* 0x000c1c00010a7983 */ /* 0x000f220000300800 */
[----:B-1----:R-:W4:Y:S02]  /*268e0*/  LDL.LU R23, [R1+0xc18] ;  /* 0x000c180001177983 */ /* 0x002f240000300800 */
[----:B------:R-:W4:Y:S02]  /*268f0*/  LDL.LU R11, [R1+0xb4c] ;  /* 0x000b4c00010b7983 */ /* 0x000f240000300800 */
[----:B------:R-:W4:Y:S01]  /*26900*/  LDL.LU R16, [R1+0xb44] ;  /* 0x000b440001107983 */ /* 0x000f220000300800 */
[----:B------:R-:W4:Y:S01]  /*26910*/  LDL.LU R24, [R1+0xb3c] ;  /* 0x000b3c0001187983 */ /* 0x000f220000300800 */
[----:B------:R-:W4:Y:S02]  /*26920*/  LDL.LU R17, [R1+0xb34] ;  /* 0x000b340001117983 */ /* 0x000f240000300800 */
[----:B------:R-:W4:Y:S01]  /*26930*/  LDL.LU R19, [R1+0xb0c] ;  /* 0x000b0c0001137983 */ /* 0x000f220000300800 */
[----:B--2---:R-:W-:Y:S01]  /*26940*/  STS.U16 [R26+0x5b00], R12 ;  /* 0x005b000c1a007388 */ /* 0x004fe20000000400 */
[----:B------:R0:W-:Y:S03]  /*26950*/  STS.U16 [R26+0x7800], R29 ;  /* 0x0078001d1a007388 */ /* 0x0001e60000000400 */
[----:B0-----:R-:W2:Y:S04]  /*26960*/  LDL.LU R29, [R1+0xb04] ;  /* 0x000b0400011d7983 */ /* 0x001ea80000300800 */
[----:B---3--:R0:W-:Y:S01]  /*26970*/  STS.U16 [R26+0x7900], R25 ;  /* 0x007900191a007388 */ /* 0x0081e20000000400 */
[----:B------:R-:W-:Y:S02]  /*26980*/  STS.U16 [R26+0x7a00], R13 ;  /* 0x007a000d1a007388 */ /* 0x000fe40000000400 */
[----:B------:R-:W-:Y:S01]  /*26990*/  STS.U16 [R26+0x7b00], R14 ;  /* 0x007b000e1a007388 */ /* 0x000fe20000000400 */
[----:B------:R1:W-:Y:S01]  /*269a0*/  STS.U16 [R26+0x9800], R27 ;  /* 0x0098001b1a007388 */ /* 0x0003e20000000400 */
[----:B------:R3:W-:Y:S03]  /*269b0*/  STS.U16 [R26+0x9900], R15 ;  /* 0x0099000f1a007388 */ /* 0x0007e60000000400 */
[----:B0-----:R-:W2:Y:S01]  /*269c0*/  LDL.LU R25, [R1+0xafc] ;  /* 0x000afc0001197983 */ /* 0x001ea20000300800 */
[----:B-1----:R-:W2:Y:S02]  /*269d0*/  LDL.LU R27, [R1+0xca4] ;  /* 0x000ca400011b7983 */ /* 0x002ea40000300800 */
[----:B------:R-:W2:Y:S02]  /*269e0*/  LDL.LU R12, [R1+0xca0] ;  /* 0x000ca000010c7983 */ /* 0x000ea40000300800 */
[----:B------:R-:W2:Y:S01]  /*269f0*/  LDL.LU R13, [R1+0xc9c] ;  /* 0x000c9c00010d7983 */ /* 0x000ea20000300800 */
[----:B------:R-:W2:Y:S04]  /*26a00*/  LDL.LU R14, [R1+0xc98] ;  /* 0x000c9800010e7983 */ /* 0x000ea80000300800 */
[----:B------:R0:W-:Y:S01]  /*26a10*/  STS.U16 [R26+0x9a00], R18 ;  /* 0x009a00121a007388 */ /* 0x0001e20000000400 */
[----:B---3--:R-:W3:Y:S02]  /*26a20*/  LDL.LU R15, [R1+0xc94] ;  /* 0x000c9400010f7983 */ /* 0x008ee40000300800 */
[----:B------:R1:W-:Y:S02]  /*26a30*/  STS.U16 [R26+0x9b00], R21 ;  /* 0x009b00151a007388 */ /* 0x0003e40000000400 */
[----:B------:R1:W-:Y:S01]  /*26a40*/  STS.U16 [R26+0xb800], R22 ;  /* 0x00b800161a007388 */ /* 0x0003e20000000400 */
[----:B------:R1:W-:Y:S04]  /*26a50*/  STS.U16 [R26+0xb900], R0 ;  /* 0x00b900001a007388 */ /* 0x0003e80000000400 */
[----:B0-----:R-:W3:Y:S01]  /*26a60*/  LDL.LU R18, [R1+0xc90] ;  /* 0x000c900001127983 */ /* 0x001ee20000300800 */
[----:B-1----:R-:W3:Y:S03]  /*26a70*/  LDL.LU R21, [R1+0xc8c] ;  /* 0x000c8c0001157983 */ /* 0x002ee60000300800 */
[----:B------:R-:W3:Y:S04]  /*26a80*/  LDL.LU R22, [R1+0xc88] ;  /* 0x000c880001167983 */ /* 0x000ee80000300800 */
[----:B------:R-:W3:Y:S04]  /*26a90*/  LDL.LU R0, [R1+0xc74] ;  /* 0x000c740001007983 */ /* 0x000ee80000300800 */
[----:B----4-:R-:W-:Y:S01]  /*26aa0*/  STS.U16 [R26+0xba00], R10 ;  /* 0x00ba000a1a007388 */ /* 0x010fe20000000400 */
[----:B------:R0:W-:Y:S02]  /*26ab0*/  STS.U16 [R26+0xbb00], R23 ;  /* 0x00bb00171a007388 */ /* 0x0001e40000000400 */
[----:B------:R-:W-:Y:S02]  /*26ac0*/  STS.U16 [R26+0xd800], R11 ;  /* 0x00d8000b1a007388 */ /* 0x000fe40000000400 */
[----:B------:R-:W-:Y:S01]  /*26ad0*/  STS.U16 [R26+0xd900], R16 ;  /* 0x00d900101a007388 */ /* 0x000fe20000000400 */
[----:B------:R1:W-:Y:S01]  /*26ae0*/  STS.U16 [R26+0xda00], R24 ;  /* 0x00da00181a007388 */ /* 0x0003e20000000400 */
[----:B------:R-:W-:Y:S02]  /*26af0*/  STS.U16 [R26+0xdb00], R17 ;  /* 0x00db00111a007388 */ /* 0x000fe40000000400 */
[----:B------:R-:W-:Y:S01]  /*26b00*/  STS.U16 [R26+0xf800], R19 ;  /* 0x00f800131a007388 */ /* 0x000fe20000000400 */
[----:B0-----:R-:W4:Y:S01]  /*26b10*/  LDL.LU R23, [R1+0xc70] ;  /* 0x000c700001177983 */ /* 0x001f220000300800 */
[----:B-1----:R-:W4:Y:S03]  /*26b20*/  LDL.LU R24, [R1+0xc6c] ;  /* 0x000c6c0001187983 */ /* 0x002f260000300800 */
[----:B--2---:R0:W-:Y:S04]  /*26b30*/  STS.U16 [R26+0xf900], R29 ;  /* 0x00f9001d1a007388 */ /* 0x0041e80000000400 */
[----:B0-----:R-:W2:Y:S01]  /*26b40*/  LDL.LU R29, [R1+0xc68] ;  /* 0x000c6800011d7983 */ /* 0x001ea20000300800 */
[----:B------:R-:W-:Y:S01]  /*26b50*/  PRMT R3, RZ, 0x7610, R3 ;  /* 0x00007610ff037816 */ /* 0x000fe20000000003 */
[----:B------:R-:W-:-:S05]  /*26b60*/  @!P0 IMAD.MOV.U32 R4, RZ, RZ, R9 ;  /* 0x000000ffff048224 */ /* 0x000fca00078e0009 */
[----:B------:R0:W2:Y:S04]  /*26b70*/  @!P0 LDG.E.U16 R3, [R4.64] ;  /* 0x0000000604038981 */ /* 0x0000a8000c1e1500 */
[----:B------:R1:W-:Y:S01]  /*26b80*/  STS.U16 [R26+0xfa00], R25 ;  /* 0x00fa00191a007388 */ /* 0x0003e20000000400 */
[----:B0-----:R-:W-:-:S03]  /*26b90*/  IMAD.SHL.U32 R4, R20, 0x2, RZ ;  /* 0x0000000214047824 */ /* 0x001fc600078e00ff */
[----:B------:R0:W-:Y:S04]  /*26ba0*/  STS.U16 [R26+0xfb00], R2 ;  /* 0x00fb00021a007388 */ /* 0x0001e80000000400 */
[----:B-1----:R-:W2:Y:S01]  /*26bb0*/  LDL.LU R25, [R1+0xc54] ;  /* 0x000c540001197983 */ /* 0x002ea20000300800 */
[----:B------:R-:W-:-:S05]  /*26bc0*/  LOP3.LUT R4, R4, 0x70, RZ, 0x3c, !PT ;  /* 0x0000007004047812 */ /* 0x000fca00078e3cff */
[----:B------:R1:W-:Y:S04]  /*26bd0*/  STS.U16 [R4+0x1c00], R27 ;  /* 0x001c001b04007388 */ /* 0x0003e80000000400 */
[----:B0-----:R-:W2:Y:S01]  /*26be0*/  LDL.LU R2, [R1+0x6b00] ;  /* 0x006b000001027983 */ /* 0x001ea20000300800 */
[----:B------:R-:W-:Y:S02]  /*26bf0*/  STS.U16 [R4+0x1d00], R12 ;  /* 0x001d000c04007388 */ /* 0x000fe40000000400 */
[----:B------:R-:W2:Y:S02]  /*26c00*/  LDL.LU R26, [R1+0xc50] ;  /* 0x000c5000011a7983 */ /* 0x000ea40000300800 */
[----:B------:R-:W-:Y:S01]  /*26c10*/  STS.U16 [R4+0x1e00], R13 ;  /* 0x001e000d04007388 */ /* 0x000fe20000000400 */
[----:B------:R-:W2:Y:S04]  /*26c20*/  LDL.LU R16, [R1+0xc4c] ;  /* 0x000c4c0001107983 */ /* 0x000ea80000300800 */
[----:B------:R-:W-:Y:S01]  /*26c30*/  STS.U16 [R4+0x1f00], R14 ;  /* 0x001f000e04007388 */ /* 0x000fe20000000400 */
[----:B------:R-:W2:Y:S02]  /*26c40*/  LDL.LU R17, [R1+0xc48] ;  /* 0x000c480001117983 */ /* 0x000ea40000300800 */
[----:B---3--:R-:W-:Y:S02]  /*26c50*/  STS.U16 [R4+0x3c00], R15 ;  /* 0x003c000f04007388 */ /* 0x008fe40000000400 */
[----:B------:R-:W3:Y:S01]  /*26c60*/  LDL.LU R19, [R1+0xc34] ;  /* 0x000c340001137983 */ /* 0x000ee20000300800 */
[----:B------:R-:W-:Y:S04]  /*26c70*/  STS.U16 [R4+0x3d00], R18 ;  /* 0x003d001204007388 */ /* 0x000fe80000000400 */
[----:B------:R-:W3:Y:S01]  /*26c80*/  LDL.LU R20, [R1+0xc30] ;  /* 0x000c300001147983 */ /* 0x000ee20000300800 */
[----:B------:R-:W-:Y:S02]  /*26c90*/  STS.U16 [R4+0x3e00], R21 ;  /* 0x003e001504007388 */ /* 0x000fe40000000400 */
[----:B-1----:R-:W3:Y:S02]  /*26ca0*/  LDL.LU R27, [R1+0xc2c] ;  /* 0x000c2c00011b7983 */ /* 0x002ee40000300800 */
[----:B------:R-:W-:Y:S01]  /*26cb0*/  STS.U16 [R4+0x3f00], R22 ;  /* 0x003f001604007388 */ /* 0x000fe20000000400 */
[----:B------:R0:W-:Y:S04]  /*26cc0*/  STS.U16 [R4+0x5c00], R0 ;  /* 0x005c000004007388 */ /* 0x0001e80000000400 */
[----:B------:R-:W3:Y:S04]  /*26cd0*/  LDL.LU R9, [R1+0xc28] ;  /* 0x000c280001097983 */ /* 0x000ee80000300800 */
[----:B0-----:R-:W3:Y:S01]  /*26ce0*/  LDL.LU R0, [R1+0xc14] ;  /* 0x000c140001007983 */ /* 0x001ee20000300800 */
[----:B------:R-:W3:Y:S02]  /*26cf0*/  LDL.LU R10, [R1+0xc10] ;  /* 0x000c1000010a7983 */ /* 0x000ee40000300800 */
[----:B------:R-:W3:Y:S02]  /*26d00*/  LDL.LU R11, [R1+0xc0c] ;  /* 0x000c0c00010b7983 */ /* 0x000ee40000300800 */
[----:B------:R-:W3:Y:S01]  /*26d10*/  LDL.LU R12, [R1+0xb54] ;  /* 0x000b5400010c7983 */ /* 0x000ee20000300800 */
[----:B------:R-:W3:Y:S01]  /*26d20*/  LDL.LU R18, [R1+0xb24] ;  /* 0x000b240001127983 */ /* 0x000ee20000300800 */
[----:B------:R-:W3:Y:S03]  /*26d30*/  LDL.LU R21, [R1+0xb1c] ;  /* 0x000b1c0001157983 */ /* 0x000ee60000300800 */
[----:B----4-:R0:W-:Y:S01]  /*26d40*/  STS.U16 [R4+0x5d00], R23 ;  /* 0x005d001704007388 */ /* 0x0101e20000000400 */
[----:B------:R-:W4:Y:S02]  /*26d50*/  LDL.LU R22, [R1+0xb14] ;  /* 0x000b140001167983 */ /* 0x000f240000300800 */
[----:B------:R1:W-:Y:S01]  /*26d60*/  STS.U16 [R4+0x5e00], R24 ;  /* 0x005e001804007388 */ /* 0x0003e20000000400 */
[----:B0-----:R-:W4:Y:S01]  /*26d70*/  LDL.LU R23, [R1+0xaf4] ;  /* 0x000af40001177983 */ /* 0x001f220000300800 */
[----:B-1----:R-:W4:Y:S03]  /*26d80*/  LDL.LU R24, [R1+0xaf0] ;  /* 0x000af00001187983 */ /* 0x002f260000300800 */
[----:B--2---:R0:W-:Y:S04]  /*26d90*/  STS.U16 [R4+0x5f00], R29 ;  /* 0x005f001d04007388 */ /* 0x0041e80000000400 */
[----:B0-----:R-:W2:Y:S04]  /*26da0*/  LDL.LU R29, [R1+0xaec] ;  /* 0x000aec00011d7983 */ /* 0x001ea80000300800 */
[----:B------:R0:W-:Y:S04]  /*26db0*/  STS.U16 [R4+0x7c00], R25 ;  /* 0x007c001904007388 */ /* 0x0001e80000000400 */
[----:B0-----:R-:W2:Y:S04]  /*26dc0*/  LDL.LU R25, [R1+0xae4] ;  /* 0x000ae40001197983 */ /* 0x001ea80000300800 */
[----:B------:R0:W-:Y:S01]  /*26dd0*/  STS.U16 [R4+0x7d00], R26 ;  /* 0x007d001a04007388 */ /* 0x0001e20000000400 */
[----:B------:R1:W-:Y:S03]  /*26de0*/  STS.U16 [R4+0x7e00], R16 ;  /* 0x007e001004007388 */ /* 0x0003e60000000400 */
[----:B------:R1:W-:Y:S01]  /*26df0*/  STS.U16 [R4+0x7f00], R17 ;  /* 0x007f001104007388 */ /* 0x0003e20000000400 */
[----:B---3--:R3:W-:Y:S03]  /*26e00*/  STS.U16 [R4+0x9c00], R19 ;  /* 0x009c001304007388 */ /* 0x0087e60000000400 */
[----:B------:R3:W-:Y:S04]  /*26e10*/  STS.U16 [R4+0x9d00], R20 ;  /* 0x009d001404007388 */ /* 0x0007e80000000400 */
[----:B0-----:R-:W2:Y:S01]  /*26e20*/  LDL.LU R26, [R1+0xaa0] ;  /* 0x000aa000011a7983 */ /* 0x001ea20000300800 */
[----:B------:R-:W2:Y:S02]  /*26e30*/  LDL.LU R13, [R1+0xa9c] ;  /* 0x000a9c00010d7983 */ /* 0x000ea40000300800 */
[----:B------:R-:W2:Y:S02]  /*26e40*/  LDL.LU R14, [R1+0xa94] ;  /* 0x000a9400010e7983 */ /* 0x000ea40000300800 */
[----:B------:R0:W-:Y:S01]  /*26e50*/  STS.U16 [R4+0x9e00], R27 ;  /* 0x009e001b04007388 */ /* 0x0001e20000000400 */
[----:B------:R-:W2:Y:S01]  /*26e60*/  LDL.LU R15, [R1+0xa90] ;  /* 0x000a9000010f7983 */ /* 0x000ea20000300800 */
[----:B-1----:R-:W2:Y:S03]  /*26e70*/  LDL.LU R16, [R1+0xa8c] ;  /* 0x000a8c0001107983 */ /* 0x002ea60000300800 */
[----:B------:R-:W-:Y:S01]  /*26e80*/  STS.U16 [R4+0x9f00], R9 ;  /* 0x009f000904007388 */ /* 0x000fe20000000400 */
[----:B------:R-:W2:Y:S02]  /*26e90*/  LDL.LU R17, [R1+0xa88] ;  /* 0x000a880001117983 */ /* 0x000ea40000300800 */
[----:B---3--:R-:W3:Y:S02]  /*26ea0*/  LDL.LU R19, [R1+0xa84] ;  /* 0x000a840001137983 */ /* 0x008ee40000300800 */
[----:B------:R-:W3:Y:S01]  /*26eb0*/  LDL.LU R20, [R1+0xa80] ;  /* 0x000a800001147983 */ /* 0x000ee20000300800 */
[----:B------:R1:W-:Y:S01]  /*26ec0*/  STS.U16 [R4+0xbc00], R0 ;  /* 0x00bc000004007388 */ /* 0x0003e20000000400 */
[----:B------:R-:W-:Y:S02]  /*26ed0*/  STS.U16 [R4+0xbd00], R10 ;  /* 0x00bd000a04007388 */ /* 0x000fe40000000400 */
[----:B------:R-:W-:Y:S01]  /*26ee0*/  STS.U16 [R4+0xbe00], R11 ;  /* 0x00be000b04007388 */ /* 0x000fe20000000400 */
[----:B0-----:R-:W3:Y:S01]  /*26ef0*/  LDL.LU R27, [R1+0xa7c] ;  /* 0x000a7c00011b7983 */ /* 0x001ee20000300800 */
[----:B------:R-:W-:Y:S02]  /*26f00*/  STS.U16 [R4+0xbf00], R12 ;  /* 0x00bf000c04007388 */ /* 0x000fe40000000400 */
[----:B------:R0:W-:Y:S01]  /*26f10*/  STS.U16 [R4+0xdc00], R2 ;  /* 0x00dc000204007388 */ /* 0x0001e20000000400 */
[----:B-1----:R-:W3:Y:S04]  /*26f20*/  LDL.LU R0, [R1+0xa78] ;  /* 0x000a780001007983 */ /* 0x002ee80000300800 */
[----:B0-----:R-:W3:Y:S01]  /*26f30*/  LDL.LU R2, [R1+0x6afc] ;  /* 0x006afc0001027983 */ /* 0x001ee20000300800 */
[----:B------:R-:W-:Y:S02]  /*26f40*/  STS.U16 [R4+0xdd00], R18 ;  /* 0x00dd001204007388 */ /* 0x000fe40000000400 */
[----:B------:R0:W-:Y:S02]  /*26f50*/  STS.U16 [R4+0xde00], R21 ;  /* 0x00de001504007388 */ /* 0x0001e40000000400 */
[----:B----4-:R-:W-:Y:S01]  /*26f60*/  STS.U16 [R4+0xdf00], R22 ;  /* 0x00df001604007388 */ /* 0x010fe20000000400 */
[----:B------:R-:W-:Y:S01]  /*26f70*/  STS.U16 [R4+0xfc00], R23 ;  /* 0x00fc001704007388 */ /* 0x000fe20000000400 */
[----:B------:R-:W-:Y:S03]  /*26f80*/  STS.U16 [R4+0xfd00], R24 ;  /* 0x00fd001804007388 */ /* 0x000fe60000000400 */
[----:B0-----:R-:W4:Y:S04]  /*26f90*/  LDL.LU R21, [R1+0xa74] ;  /* 0x000a740001157983 */ /* 0x001f280000300800 */
[----:B--2---:R0:W-:Y:S04]  /*26fa0*/  STS.U16 [R4+0xfe00], R29 ;  /* 0x00fe001d04007388 */ /* 0x0041e80000000400 */
[----:B0-----:R-:W2:Y:S01]  /*26fb0*/  LDL.LU R29, [R1+0xa70] ;  /* 0x000a7000011d7983 */ /* 0x001ea20000300800 */
[----:B------:R-:W2:Y:S02]  /*26fc0*/  LDL.LU R22, [R1+0xa6c] ;  /* 0x000a6c0001167983 */ /* 0x000ea40000300800 */
[----:B------:R-:W2:Y:S02]  /*26fd0*/  LDL.LU R18, [R1+0xa68] ;  /* 0x000a680001127983 */ /* 0x000ea40000300800 */
[----:B------:R-:W2:Y:S01]  /*26fe0*/  LDL.LU R23, [R1+0xa64] ;  /* 0x000a640001177983 */ /* 0x000ea20000300800 */
[----:B------:R-:W2:Y:S04]  /*26ff0*/  LDL.LU R24, [R1+0xa60] ;  /* 0x000a600001187983 */ /* 0x000ea80000300800 */
[----:B------:R0:W-:Y:S04]  /*27000*/  STS.U16 [R4+0xff00], R25 ;  /* 0x00ff001904007388 */ /* 0x0001e80000000400 */
[----:B0-----:R-:W2:Y:S04]  /*27010*/  LDL.LU R25, [R1+0x15c] ;  /* 0x00015c0001197983 */ /* 0x001ea80000300800 */
[----:B---3--:R0:W-:Y:S04]  /*27020*/  STS.U16 [R2+0x10000], R26 ;  /* 0x0100001a02007388 */ /* 0x0081e80000000400 */
[----:B------:R1:W-:Y:S04]  /*27030*/  STS.U16 [R2+0x12000], R27 ;  /* 0x0120001b02007388 */ /* 0x0003e80000000400 */
[----:B------:R3:W-:Y:S04]  /*27040*/  STS.U16 [R2+0x10400], R13 ;  /* 0x0104000d02007388 */ /* 0x0007e80000000400 */
[----:B------:R3:W-:Y:S04]  /*27050*/  STS.U16 [R2+0x10800], R14 ;  /* 0x0108000e02007388 */ /* 0x0007e80000000400 */
[----:B0-----:R-:W2:Y:S01]  /*27060*/  LDL.LU R26, [R1+0x158] ;  /* 0x00015800011a7983 */ /* 0x001ea20000300800 */
[----:B------:R-:W2:Y:S02]  /*27070*/  LDL.LU R8, [R1+0x154] ;  /* 0x0001540001087983 */ /* 0x000ea40000300800 */
[----:B-1----:R-:W2:Y:S02]  /*27080*/  LDL.LU R27, [R1+0x150] ;  /* 0x00015000011b7983 */ /* 0x002ea40000300800 */
[----:B------:R-:W2:Y:S01]  /*27090*/  LDL.LU R9, [R1+0x14c] ;  /* 0x00014c0001097983 */ /* 0x000ea20000300800 */
[----:B------:R-:W2:Y:S01]  /*270a0*/  LDL.LU R10, [R1+0x148] ;  /* 0x00014800010a7983 */ /* 0x000ea20000300800 */
[----:B------:R-:W2:Y:S02]  /*270b0*/  LDL.LU R11, [R1+0x144] ;  /* 0x00014400010b7983 */ /* 0x000ea40000300800 */
[----:B------:R-:W2:Y:S02]  /*270c0*/  LDL.LU R12, [R1+0x140] ;  /* 0x00014000010c7983 */ /* 0x000ea40000300800 */
[----:B---3--:R-:W3:Y:S01]  /*270d0*/  LDL.LU R13, [R1+0x13c] ;  /* 0x00013c00010d7983 */ /* 0x008ee20000300800 */
[----:B------:R0:W-:Y:S04]  /*270e0*/  STS.U16 [R2+0x11800], R19 ;  /* 0x0118001302007388 */ /* 0x0001e80000000400 */
[----:B------:R-:W3:Y:S04]  /*270f0*/  LDL.LU R14, [R1+0x138] ;  /* 0x00013800010e7983 */ /* 0x000ee80000300800 */
[----:B------:R1:W-:Y:S04]  /*27100*/  STS.U16 [R2+0x11c00], R20 ;  /* 0x011c001402007388 */ /* 0x0003e80000000400 */
[----:B------:R1:W-:Y:S04]  /*27110*/  STS.U16 [R2+0x12400], R0 ;  /* 0x0124000002007388 */ /* 0x0003e80000000400 */
[----:B----4-:R4:W-:Y:S04]  /*27120*/  STS.U16 [R2+0x12800], R21 ;  /* 0x0128001502007388 */ /* 0x0109e80000000400 */
[----:B0-----:R-:W3:Y:S01]  /*27130*/  LDL.LU R19, [R1+0x134] ;  /* 0x0001340001137983 */ /* 0x001ee20000300800 */
[----:B-1----:R-:W3:Y:S02]  /*27140*/  LDL.LU R20, [R1+0x130] ;  /* 0x0001300001147983 */ /* 0x002ee40000300800 */
[----:B------:R-:W3:Y:S01]  /*27150*/  LDL.LU R0, [R1+0x12c] ;  /* 0x00012c0001007983 */ /* 0x000ee20000300800 */
[----:B----4-:R-:W4:Y:S04]  /*27160*/  LDL.LU R21, [R1+0x128] ;  /* 0x0001280001157983 */ /* 0x010f280000300800 */
[----:B--2---:R0:W-:Y:S04]  /*27170*/  STS.U16 [R2+0x12c00], R29 ;  /* 0x012c001d02007388 */ /* 0x0041e80000000400 */
[----:B0-----:R-:W2:Y:S04]  /*27180*/  LDL.LU R29, [R1+0x124] ;  /* 0x00012400011d7983 */ /* 0x001ea80000300800 */
[----:B------:R0:W-:Y:S04]  /*27190*/  STS.U16 [R2+0x13000], R22 ;  /* 0x0130001602007388 */ /* 0x0001e80000000400 */
[----:B------:R1:W-:Y:S04]  /*271a0*/  STS.U16 [R2+0x10c00], R15 ;  /* 0x010c000f02007388 */ /* 0x0003e80000000400 */
[----:B------:R1:W-:Y:S04]  /*271b0*/  STS.U16 [R2+0x11000], R16 ;  /* 0x0110001002007388 */ /* 0x0003e80000000400 */
[----:B------:R1:W-:Y:S04]  /*271c0*/  STS.U16 [R2+0x11400], R17 ;  /* 0x0114001102007388 */ /* 0x0003e80000000400 */
[----:B------:R1:W-:Y:S04]  /*271d0*/  STS.U16 [R2+0x13400], R18 ;  /* 0x0134001202007388 */ /* 0x0003e80000000400 */
[----:B------:R1:W-:Y:S04]  /*271e0*/  STS.U16 [R2+0x13800], R23 ;  /* 0x0138001702007388 */ /* 0x0003e80000000400 */
[----:B0-----:R-:W4:Y:S01]  /*271f0*/  LDL.LU R22, [R1+0x120] ;  /* 0x0001200001167983 */ /* 0x001f220000300800 */
[----:B-1----:R-:W4:Y:S02]  /*27200*/  LDL.LU R15, [R1+0x11c] ;  /* 0x00011c00010f7983 */ /* 0x002f240000300800 */
[----:B------:R-:W4:Y:S02]  /*27210*/  LDL.LU R16, [R1+0x118] ;  /* 0x0001180001107983 */ /* 0x000f240000300800 */
[----:B------:R-:W4:Y:S01]  /*27220*/  LDL.LU R17, [R1+0x114] ;  /* 0x0001140001117983 */ /* 0x000f220000300800 */
[----:B------:R-:W4:Y:S04]  /*27230*/  LDL.LU R18, [R1+0x110] ;  /* 0x0001100001127983 */ /* 0x000f280000300800 */
[----:B------:R0:W-:Y:S01]  /*27240*/  STS.U16 [R2+0x13c00], R24 ;  /* 0x013c001802007388 */ /* 0x0001e20000000400 */
[----:B------:R-:W4:Y:S03]  /*27250*/  LDL.LU R23, [R1+0x10c] ;  /* 0x00010c0001177983 */ /* 0x000f260000300800 */
[----:B0-----:R-:W4:Y:S04]  /*27260*/  LDL.LU R24, [R1+0x108] ;  /* 0x0001080001187983 */ /* 0x001f280000300800 */
[----:B------:R0:W-:Y:S04]  /*27270*/  STS.U16 [R2+0x14000], R25 ;  /* 0x0140001902007388 */ /* 0x0001e80000000400 */
[----:B0-----:R-:W4:Y:S04]  /*27280*/  LDL.LU R25, [R1+0x104] ;  /* 0x0001040001197983 */ /* 0x001f280000300800 */
[----:B------:R0:W-:Y:S04]  /*27290*/  STS.U16 [R2+0x14400], R26 ;  /* 0x0144001a02007388 */ /* 0x0001e80000000400 */
[----:B------:R1:W-:Y:S04]  /*272a0*/  STS.U16 [R2+0x14c00], R27 ;  /* 0x014c001b02007388 */ /* 0x0003e80000000400 */
[----:B0-----:R-:W4:Y:S01]  /*272b0*/  LDL.LU R26, [R1+0x100] ;  /* 0x00010000011a7983 */ /* 0x001f220000300800 */
[----:B-1----:R-:W4:Y:S03]  /*272c0*/  LDL.LU R27, [R1+0xfc] ;  /* 0x0000fc00011b7983 */ /* 0x002f260000300800 */
[----:B---3--:R0:W-:Y:S04]  /*272d0*/  STS.U16 [R2+0x17000], R0 ;  /* 0x0170000002007388 */ /* 0x0081e80000000400 */
[----:B0-----:R-:W3:Y:S04]  /*272e0*/  LDL.LU R0, [R1+0xf8] ;  /* 0x0000f80001007983 */ /* 0x001ee80000300800 */
[----:B--2---:R0:W-:Y:S04]  /*272f0*/  STS.U16 [R2+0x17800], R29 ;  /* 0x0178001d02007388 */ /* 0x0041e80000000400 */
[----:B0-----:R-:W2:Y:S01]  /*27300*/  LDL.LU R29, [R1+0xf4] ;  /* 0x0000f400011d7983 */ /* 0x001ea20000300800 */
[----:B------:R-:W-:-:S03]  /*27310*/  LOP3.LUT R4, R2, 0x20, RZ, 0x3c, !PT ;  /* 0x0000002002047812 */ /* 0x000fc600078e3cff */
[----:B------:R-:W-:Y:S04]  /*27320*/  STS.U16 [R2+0x14800], R8 ;  /* 0x0148000802007388 */ /* 0x000fe80000000400 */
[----:B------:R-:W-:Y:S04]  /*27330*/  STS.U16 [R2+0x15000], R9 ;  /* 0x0150000902007388 */ /* 0x000fe80000000400 */
[----:B------:R-:W-:Y:S04]  /*27340*/  STS.U16 [R2+0x15400], R10 ;  /* 0x0154000a02007388 */ /* 0x000fe80000000400 */
[----:B------:R-:W-:Y:S04]  /*27350*/  STS.U16 [R2+0x15800], R11 ;  /* 0x0158000b02007388 */ /* 0x000fe80000000400 */
[----:B------:R-:W-:Y:S04]  /*27360*/  STS.U16 [R2+0x15c00], R12 ;  /* 0x015c000c02007388 */ /* 0x000fe80000000400 */
[----:B------:R-:W-:Y:S04]  /*27370*/  STS.U16 [R2+0x16000], R13 ;  /* 0x0160000d02007388 */ /* 0x000fe80000000400 */
[----:B------:R-:W-:Y:S04]  /*27380*/  STS.U16 [R2+0x16400], R14 ;  /* 0x0164000e02007388 */ /* 0x000fe80000000400 */
[----:B------:R0:W-:Y:S04]  /*27390*/  STS.U16 [R2+0x16800], R19 ;  /* 0x0168001302007388 */ /* 0x0001e80000000400 */
[----:B------:R1:W-:Y:S04]  /*273a0*/  STS.U16 [R2+0x16c00], R20 ;  /* 0x016c001402007388 */ /* 0x0003e80000000400 */
[----:B----4-:R4:W-:Y:S04]  /*273b0*/  STS.U16 [R2+0x17400], R21 ;  /* 0x0174001502007388 */ /* 0x0109e80000000400 */
[----:B------:R4:W-:Y:S01]  /*273c0*/  STS.U16 [R2+0x17c00], R22 ;  /* 0x017c001602007388 */ /* 0x0009e20000000400 */
[----:B------:R-:W-:Y:S02]  /*273d0*/  STS.U16 [R4+0x10100], R15 ;  /* 0x0101000f04007388 */ /* 0x000fe40000000400 */
[----:B------:R-:W-:Y:S02]  /*273e0*/  STS.U16 [R4+0x10500], R16 ;  /* 0x0105001004007388 */ /* 0x000fe40000000400 */
[----:B------:R-:W-:Y:S01]  /*273f0*/  STS.U16 [R4+0x10900], R17 ;  /* 0x0109001104007388 */ /* 0x000fe20000000400 */
[----:B------:R-:W-:Y:S04]  /*27400*/  STS.U16 [R4+0x10d00], R18 ;  /* 0x010d001204007388 */ /* 0x000fe80000000400 */
[----:B0-----:R-:W2:Y:S01]  /*27410*/  LDL.LU R19, [R1+0xf0] ;  /* 0x0000f00001137983 */ /* 0x001ea20000300800 */
[----:B-1----:R-:W2:Y:S02]  /*27420*/  LDL.LU R20, [R1+0xec] ;  /* 0x0000ec0001147983 */ /* 0x002ea40000300800 */
[----:B------:R-:W-:Y:S01]  /*27430*/  STS.U16 [R4+0x11100], R23 ;  /* 0x0111001704007388 */ /* 0x000fe20000000400 */
[----:B----4-:R-:W4:Y:S01]  /*27440*/  LDL.LU R21, [R1+0xe8] ;  /* 0x0000e80001157983 */ /* 0x010f220000300800 */
[----:B------:R-:W4:Y:S02]  /*27450*/  LDL.LU R22, [R1+0xe4] ;  /* 0x0000e40001167983 */ /* 0x000f240000300800 */
[----:B------:R-:W-:Y:S02]  /*27460*/  STL [R1+0x2398], R2 ;  /* 0x0023980201007387 */ /* 0x000fe40000100800 */
[----:B------:R0:W-:Y:S01]  /*27470*/  STS.U16 [R4+0x11500], R24 ;  /* 0x0115001804007388 */ /* 0x0001e20000000400 */
[----:B------:R-:W4:Y:S04]  /*27480*/  LDL.LU R5, [R1+0xe0] ;  /* 0x0000e00001057983 */ /* 0x000f280000300800 */
        /* <DEDUP_REMOVED lines=8> */
[----:B------:R0:W-:Y:S04]  /*27510*/  STS.U16 [R4+0x11900], R25 ;  /* 0x0119001904007388 */ /* 0x0001e80000000400 */
[----:B------:R-:W4:Y:S04]  /*27520*/  LDL.LU R23, [R1+0xbc] ;  /* 0x0000bc0001177983 */ /* 0x000f280000300800 */
[----:B------:R1:W-:Y:S01]  /*27530*/  STS.U16 [R4+0x11d00], R26 ;  /* 0x011d001a04007388 */ /* 0x0003e20000000400 */
[----:B------:R1:W-:Y:S03]  /*27540*/  STS.U16 [R4+0x12100], R27 ;  /* 0x0121001b04007388 */ /* 0x0003e60000000400 */
[----:B0-----:R-:W4:Y:S04]  /*27550*/  LDL.LU R25, [R1+0xb8] ;  /* 0x0000b80001197983 */ /* 0x001f280000300800 */
[----:B-1----:R-:W4:Y:S01]  /*27560*/  LDL.LU R26, [R1+0xb4] ;  /* 0x0000b400011a7983 */ /* 0x002f220000300800 */
[----:B------:R-:W4:Y:S03]  /*27570*/  LDL.LU R27, [R1+0xb0] ;  /* 0x0000b000011b7983 */ /* 0x000f260000300800 */
[----:B---3--:R0:W-:Y:S04]  /*27580*/  STS.U16 [R4+0x12500], R0 ;  /* 0x0125000004007388 */ /* 0x0081e80000000400 */
[----:B0-----:R-:W3:Y:S04]  /*27590*/  LDL.LU R0, [R1+0xac] ;  /* 0x0000ac0001007983 */ /* 0x001ee80000300800 */
[----:B--2---:R0:W-:Y:S04]  /*275a0*/  STS.U16 [R4+0x12900], R29 ;  /* 0x0129001d04007388 */ /* 0x0041e80000000400 */
[----:B0-----:R-:W2:Y:S01]  /*275b0*/  LDL.LU R29, [R1+0xa8] ;  /* 0x0000a800011d7983 */ /* 0x001ea20000300800 */
[----:B------:R-:W2:Y:S02]  /*275c0*/  LDL.LU R14, [R1+0xa4] ;  /* 0x0000a400010e7983 */ /* 0x000ea40000300800 */
[----:B------:R-:W2:Y:S02]  /*275d0*/  LDL.LU R15, [R1+0xa0] ;  /* 0x0000a000010f7983 */ /* 0x000ea40000300800 */
[----:B------:R-:W2:Y:S01]  /*275e0*/  LDL.LU R16, [R1+0x9c] ;  /* 0x00009c0001107983 */ /* 0x000ea20000300800 */
[----:B------:R-:W2:Y:S04]  /*275f0*/  LDL.LU R17, [R1+0x98] ;  /* 0x0000980001117983 */ /* 0x000ea80000300800 */
[----:B------:R0:W-:Y:S01]  /*27600*/  STS.U16 [R4+0x12d00], R19 ;  /* 0x012d001304007388 */ /* 0x0001e20000000400 */
[----:B------:R1:W-:Y:S02]  /*27610*/  STS.U16 [R4+0x13100], R20 ;  /* 0x0131001404007388 */ /* 0x0003e40000000400 */
[----:B------:R-:W2:Y:S01]  /*27620*/  LDL.LU R18, [R1+0x94] ;  /* 0x0000940001127983 */ /* 0x000ea20000300800 */
[----:B----4-:R4:W-:Y:S01]  /*27630*/  STS.U16 [R4+0x13500], R21 ;  /* 0x0135001504007388 */ /* 0x0109e20000000400 */
[----:B------:R4:W-:Y:S03]  /*27640*/  STS.U16 [R4+0x13900], R22 ;  /* 0x0139001604007388 */ /* 0x0009e60000000400 */
[----:B0-----:R-:W2:Y:S01]  /*27650*/  LDL.LU R19, [R1+0x90] ;  /* 0x0000900001137983 */ /* 0x001ea20000300800 */
[----:B-1----:R-:W2:Y:S03]  /*27660*/  LDL.LU R20, [R1+0x8c] ;  /* 0x00008c0001147983 */ /* 0x002ea60000300800 */
[----:B------:R-:W-:Y:S04]  /*27670*/  STS.U16 [R4+0x13d00], R5 ;  /* 0x013d000504007388 */ /* 0x000fe80000000400 */
[----:B----4-:R-:W4:Y:S01]  /*27680*/  LDL.LU R21, [R1+0x88] ;  /* 0x0000880001157983 */ /* 0x010f220000300800 */
[----:B------:R-:W4:Y:S03]  /*27690*/  LDL.LU R22, [R1+0x84] ;  /* 0x0000840001167983 */ /* 0x000f260000300800 */
[----:B------:R0:W-:Y:S04]  /*276a0*/  STS.U16 [R4+0x14100], R24 ;  /* 0x0141001804007388 */ /* 0x0001e80000000400 */
[----:B0-----:R-:W4:Y:S01]  /*276b0*/  LDL R24, [R1+0x235c] ;  /* 0x00235c0001187983 */ /* 0x001f220000100800 */
[----:B------:R-:W-:Y:S02]  /*276c0*/  STS.U16 [R4+0x14500], R28 ;  /* 0x0145001c04007388 */ /* 0x000fe40000000400 */
[----:B------:R-:W-:Y:S02]  /*276d0*/  STS.U16 [R4+0x14900], R8 ;  /* 0x0149000804007388 */ /* 0x000fe40000000400 */
[----:B------:R-:W-:Y:S01]  /*276e0*/  STS.U16 [R4+0x14d00], R9 ;  /* 0x014d000904007388 */ /* 0x000fe20000000400 */
[----:B------:R-:W-:Y:S01]  /*276f0*/  STS.U16 [R4+0x15100], R10 ;  /* 0x0151000a04007388 */ /* 0x000fe20000000400 */
[----:B------:R-:W-:Y:S02]  /*27700*/  STS.U16 [R4+0x15500], R11 ;  /* 0x0155000b04007388 */ /* 0x000fe40000000400 */
[----:B------:R-:W-:Y:S02]  /*27710*/  STS.U16 [R4+0x15900], R12 ;  /* 0x0159000c04007388 */ /* 0x000fe40000000400 */
[----:B------:R-:W-:Y:S01]  /*27720*/  STS.U16 [R4+0x15d00], R13 ;  /* 0x015d000d04007388 */ /* 0x000fe20000000400 */
[----:B------:R0:W-:Y:S01]  /*27730*/  STS.U16 [R4+0x16100], R23 ;  /* 0x0161001704007388 */ /* 0x0001e20000000400 */
[----:B------:R1:W-:Y:S03]  /*27740*/  STS.U16 [R4+0x16500], R25 ;  /* 0x0165001904007388 */ /* 0x0003e60000000400 */
[----:B------:R1:W-:Y:S01]  /*27750*/  STS.U16 [R4+0x16900], R26 ;  /* 0x0169001a04007388 */ /* 0x0003e20000000400 */
[----:B------:R1:W-:Y:S03]  /*27760*/  STS.U16 [R4+0x16d00], R27 ;  /* 0x016d001b04007388 */ /* 0x0003e60000000400 */
[----:B0-----:R-:W4:Y:S01]  /*27770*/  LDL.LU R23, [R1+0x80] ;  /* 0x0000800001177983 */ /* 0x001f220000300800 */
[----:B-1----:R-:W4:Y:S03]  /*27780*/  LDL.LU R25, [R1+0x7c] ;  /* 0x00007c0001197983 */ /* 0x002f260000300800 */
[----:B------:R-:W4:Y:S01]  /*27790*/  LDL.LU R26, [R1+0x78] ;  /* 0x00007800011a7983 */ /* 0x000f220000300800 */
        /* <DEDUP_REMOVED lines=8> */
[----:B------:R-:W2:Y:S01]  /*27820*/  LDL.LU R11, [R1+0x5c] ;  /* 0x00005c00010b7983 */ /* 0x000ea20000300800 */
[----:B------:R-:W2:Y:S03]  /*27830*/  LDL.LU R12, [R1+0x58] ;  /* 0x00005800010c7983 */ /* 0x000ea60000300800 */
[----:B------:R0:W-:Y:S01]  /*27840*/  STS.U16 [R4+0x17900], R14 ;  /* 0x0179000e04007388 */ /* 0x0001e20000000400 */
[----:B------:R-:W2:Y:S02]  /*27850*/  LDL.LU R13, [R1+0x54] ;  /* 0x00005400010d7983 */ /* 0x000ea40000300800 */
[----:B------:R1:W-:Y:S01]  /*27860*/  STS.U16 [R4+0x17d00], R15 ;  /* 0x017d000f04007388 */ /* 0x0003e20000000400 */
[----:B0-----:R-:W2:Y:S01]  /*27870*/  LDL.LU R14, [R1+0x50] ;  /* 0x00005000010e7983 */ /* 0x001ea20000300800 */
[----:B-1----:R-:W2:Y:S03]  /*27880*/  LDL.LU R15, [R1+0x4c] ;  /* 0x00004c00010f7983 */ /* 0x002ea60000300800 */
[----:B----4-:R0:W-:Y:S01]  /*27890*/  STS.U16 [R24+0x10200], R16 ;  /* 0x0102001018007388 */ /* 0x0101e20000000400 */
[----:B------:R1:W-:Y:S02]  /*278a0*/  STS.U16 [R24+0x10600], R17 ;  /* 0x0106001118007388 */ /* 0x0003e40000000400 */
[----:B------:R4:W-:Y:S01]  /*278b0*/  STS.U16 [R24+0x10a00], R18 ;  /* 0x010a001218007388 */ /* 0x0009e20000000400 */
[----:B0-----:R-:W2:Y:S01]  /*278c0*/  LDL.LU R16, [R1+0x48] ;  /* 0x0000480001107983 */ /* 0x001ea20000300800 */
[----:B-1----:R-:W2:Y:S02]  /*278d0*/  LDL.LU R17, [R1+0x44] ;  /* 0x0000440001117983 */ /* 0x002ea40000300800 */
[----:B----4-:R-:W4:Y:S02]  /*278e0*/  LDL.LU R18, [R1+0x40] ;  /* 0x0000400001127983 */ /* 0x010f240000300800 */
[----:B------:R-:W4:Y:S01]  /*278f0*/  LDL.LU R4, [R1+0x3c] ;  /* 0x00003c0001047983 */ /* 0x000f220000300800 */
[----:B------:R0:W-:Y:S01]  /*27900*/  STS.U16 [R24+0x10e00], R19 ;  /* 0x010e001318007388 */ /* 0x0001e20000000400 */
[----:B------:R1:W-:Y:S03]  /*27910*/  STS.U16 [R24+0x11200], R20 ;  /* 0x0112001418007388 */ /* 0x0003e60000000400 */
[----:B0-----:R-:W4:Y:S01]  /*27920*/  LDL.LU R19, [R1+0x38] ;  /* 0x0000380001137983 */ /* 0x001f220000300800 */
[----:B-1----:R-:W4:Y:S02]  /*27930*/  LDL.LU R20, [R1+0x34] ;  /* 0x0000340001147983 */ /* 0x002f240000300800 */
[----:B------:R-:W4:Y:S02]  /*27940*/  LDL.LU R2, [R1+0x30] ;  /* 0x0000300001027983 */ /* 0x000f240000300800 */
[----:B------:R0:W-:Y:S01]  /*27950*/  STS.U16 [R24+0x11600], R21 ;  /* 0x0116001518007388 */ /* 0x0001e20000000400 */
[----:B------:R1:W-:Y:S01]  /*27960*/  STS.U16 [R24+0x11a00], R22 ;  /* 0x011a001618007388 */ /* 0x0003e20000000400 */
[----:B------:R1:W-:Y:S02]  /*27970*/  STS.U16 [R24+0x11e00], R23 ;  /* 0x011e001718007388 */ /* 0x0003e40000000400 */
[----:B------:R1:W-:Y:S02]  /*27980*/  STS.U16 [R24+0x12200], R25 ;  /* 0x0122001918007388 */ /* 0x0003e40000000400 */
[----:B------:R1:W-:Y:S01]  /*27990*/  STS.U16 [R24+0x12600], R26 ;  /* 0x0126001a18007388 */ /* 0x0003e20000000400 */
[----:B0-----:R-:W4:Y:S01]  /*279a0*/  LDL.LU R21, [R1+0x2c] ;  /* 0x00002c0001157983 */ /* 0x001f220000300800 */
[----:B-1----:R-:W4:Y:S02]  /*279b0*/  LDL.LU R22, [R1+0x28] ;  /* 0x0000280001167983 */ /* 0x002f240000300800 */
[----:B------:R-:W4:Y:S02]  /*279c0*/  LDL.LU R23, [R1+0x24] ;  /* 0x0000240001177983 */ /* 0x000f240000300800 */
[----:B------:R-:W4:Y:S01]  /*279d0*/  LDL.LU R25, [R1+0x20] ;  /* 0x0000200001197983 */ /* 0x000f220000300800 */
[----:B------:R0:W-:Y:S04]  /*279e0*/  STS.U16 [R24+0x12a00], R27 ;  /* 0x012a001b18007388 */ /* 0x0001e80000000400 */
[----:B------:R-:W4:Y:S01]  /*279f0*/  LDL.LU R26, [R1+0xa98] ;  /* 0x000a9800011a7983 */ /* 0x000f220000300800 */
[----:B---3--:R1:W-:Y:S03]  /*27a00*/  STS.U16 [R24+0x12e00], R0 ;  /* 0x012e000018007388 */ /* 0x0083e60000000400 */
[----:B0-----:R-:W3:Y:S01]  /*27a10*/  LDL.LU R27, [R1+0x1c] ;  /* 0x00001c00011b7983 */ /* 0x001ee20000300800 */
[----:B-1----:R-:W3:Y:S03]  /*27a20*/  LDL.LU R0, [R1+0x18] ;  /* 0x0000180001007983 */ /* 0x002ee60000300800 */
[----:B--2---:R0:W-:Y:S04]  /*27a30*/  STS.U16 [R24+0x13200], R29 ;  /* 0x0132001d18007388 */ /* 0x0041e80000000400 */
[----:B0-----:R-:W2:Y:S01]  /*27a40*/  LDL.LU R29, [R1+0x14] ;  /* 0x00001400011d7983 */ /* 0x001ea20000300800 */
[----:B------:R0:W-:Y:S02]  /*27a50*/  STS.U16 [R24+0x13600], R8 ;  /* 0x0136000818007388 */ /* 0x0001e40000000400 */
[----:B------:R1:W-:Y:S02]  /*27a60*/  STS.U16 [R24+0x13a00], R9 ;  /* 0x013a000918007388 */ /* 0x0003e40000000400 */
[----:B------:R1:W-:Y:S01]  /*27a70*/  STS.U16 [R24+0x13e00], R10 ;  /* 0x013e000a18007388 */ /* 0x0003e20000000400 */
[----:B------:R1:W-:Y:S01]  /*27a80*/  STS.U16 [R24+0x14200], R11 ;  /* 0x0142000b18007388 */ /* 0x0003e20000000400 */
[----:B------:R1:W-:Y:S02]  /*27a90*/  STS.U16 [R24+0x14600], R12 ;  /* 0x0146000c18007388 */ /* 0x0003e40000000400 */
[----:B------:R1:W-:Y:S02]  /*27aa0*/  STS.U16 [R24+0x14a00], R13 ;  /* 0x014a000d18007388 */ /* 0x0003e40000000400 */
[----:B------:R1:W-:Y:S01]  /*27ab0*/  STS.U16 [R24+0x14e00], R14 ;  /* 0x014e000e18007388 */ /* 0x0003e20000000400 */
[----:B------:R1:W-:Y:S04]  /*27ac0*/  STS.U16 [R24+0x15200], R15 ;  /* 0x0152000f18007388 */ /* 0x0003e80000000400 */
[----:B------:R-:W2:Y:S01]  /*27ad0*/  LDL.LU R5, [R1+0xc] ;  /* 0x00000c0001057983 */ /* 0x000ea20000300800 */
[----:B------:R-:W2:Y:S02]  /*27ae0*/  LDL.LU R28, [R1+0x8] ;  /* 0x00000800011c7983 */ /* 0x000ea40000300800 */
[----:B0-----:R-:W2:Y:S02]  /*27af0*/  LDL.LU R8, [R1+0x6af8] ;  /* 0x006af80001087983 */ /* 0x001ea40000300800 */
[----:B-1----:R-:W2:Y:S01]  /*27b00*/  LDL.LU R9, [R1+0x6af4] ;  /* 0x006af40001097983 */ /* 0x002ea20000300800 */
[----:B------:R-:W2:Y:S01]  /*27b10*/  LDL.LU R10, [R1+0x6af0] ;  /* 0x006af000010a7983 */ /* 0x000ea20000300800 */
[----:B------:R-:W2:Y:S02]  /*27b20*/  LDL.LU R11, [R1+0x6aec] ;  /* 0x006aec00010b7983 */ /* 0x000ea40000300800 */
[----:B------:R-:W2:Y:S02]  /*27b30*/  LDL.LU R12, [R1+0x6ae8] ;  /* 0x006ae800010c7983 */ /* 0x000ea40000300800 */
[----:B------:R-:W2:Y:S01]  /*27b40*/  LDL.LU R13, [R1+0x6ae4] ;  /* 0x006ae400010d7983 */ /* 0x000ea20000300800 */
[----:B------:R-:W2:Y:S01]  /*27b50*/  LDL.LU R14, [R1+0x6ae0] ;  /* 0x006ae000010e7983 */ /* 0x000ea20000300800 */
[----:B------:R-:W2:Y:S03]  /*27b60*/  LDL.LU R15, [R1+0x6adc] ;  /* 0x006adc00010f7983 */ /* 0x000ea60000300800 */
[----:B------:R0:W-:Y:S01]  /*27b70*/  STS.U16 [R24+0x15600], R16 ;  /* 0x0156001018007388 */ /* 0x0001e20000000400 */
[----:B------:R-:W-:Y:S02]  /*27b80*/  STS.U16 [R24+0x15a00], R17 ;  /* 0x015a001118007388 */ /* 0x000fe40000000400 */
[----:B----4-:R-:W-:Y:S02]  /*27b90*/  STS.U16 [R24+0x15e00], R18 ;  /* 0x015e001218007388 */ /* 0x010fe40000000400 */
[----:B------:R1:W-:Y:S01]  /*27ba0*/  STS.U16 [R24+0x16200], R4 ;  /* 0x0162000418007388 */ /* 0x0003e20000000400 */
[----:B0-----:R-:W4:Y:S04]  /*27bb0*/  LDL.LU R16, [R1+0x6ad8] ;  /* 0x006ad80001107983 */ /* 0x001f280000300800 */
[----:B-1----:R-:W0:Y:S04]  /*27bc0*/  S2R R4, SR_TID.X ;  /* 0x0000000000047919 */ /* 0x002e280000002100 */
[----:B------:R1:W-:Y:S01]  /*27bd0*/  STS.U16 [R24+0x16600], R19 ;  /* 0x0166001318007388 */ /* 0x0003e20000000400 */
[----:B------:R1:W-:Y:S02]  /*27be0*/  STS.U16 [R24+0x16a00], R20 ;  /* 0x016a001418007388 */ /* 0x0003e40000000400 */
[----:B------:R-:W4:Y:S02]  /*27bf0*/  LDL.LU R17, [R1+0x6ad4] ;  /* 0x006ad40001117983 */ /* 0x000f240000300800 */
[----:B------:R-:W4:Y:S01]  /*27c00*/  LDL.LU R18, [R1+0x6ad0] ;  /* 0x006ad00001127983 */ /* 0x000f220000300800 */
[----:B------:R0:W-:Y:S04]  /*27c10*/  STS.U16 [R24+0x16e00], R2 ;  /* 0x016e000218007388 */ /* 0x0001e80000000400 */
[----:B-1----:R-:W4:Y:S01]  /*27c20*/  LDL.LU R19, [R1+0x6acc] ;  /* 0x006acc0001137983 */ /* 0x002f220000300800 */
[----:B------:R-:W4:Y:S01]  /*27c30*/  LDL.LU R20, [R1+0x6ac8] ;  /* 0x006ac80001147983 */ /* 0x000f220000300800 */
[----:B0-----:R-:W-:Y:S01]  /*27c40*/  LOP3.LUT R2, R4, 0x3f, RZ, 0xc0, !PT ;  /* 0x0000003f04027812 */ /* 0x001fe200078ec0ff */
[----:B------:R-:W-:-:S04]  /*27c50*/  SHF.R.S32.HI R4, RZ, 0x6, R4 ;  /* 0x00000006ff047819 */ /* 0x000fc80000011404 */
[----:B------:R-:W-:Y:S01]  /*27c60*/  IMAD.SHL.U32 R2, R2, 0x2, RZ ;  /* 0x0000000202027824 */ /* 0x000fe200078e00ff */
[----:B------:R-:W-:Y:S01]  /*27c70*/  SGXT R4, R4, 0x1 ;  /* 0x000000010404781a */ /* 0x000fe20000000200 */
[----:B------:R0:W-:Y:S03]  /*27c80*/  STS.U16 [R24+0x17200], R21 ;  /* 0x0172001518007388 */ /* 0x0001e60000000400 */
[----:B------:R-:W-:Y:S01]  /*27c90*/  LOP3.LUT R2, R2, 0x90, R4, 0x78, !PT ;  /* 0x0000009002027812 */ /* 0x000fe200078e7804 */
[----:B------:R1:W-:Y:S01]  /*27ca0*/  STS.U16 [R24+0x17600], R22 ;  /* 0x0176001618007388 */ /* 0x0003e20000000400 */
[----:B------:R1:W-:Y:S02]  /*27cb0*/  STS.U16 [R24+0x17a00], R23 ;  /* 0x017a001718007388 */ /* 0x0003e40000000400 */
[----:B------:R-:W-:Y:S01]  /*27cc0*/  LOP3.LUT R2, R2, 0x60, RZ, 0x3c, !PT ;  /* 0x0000006002027812 */ /* 0x000fe200078e3cff */
[----:B0-----:R-:W4:Y:S01]  /*27cd0*/  LDL.LU R21, [R1+0x6ac4] ;  /* 0x006ac40001157983 */ /* 0x001f220000300800 */
[----:B------:R-:W4:Y:S03]  /*27ce0*/  LDL.LU R4, [R1+0x10] ;  /* 0x0000100001047983 */ /* 0x000f260000300800 */
[----:B------:R0:W-:Y:S04]  /*27cf0*/  STS.U16 [R24+0x17e00], R25 ;  /* 0x017e001918007388 */ /* 0x0001e80000000400 */
[----:B-1----:R-:W4:Y:S01]  /*27d00*/  LDL.LU R22, [R1+0x6ac0] ;  /* 0x006ac00001167983 */ /* 0x002f220000300800 */
[----:B------:R-:W4:Y:S02]  /*27d10*/  LDL.LU R23, [R1+0x6abc] ;  /* 0x006abc0001177983 */ /* 0x000f240000300800 */
[----:B------:R1:W-:Y:S02]  /*27d20*/  STS.U16 [R2+0x17f00], R26 ;  /* 0x017f001a02007388 */ /* 0x0003e40000000400 */
[----:B---3--:R3:W-:Y:S01]  /*27d30*/  STS.U16 [R2+0x10300], R27 ;  /* 0x0103001b02007388 */ /* 0x0087e20000000400 */
[----:B------:R3:W-:Y:S04]  /*27d40*/  STS.U16 [R2+0x10700], R0 ;  /* 0x0107000002007388 */ /* 0x0007e80000000400 */
[----:B0-----:R-:W4:Y:S01]  /*27d50*/  LDL.LU R24, [R1+0x6ab8] ;  /* 0x006ab80001187983 */ /* 0x001f220000300800 */
[----:B------:R-:W4:Y:S03]  /*27d60*/  LDL.LU R25, [R1+0x6ab4] ;  /* 0x006ab40001197983 */ /* 0x000f260000300800 */
[----:B-1----:R-:W4:Y:S04]  /*27d70*/  LDL.LU R26, [R1+0x6ab0] ;  /* 0x006ab000011a7983 */ /* 0x002f280000300800 */
[----:B---3--:R-:W3:Y:S01]  /*27d80*/  LDL.LU R27, [R1+0x6aac] ;  /* 0x006aac00011b7983 */ /* 0x008ee20000300800 */
[----:B------:R-:W3:Y:S03]  /*27d90*/  LDL.LU R0, [R1+0x6aa8] ;  /* 0x006aa80001007983 */ /* 0x000ee60000300800 */
[----:B--2---:R0:W-:Y:S04]  /*27da0*/  STS.U16 [R2+0x10b00], R29 ;  /* 0x010b001d02007388 */ /* 0x0041e80000000400 */
[----:B0-----:R-:W2:Y:S04]  /*27db0*/  LDL.LU R29, [R1+0x6aa4] ;  /* 0x006aa400011d7983 */ /* 0x001ea80000300800 */
[----:B----4-:R-:W-:Y:S01]  /*27dc0*/  STS.U16 [R2+0x10f00], R4 ;  /* 0x010f000402007388 */ /* 0x010fe20000000400 */
[----:B------:R-:W-:Y:S02]  /*27dd0*/  STS.U16 [R2+0x11300], R5 ;  /* 0x0113000502007388 */ /* 0x000fe40000000400 */
[----:B------:R-:W-:Y:S01]  /*27de0*/  STS.U16 [R2+0x11700], R28 ;  /* 0x0117001c02007388 */ /* 0x000fe20000000400 */
[----:B--2---:R0:W-:Y:S01]  /*27df0*/  STS.U16 [R2+0x11b00], R29 ;  /* 0x011b001d02007388 */ /* 0x0041e20000000400 */
[----:B---3--:R1:W-:Y:S03]  /*27e00*/  STS.U16 [R2+0x11f00], R0 ;  /* 0x011f000002007388 */ /* 0x0083e60000000400 */
[----:B0-----:R-:W2:Y:S01]  /*27e10*/  LDL.LU R29, [R1+0x6aa0] ;  /* 0x006aa000011d7983 */ /* 0x001ea20000300800 */
[----:B-1----:R-:W3:Y:S02]  /*27e20*/  LDL R0, [R1+0x1744] ;  /* 0x0017440001007983 */ /* 0x002ee40000100800 */
        /* <DEDUP_REMOVED lines=23> */
[----:B------:R-:W-:Y:S06]  /*27fa0*/  BAR.SYNC.DEFER_BLOCKING 0x0 ;  /* 0x0000000000007b1d */ /* 0x000fec0000010000 */
[----:B--2---:R-:W-:Y:S04]  /*27fb0*/  LDSM.16.MT88.4 R16, [R29] ;  /* 0x000000001d10783b */ /* 0x004fe80000004200 */
[----:B---3--:R-:W0:Y:S04]  /*27fc0*/  LDSM.16.M88.4 R4, [R0+0x10000] ;  /* 0x010000000004783b */ /* 0x008e280000000200 */
[----:B------:R-:W-:Y:S04]  /*27fd0*/  LDSM.16.M88.4 R12, [R0+0x11800] ;  /* 0x01180000000c783b */ /* 0x000fe80000000200 */
[----:B------:R-:W-:Y:S04]  /*27fe0*/  LDSM.16.M88.4 R24, [R0+0x10800] ;  /* 0x010800000018783b */ /* 0x000fe80000000200 */
[----:B------:R-:W-:Y:S04]  /*27ff0*/  LDSM.16.M88.4 R8, [R0+0x12000] ;  /* 0x012000000008783b */ /* 0x000fe80000000200 */
[----:B0-----:R-:W-:Y:S01]  /*28000*/  STL.64 [R1+0x20], R4 ;  /* 0x0000200401007387 */ /* 0x001fe20000100a00 */
[----:B------:R-:W-:-:S02]  /*28010*/  IMAD.MOV.U32 R21, RZ, RZ, R4 ;  /* 0x000000ffff157224 */ /* 0x000fc400078e0004 */
[----:B------:R-:W-:Y:S02]  /*28020*/  STL.64 [R1+0x28], R6 ;  /* 0x0000280601007387 */ /* 0x000fe40000100a00 */
[----:B------:R-:W-:Y:S02]  /*28030*/  IMAD.MOV.U32 R20, RZ, RZ, R5 ;  /* 0x000000ffff147224 */ /* 0x000fe400078e0005 */
[----:B------:R-:W0:Y:S04]  /*28040*/  LDSM.16.M88.4 R4, [R0+0x11000] ;  /* 0x011000000004783b */ /* 0x000e280000000200 */
[----:B0-----:R-:W-:Y:S01]  /*28050*/  STL.64 [R1], R4 ;  /* 0x0000000401007387 */ /* 0x001fe20000100a00 */
[----:B------:R-:W-:Y:S02]  /*28060*/  STL.64 [R1+0x8], R6 ;  /* 0x0000080601007387 */ /* 0x000fe40000100a00 */
[----:B------:R-:W-:Y:S02]  /*28070*/  STL [R1+0x5ae4], R14 ;  /* 0x005ae40e01007387 */ /* 0x000fe40000100800 */
[----:B------:R-:W-:-:S02]  /*28080*/  IMAD.MOV.U32 R3, RZ, RZ, R4 ;  /* 0x000000ffff037224 */ /* 0x000fc400078e0004 */
[----:B------:R-:W-:Y:S01]  /*28090*/  IMAD.MOV.U32 R2, RZ, RZ, R5 ;  /* 0x000000ffff027224 */ /* 0x000fe200078e0005 */
[----:B------:R-:W-:Y:S01]  /*280a0*/  STL.64 [R1+0x10], R24 ;  /* 0x0000101801007387 */ /* 0x000fe20000100a00 */
[----:B------:R-:W-:Y:S03]  /*280b0*/  STL.64 [R1+0x18], R26 ;  /* 0x0000181a01007387 */ /* 0x000fe60000100a00 */
[----:B------:R-:W0:Y:S01]  /*280c0*/  LDSM.16.M88.4 R4, [R0+0x12800] ;  /* 0x012800000004783b */ /* 0x000e220000000200 */
[----:B------:R-:W-:Y:S02]  /*280d0*/  STL.64 [R1+0x6a90], R24 ;  /* 0x006a901801007387 */ /* 0x000fe40000100a00 */
[----:B------:R-:W1:Y:S04]  /*280e0*/  LDSM.16.M88.4 R24, [R0+0x13000] ;  /* 0x013000000018783b */ /* 0x000e680000000200 */
[----:B------:R-:W-:Y:S01]  /*280f0*/  STL [R1+0x5ae0], R15 ;  /* 0x005ae00f01007387 */ /* 0x000fe20000100800 */
[----:B------:R-:W-:Y:S01]  /*28100*/  STL [R1+0x5ad4], R10 ;  /* 0x005ad40a01007387 */ /* 0x000fe20000100800 */
[----:B------:R-:W-:Y:S03]  /*28110*/  STL [R1+0x5ad0], R11 ;  /* 0x005ad00b01007387 */ /* 0x000fe60000100800 */
[----:B0-----:R0:W-:Y:S01]  /*28120*/  STL [R1+0x5dcc], R6 ;  /* 0x005dcc0601007387 */ /* 0x0011e20000100800 */
[----:B------:R2:W-:Y:S02]  /*28130*/  STL [R1+0x5dc8], R7 ;  /* 0x005dc80701007387 */ /* 0x0005e40000100800 */
[----:B-1----:R1:W-:Y:S02]  /*28140*/  STL.64 [R1+0x30], R24 ;  /* 0x0000301801007387 */ /* 0x0023e40000100a00 */
[----:B------:R-:W-:Y:S02]  /*28150*/  STL.64 [R1+0x38], R26 ;  /* 0x0000381a01007387 */ /* 0x000fe40000100a00 */
[----:B0-----:R-:W-:-:S02]  /*28160*/  IMAD.MOV.U32 R6, RZ, RZ, R25 ;  /* 0x000000ffff067224 */ /* 0x001fc400078e0019 */
[----:B--2---:R-:W-:-:S05]  /*28170*/  IMAD.MOV.U32 R7, RZ, RZ, R24 ;  /* 0x000000ffff077224 */ /* 0x004fca00078e0018 */
[----:B------:R-:W-:Y:S01]  /*28180*/  STL.64 [R1+0x6a68], R6 ;  /* 0x006a680601007387 */ /* 0x000fe20000100a00 */
[----:B------:R-:W-:Y:S02]  /*28190*/  STL.64 [R1+0x6a60], R4 ;  /* 0x006a600401007387 */ /* 0x000fe40000100a00 */
[----:B------:R-:W0:Y:S04]  /*281a0*/  LDSM.16.M88.4 R4, [R0+0x13800] ;  /* 0x013800000004783b */ /* 0x000e280000000200 */
[----:B-1----:R-:W-:Y:S02]  /*281b0*/  IMAD.MOV.U32 R24, RZ, RZ, R21 ;  /* 0x000000ffff187224 */ /* 0x002fe400078e0015 */
[----:B------:R-:W-:Y:S02]  /*281c0*/  IMAD.MOV.U32 R25, RZ, RZ, R20 ;  /* 0x000000ffff197224 */ /* 0x000fe400078e0014 */
[----:B------:R-:W1:Y:S04]  /*281d0*/  LDSM.16.M88.4 R20, [R0+0x14000] ;  /* 0x014000000014783b */ /* 0x000e680000000200 */
[----:B0-----:R-:W-:Y:S01]  /*281e0*/  STL.64 [R1+0x150], R4 ;  /* 0x0001500401007387 */ /* 0x001fe20000100a00 */
[----:B------:R-:W-:Y:S02]  /*281f0*/  STL.64 [R1+0x158], R6 ;  /* 0x0001580601007387 */ /* 0x000fe40000100a00 */
[----:B------:R-:W0:Y:S01]  /*28200*/  LDSM.16.M88.4 R4, [R0+0x14800] ;  /* 0x014800000004783b */ /* 0x000e220000000200 */
[----:B-1----:R-:W-:Y:S03]  /*28210*/  STL.64 [R1+0x140], R20 ;  /* 0x0001401401007387 */ /* 0x002fe60000100a00 */
[----:B------:R-:W-:Y:S02]  /*28220*/  STL.64 [R1+0x148], R22 ;  /* 0x0001481601007387 */ /* 0x000fe40000100a00 */
[----:B------:R-:W1:Y:S01]  /*28230*/  LDSM.16.M88.4 R20, [R0+0x15000] ;  /* 0x015000000014783b */ /* 0x000e620000000200 */
[----:B0-----:R-:W-:Y:S03]  /*28240*/  STL.64 [R1+0x130], R4 ;  /* 0x0001300401007387 */ /* 0x001fe60000100a00 */
[----:B------:R-:W-:Y:S02]  /*28250*/  STL.64 [R1+0x138], R6 ;  /* 0x0001380601007387 */ /* 0x000fe40000100a00 */
[----:B------:R-:W0:Y:S01]  /*28260*/  LDSM.16.M88.4 R4, [R0+0x15800] ;  /* 0x015800000004783b */ /* 0x000e220000000200 */
[----:B-1----:R-:W-:Y:S03]  /*28270*/  STL.64 [R1+0x120], R20 ;  /* 0x0001201401007387 */ /* 0x002fe60000100a00 */
[----:B------:R-:W-:Y:S02]  /*28280*/  STL.64 [R1+0x128], R22 ;  /* 0x0001281601007387 */ /* 0x000fe40000100a00 */
[----:B------:R-:W-:Y:S01]  /*28290*/  LDSM.16.M88.4 R20, [R0+0x16800] ;  /* 0x016800000014783b */ /* 0x000fe20000000200 */
[----:B0-----:R-:W-:Y:S03]  /*282a0*/  STL.64 [R1+0x110], R4 ;  /* 0x0001100401007387 */ /* 0x001fe60000100a00 */
[----:B------:R-:W-:-:S02]  /*282b0*/  IMAD.MOV.U32 R11, RZ, RZ, R4 ;  /* 0x000000ffff0b7224 */ /* 0x000fc400078e0004 */
[----:B------:R-:W-:Y:S02]  /*282c0*/  STL.64 [R1+0x118], R6 ;  /* 0x0001180601007387 */ /* 0x000fe40000100a00 */
[----:B------:R-:W-:Y:S02]  /*282d0*/  IMAD.MOV.U32 R10, RZ, RZ, R5 ;  /* 0x000000ffff0a7224 */ /* 0x000fe400078e0005 */
[----:B------:R-:W0:Y:S04]  /*282e0*/  LDSM.16.M88.4 R4, [R0+0x16000] ;  /* 0x016000000004783b */ /* 0x000e280000000200 */
[----:B------:R-:W-:Y:S01]  /*282f0*/  STL.64 [R1+0x6a78], R10 ;  /* 0x006a780a01007387 */ /* 0x000fe20000100a00 */
[----:B------:R1:W-:Y:S02]  /*28300*/  STL.64 [R1+0x6a70], R8 ;  /* 0x006a700801007387 */ /* 0x0003e40000100a00 */
[----:B-1----:R-:W-:-:S02]  /*28310*/  IMAD.MOV.U32 R8, RZ, RZ, R3 ;  /* 0x000000ffff087224 */ /* 0x002fc400078e0003 */
[----:B------:R-:W-:-:S05]  /*28320*/  IMAD.MOV.U32 R9, RZ, RZ, R2 ;  /* 0x000000ffff097224 */ /* 0x000fca00078e0002 */
[----:B------:R1:W-:Y:S04]  /*28330*/  STL.64 [R1+0x6a98], R8 ;  /* 0x006a980801007387 */ /* 0x0003e80000100a00 */
[----:B0-----:R-:W-:Y:S01]  /*28340*/  STL.64 [R1+0x100], R4 ;  /* 0x0001000401007387 */ /* 0x001fe20000100a00 */
[----:B------:R-:W-:Y:S02]  /*28350*/  IMAD.MOV.U32 R14, RZ, RZ, R6 ;  /* 0x000000ffff0e7224 */ /* 0x000fe400078e0006 */
[----:B------:R-:W-:Y:S02]  /*28360*/  STL.64 [R1+0x108], R6 ;  /* 0x0001080601007387 */ /* 0x000fe40000100a00 */
[----:B------:R-:W-:Y:S01]  /*28370*/  IMAD.MOV.U32 R15, RZ, RZ, R7 ;  /* 0x000000ffff0f7224 */ /* 0x000fe200078e0007 */
[----:B-1----:R-:W2:Y:S04]  /*28380*/  LDL.LU.64 R8, [R1+0x1640] ;  /* 0x0016400001087983 */ /* 0x002ea80000300a00 */
[----:B------:R-:W0:Y:S01]  /*28390*/  LDSM.16.M88.4 R4, [R0+0x17000] ;  /* 0x017000000004783b */ /* 0x000e220000000200 */
[----:B------:R-:W2:Y:S02]  /*283a0*/  LDL.LU.64 R10, [R1+0x1648] ;  /* 0x00164800010a7983 */ /* 0x000ea40000300a00 */
[----:B------:R-:W-:Y:S02]  /*283b0*/  STL [R1+0x5b20], R14 ;  /* 0x005b200e01007387 */ /* 0x000fe40000100800 */
[----:B------:R-:W-:Y:S01]  /*283c0*/  STL [R1+0x5af0], R15 ;  /* 0x005af00f01007387 */ /* 0x000fe20000100800 */
[----:B------:R-:W-:Y:S01]  /*283d0*/  STL.64 [R1+0xf0], R20 ;  /* 0x0000f01401007387 */ /* 0x000fe20000100a00 */
[----:B------:R-:W-:Y:S02]  /*283e0*/  STL.64 [R1+0xf8], R22 ;  /* 0x0000f81601007387 */ /* 0x000fe40000100a00 */
[----:B------:R-:W1:Y:S01]  /*283f0*/  LDSM.16.M88.4 R20, [R0+0x17800] ;  /* 0x017800000014783b */ /* 0x000e620000000200 */
[----:B0-----:R0:W-:Y:S03]  /*28400*/  STL.64 [R1+0xe0], R4 ;  /* 0x0000e00401007387 */ /* 0x0011e60000100a00 */
[----:B------:R3:W-:Y:S01]  /*28410*/  STL.64 [R1+0xe8], R6 ;  /* 0x0000e80601007387 */ /* 0x0007e20000100a00 */
[----:B0-----:R-:W4:Y:S01]  /*28420*/  LDL.LU.64 R4, [R1+0x15d0] ;  /* 0x0015d00001047983 */ /* 0x001f220000300a00 */
[----:B---3--:R-:W3:Y:S02]  /*28430*/  LDL.LU.64 R6, [R1+0x15d8] ;  /* 0x0015d80001067983 */ /* 0x008ee40000300a00 */
[----:B-1----:R-:W-:Y:S02]  /*28440*/  STL.64 [R1+0xd0], R20 ;  /* 0x0000d01401007387 */ /* 0x002fe40000100a00 */
[----:B------:R-:W-:Y:S02]  /*28450*/  STL.64 [R1+0xd8], R22 ;  /* 0x0000d81601007387 */ /* 0x000fe40000100a00 */
[----:B------:R-:W0:Y:S01]  /*28460*/  LDSM.16.MT88.4 R20, [R29+0x80] ;  /* 0x000080001d14783b */ /* 0x000e220000004200 */
[C---:B--2---:R-:W-:Y:S03]  /*28470*/  HMMA.16816.F32.BF16 R24, R16.reuse, R24, R8 ;  /* 0x000000181018723c */ /* 0x044fe60000041808 */
[----:B---3--:R-:W-:Y:S01]  /*28480*/  STL.64 [R1+0x6a88], R6 ;  /* 0x006a880601007387 */ /* 0x008fe20000100a00 */
[----:B----4-:R1:W-:Y:S03]  /*28490*/  STL.64 [R1+0x6a80], R4 ;  /* 0x006a800401007387 */ /* 0x0103e60000100a00 */
[----:B-1----:R-:W2:Y:S01]  /*284a0*/  LDL.LU.64 R4, [R1+0x15f0] ;  /* 0x0015f00001047983 */ /* 0x002ea20000300a00 */
[----:B------:R-:W2:Y:S02]  /*284b0*/  LDL.LU.64 R6, [R1+0x15f8] ;  /* 0x0015f80001067983 */ /* 0x000ea40000300a00 */
[----:B0-----:R-:W-:Y:S02]  /*284c0*/  STL.64 [R1+0x69e8], R22 ;  /* 0x0069e81601007387 */ /* 0x001fe40000100a00 */
[----:B------:R0:W-:Y:S02]  /*284d0*/  STL.64 [R1+0x69e0], R20 ;  /* 0x0069e01401007387 */ /* 0x0001e40000100a00 */
[----:B0-----:R-:W3:Y:S01]  /*284e0*/  LDL.LU.64 R20, [R1+0x1620] ;  /* 0x0016200001147983 */ /* 0x001ee20000300a00 */
[----:B------:R-:W3:Y:S02]  /*284f0*/  LDL.LU.64 R22, [R1+0x1628] ;  /* 0x0016280001167983 */ /* 0x000ee40000300a00 */
[----:B------:R-:W2:Y:S06]  /*28500*/  LDL.LU.64 R8, [R1+0x6a98] ;  /* 0x006a980001087983 */ /* 0x000eac0000300a00 */
[----:B------:R0:W-:Y:S01]  /*28510*/  STL.64 [R1+0x1580], R24 ;  /* 0x0015801801007387 */ /* 0x0001e20000100a00 */
[----:B------:R1:W-:Y:S04]  /*28520*/  STL.64 [R1+0x1588], R26 ;  /* 0x0015881a01007387 */ /* 0x0003e80000100a00 */
[----:B0-----:R-:W3:Y:S02]  /*28530*/  LDL.LU.64 R24, [R1+0x6a90] ;  /* 0x006a900001187983 */ /* 0x001ee40000300a00 */
[C---:B---3--:R-:W-:Y:S02]  /*28540*/  HMMA.16816.F32.BF16 R20, R16.reuse, R24, R20 ;  /* 0x000000181014723c */ /* 0x048fe40000041814 */
[----:B------:R-:W3:Y:S01]  /*28550*/  LDL.LU.64 R24, [R1+0xa50] ;  /* 0x000a500001187983 */ /* 0x000ee20000300a00 */
[----:B-1----:R-:W3:Y:S05]  /*28560*/  LDL.LU.64 R26, [R1+0xa58] ;  /* 0x000a5800011a7983 */ /* 0x002eea0000300a00 */
[C---:B--2---:R-:W-:Y:S11]  /*28570*/  HMMA.16816.F32.BF16 R8, R16.reuse, R8, R4 ;  /* 0x000000081008723c */ /* 0x044ff60000041804 */
[----:B------:R-:W-:Y:S05]  /*28580*/  @!UPT UIADD3 URZ, URZ, URZ, URZ ;  /* 0x0000003f3f3ff290 */ /* 0x000fea000fffe03f */
[----:B------:R-:W-:Y:S02]  /*28590*/  IMAD.MOV.U32 R0, RZ, RZ, R23 ;  /* 0x000000ffff007224 */ /* 0x000fe400078e0017 */
[----:B------:R-:W-:Y:S02]  /*285a0*/  IMAD.MOV.U32 R3, RZ, RZ, R21 ;  /* 0x000000ffff037224 */ /* 0x000fe400078e0015 */
[----:B------:R-:W-:Y:S02]  /*285b0*/  IMAD.MOV.U32 R14, RZ, RZ, R20 ;  /* 0x000000ffff0e7224 */ /* 0x000fe400078e0014 */
[----:B------:R-:W-:Y:S01]  /*285c0*/  IMAD.MOV.U32 R2, RZ, RZ, R22 ;  /* 0x000000ffff027224 */ /* 0x000fe200078e0016 */
[----:B------:R-:W2:Y:S01]  /*285d0*/  LDL.LU.64 R20, [R1+0xa40] ;  /* 0x000a400001147983 */ /* 0x000ea20000300a00 */
[----:B------:R-:W2:Y:S02]  /*285e0*/  LDL.LU.64 R22, [R1+0xa48] ;  /* 0x000a480001167983 */ /* 0x000ea40000300a00 */
[----:B------:R-:W-:Y:S02]  /*285f0*/  STL [R1+0x5b48], R0 ;  /* 0x005b480001007387 */ /* 0x000fe40000100800 */
[----:B------:R-:W-:Y:S01]  /*28600*/  STL [R1+0x5b44], R3 ;  /* 0x005b440301007387 */ /* 0x000fe20000100800 */
[----:B------:R-:W-:Y:S01]  /*28610*/  STL [R1+0x5b40], R2 ;  /* 0x005b400201007387 */ /* 0x000fe20000100800 */
[----:B------:R-:W4:Y:S02]  /*28620*/  LDL.LU.64 R6, [R1+0x6a88] ;  /* 0x006a880001067983 */ /* 0x000f240000300a00 */
[----:B------:R-:W4:Y:S02]  /*28630*/  LDL.LU.64 R4, [R1+0x6a80] ;  /* 0x006a800001047983 */ /* 0x000f240000300a00 */
[----:B------:R-:W-:Y:S01]  /*28640*/  STL.64 [R1+0x15f0], R8 ;  /* 0x0015f00801007387 */ /* 0x000fe20000100a00 */
[----:B------:R0:W-:Y:S04]  /*28650*/  STL.64 [R1+0x15f8], R10 ;  /* 0x0015f80a01007387 */ /* 0x0001e80000100a00 */
[----:B0-----:R-:W2:Y:S01]  /*28660*/  LDL.LU.64 R10, [R1+0x6a78] ;  /* 0x006a7800010a7983 */ /* 0x001ea20000300a00 */
[----:B------:R-:W3:Y:S01]  /*28670*/  LDL.LU.64 R8, [R1+0x6a70] ;  /* 0x006a700001087983 */ /* 0x000ee20000300a00 */
[C---:B----4-:R-:W-:Y:S11]  /*28680*/  HMMA.16816.F32.BF16 R4, R16.reuse, R12, R4 ;  /* 0x0000000c1004723c */ /* 0x050ff60000041804 */
[----:B------:R-:W-:Y:S11]  /*28690*/  @!UPT UIADD3 URZ, URZ, URZ, URZ ;  /* 0x0000003f3f3ff290 */ /* 0x000ff6000fffe03f */
[----:B------:R-:W-:Y:S01]  /*286a0*/  @!UPT UIADD3 URZ, URZ, URZ, URZ ;  /* 0x0000003f3f3ff290 */ /* 0x000fe2000fffe03f */
[----:B------:R0:W-:Y:S01]  /*286b0*/  STL [R1+0x1680], R4 ;  /* 0x0016800401007387 */ /* 0x0001e20000100800 */
[----:B------:R-:W-:Y:S02]  /*286c0*/  IMAD.MOV.U32 R3, RZ, RZ, R6 ;  /* 0x000000ffff037224 */ /* 0x000fe400078e0006 */
[----:B------:R-:W-:Y:S02]  /*286d0*/  IMAD.MOV.U32 R2, RZ, RZ, R7 ;  /* 0x000000ffff027224 */ /* 0x000fe400078e0007 */
[----:B------:R-:W-:Y:S01]  /*286e0*/  IMAD.MOV.U32 R0, RZ, RZ, R5 ;  /* 0x000000ffff007224 */ /* 0x000fe200078e0005 */
[----:B------:R-:W4:Y:S04]  /*286f0*/  LDL.LU.64 R6, [R1+0x6a68] ;  /* 0x006a680001067983 */ /* 0x000f280000300a00 */
[----:B0-----:R-:W2:Y:S01]  /*28700*/  LDL.LU.64 R4, [R1+0x6a60] ;  /* 0x006a600001047983 */ /* 0x001ea20000300a00 */
[----:B------:R-:W-:Y:S02]  /*28710*/  STL [R1+0x6a00], R14 ;  /* 0x006a000e01007387 */ /* 0x000fe40000100800 */
[----:B------:R2:W-:Y:S02]  /*28720*/  STL.64 [R1+0x69f8], R12 ;  /* 0x0069f80c01007387 */ /* 0x0005e40000100a00 */
[----:B------:R-:W-:Y:S01]  /*28730*/  STL [R1+0x5be4], R2 ;  /* 0x005be40201007387 */ /* 0x000fe20000100800 */
[----:B------:R-:W-:Y:S01]  /*28740*/  STL [R1+0x5be0], R3 ;  /* 0x005be00301007387 */ /* 0x000fe20000100800 */
[----:B------:R-:W-:Y:S01]  /*28750*/  STL [R1+0x5ba0], R0 ;  /* 0x005ba00001007387 */ /* 0x000fe20000100800 */
[C---:B---3--:R-:W-:Y:S08]  /*28760*/  HMMA.16816.F32.BF16 R24, R16.reuse, R8, R24 ;  /* 0x000000081018723c */ /* 0x048ff00000041818 */
[----:B--2---:R-:W-:Y:S01]  /*28770*/  HMMA.16816.F32.BF16 R12, R16, R4, R20 ;  /* 0x00000004100c723c */ /* 0x004fe20000041814 */
[----:B------:R-:W2:Y:S11]  /*28780*/  LDL.64 R20, [R1+0x100] ;  /* 0x0001000001147983 */ /* 0x000eb60000100a00 */
[----:B------:R-:W-:Y:S03]  /*28790*/  @!UPT UIADD3 URZ, URZ, URZ, URZ ;  /* 0x0000003f3f3ff290 */ /* 0x000fe6000fffe03f */
[----:B------:R-:W-:Y:S02]  /*287a0*/  STL.64 [R1+0x1660], R24 ;  /* 0x0016601801007387 */ /* 0x000fe40000100a00 */
[----:B------:R-:W-:Y:S02]  /*287b0*/  STL.64 [R1+0x1668], R26 ;  /* 0x0016681a01007387 */ /* 0x000fe40000100a00 */
[----:B------:R-:W0:Y:S04]  /*287c0*/  LDSM.16.MT88.4 R24, [R29+0x100] ;  /* 0x000100001d18783b */ /* 0x000e280000004200 */
[----:B--2---:R1:W-:Y:S01]  /*287d0*/  STL.64 [R1+0x6a10], R20 ;  /* 0x006a101401007387 */ /* 0x0043e20000100a00 */
[----:B------:R-:W-:Y:S02]  /*287e0*/  STL.64 [R1+0x1640], R12 ;  /* 0x0016400c01007387 */ /* 0x000fe40000100a00 */
[----:B------:R-:W-:Y:S02]  /*287f0*/  STL.64 [R1+0x1648], R14 ;  /* 0x0016480e01007387 */ /* 0x000fe40000100a00 */
[----:B-1----:R-:W-:-:S02]  /*28800*/  IMAD.MOV.U32 R20, RZ, RZ, R11 ;  /* 0x000000ffff147224 */ /* 0x002fc400078e000b */
[----:B------:R-:W-:-:S05]  /*28810*/  IMAD.MOV.U32 R21, RZ, RZ, R10 ;  /* 0x000000ffff157224 */ /* 0x000fca00078e000a */
[----:B------:R1:W-:Y:S04]  /*28820*/  STL.64 [R1+0x6a20], R20 ;  /* 0x006a201401007387 */ /* 0x0003e80000100a00 */
[----:B-1----:R-:W2:Y:S04]  /*28830*/  LDL.64 R20, [R1+0x120] ;  /* 0x0001200001147983 */ /* 0x002ea80000100a00 */
[----:B--2---:R1:W-:Y:S01]  /*28840*/  STL.64 [R1+0x6a38], R20 ;  /* 0x006a381401007387 */ /* 0x0043e20000100a00 */
[----:B------:R-:W2:Y:S03]  /*28850*/  LDL.64 R12, [R1+0xf0] ;  /* 0x0000f000010c7983 */ /* 0x000ea60000100a00 */
[----:B-1----:R-:W3:Y:S04]  /*28860*/  LDL.64 R20, [R1+0x150] ;  /* 0x0001500001147983 */ /* 0x002ee80000100a00 */
[----:B--2---:R1:W-:Y:S04]  /*28870*/  STL.64 [R1+0x6a08], R12 ;  /* 0x006a080c01007387 */ /* 0x0043e80000100a00 */
[----:B-1----:R-:W2:Y:S01]  /*28880*/  LDL.LU.64 R12, [R1+0xa20] ;  /* 0x000a2000010c7983 */ /* 0x002ea20000300a00 */
[----:B------:R-:W2:Y:S02]  /*28890*/  LDL.LU.64 R14, [R1+0xa28] ;  /* 0x000a2800010e7983 */ /* 0x000ea40000300a00 */
[----:B------:R-:W-:Y:S02]  /*288a0*/  STL [R1+0x697c], R4 ;  /* 0x00697c0401007387 */ /* 0x000fe40000100800 */
[----:B------:R-:W-:Y:S01]  /*288b0*/  STL [R1+0x6978], R5 ;  /* 0x0069780501007387 */ /* 0x000fe20000100800 */
[----:B------:R-:W-:Y:S01]  /*288c0*/  STL [R1+0x6974], R29 ;  /* 0x0069741d01007387 */ /* 0x000fe20000100800 */
[----:B0-----:R-:W-:Y:S02]  /*288d0*/  STL.64 [R1+0x68d0], R26 ;  /* 0x0068d01a01007387 */ /* 0x001fe40000100a00 */
[----:B------:R0:W-:Y:S02]  /*288e0*/  STL.64 [R1+0x68c8], R24 ;  /* 0x0068c81801007387 */ /* 0x0001e40000100a00 */
[----:B0-----:R-:W2:Y:S01]  /*288f0*/  LDL.64 R24, [R1+0xe0] ;  /* 0x0000e00001187983 */ /* 0x001ea20000100a00 */
[----:B----4-:R-:W-:-:S02]  /*28900*/  IMAD.MOV.U32 R4, RZ, RZ, R7 ;  /* 0x000000ffff047224 */ /* 0x010fc400078e0007 */
[----:B------:R-:W-:Y:S01]  /*28910*/  IMAD.MOV.U32 R5, RZ, RZ, R6 ;  /* 0x000000ffff057224 */ /* 0x000fe200078e0006 */
[----:B--2---:R0:W-:Y:S04]  /*28920*/  STL.64 [R1+0x6a18], R24 ;  /* 0x006a181801007387 */ /* 0x0041e80000100a00 */
[----:B0-----:R-:W2:Y:S01]  /*28930*/  LDL.LU.64 R24, [R1+0xa30] ;  /* 0x000a300001187983 */ /* 0x001ea20000300a00 */
[----:B------:R-:W2:Y:S02]  /*28940*/  LDL.LU.64 R26, [R1+0xa38] ;  /* 0x000a3800011a7983 */ /* 0x000ea40000300a00 */
[----:B---3--:R-:W-:Y:S02]  /*28950*/  IMAD.MOV.U32 R2, RZ, RZ, R20 ;  /* 0x000000ffff027224 */ /* 0x008fe400078e0014 */
[----:B------:R-:W-:Y:S01]  /*28960*/  IMAD.MOV.U32 R0, RZ, RZ, R21 ;  /* 0x000000ffff007224 */ /* 0x000fe200078e0015 */
[C---:B--2---:R-:W-:Y:S08]  /*28970*/  HMMA.16816.F32.BF16 R24, R16.reuse, R4, R24 ;  /* 0x000000041018723c */ /* 0x044ff00000041818 */
[----:B------:R-:W-:Y:S11]  /*28980*/  HMMA.16816.F32.BF16 R4, R16, R20, R12 ;  /* 0x000000141004723c */ /* 0x000ff6000004180c */
[----:B------:R-:W-:Y:S04]  /*28990*/  @!UPT UIADD3 URZ, URZ, URZ, URZ ;  /* 0x0000003f3f3ff290 */ /* 0x000fe8000fffe03f */
[----:B------:R-:W-:Y:S01]  /*289a0*/  STL.64 [R1+0x1690], R24 ;  /* 0x0016901801007387 */ /* 0x000fe20000100a00 */
[----:B------:R-:W-:Y:S07]  /*289b0*/  STL.64 [R1+0x1698], R26 ;  /* 0x0016981a01007387 */ /* 0x000fee0000100a00 */
[----:B------:R0:W-:Y:S02]  /*289c0*/  STL.64 [R1+0x1620], R4 ;  /* 0x0016200401007387 */ /* 0x0001e40000100a00 */
[----:B------:R-:W-:-:S02]  /*289d0*/  IMAD.MOV.U32 R10, RZ, RZ, R6 ;  /* 0x000000ffff0a7224 */ /* 0x000fc400078e0006 */
[----:B------:R-:W-:Y:S01]  /*289e0*/  IMAD.MOV.U32 R11, RZ, RZ, R7 ;  /* 0x000000ffff0b7224 */ /* 0x000fe200078e0007 */
[----:B0-----:R-:W2:Y:S01]  /*289f0*/  LDL.LU.64 R4, [R1+0xa10] ;  /* 0x000a100001047983 */ /* 0x001ea20000300a00 */
[----:B------:R-:W2:Y:S02]  /*28a00*/  LDL.LU.64 R6, [R1+0xa18] ;  /* 0x000a180001067983 */ /* 0x000ea40000300a00 */
[----:B------:R-:W3:Y:S02]  /*28a10*/  LDL.LU.64 R20, [R1+0xa00] ;  /* 0x000a000001147983 */ /* 0x000ee40000300a00 */
[----:B------:R-:W4:Y:S02]  /*28a20*/  LDL.LU.64 R22, [R1+0xa08] ;  /* 0x000a080001167983 */ /* 0x000f240000300a00 */
[----:B----4-:R-:W-:Y:S01]  /*28a30*/  STL.64 [R1+0x6a58], R22 ;  /* 0x006a581601007387 */ /* 0x010fe20000100a00 */
[----:B---3--:R0:W-:Y:S03]  /*28a40*/  STL.64 [R1+0x6a50], R20 ;  /* 0x006a501401007387 */ /* 0x0081e60000100a00 */
[----:B0-----:R-:W2:Y:S01]  /*28a50*/  LDL.64 R20, [R1+0x140] ;  /* 0x0001400001147983 */ /* 0x001ea20000100a00 */
[----:B------:R-:W3:Y:S02]  /*28a60*/  LDL.LU.64 R24, [R1+0x9e0] ;  /* 0x0009e00001187983 */ /* 0x000ee40000300a00 */
[----:B------:R-:W4:Y:S02]  /*28a70*/  LDL.LU.64 R26, [R1+0x9e8] ;  /* 0x0009e800011a7983 */ /* 0x000f240000300a00 */
[----:B----4-:R-:W-:Y:S01]  /*28a80*/  STL.64 [R1+0x6a30], R26 ;  /* 0x006a301a01007387 */ /* 0x010fe20000100a00 */
[----:B---3--:R0:W-:Y:S03]  /*28a90*/  STL.64 [R1+0x6a28], R24 ;  /* 0x006a281801007387 */ /* 0x0081e60000100a00 */
[----:B0-----:R-:W3:Y:S01]  /*28aa0*/  LDL.LU.64 R24, [R1+0x9f0] ;  /* 0x0009f00001187983 */ /* 0x001ee20000300a00 */
[----:B------:R-:W4:Y:S01]  /*28ab0*/  LDL.LU.64 R26, [R1+0x9f8] ;  /* 0x0009f800011a7983 */ /* 0x000f220000300a00 */
[----:B--2---:R-:W-:Y:S01]  /*28ac0*/  HMMA.16816.F32.BF16 R4, R16, R20, R4 ;  /* 0x000000141004723c */ /* 0x004fe20000041804 */
[----:B------:R-:W-:Y:S01]  /*28ad0*/  IMAD.MOV.U32 R3, RZ, RZ, R21 ;  /* 0x000000ffff037224 */ /* 0x000fe200078e0015 */
[----:B----4-:R-:W-:Y:S01]  /*28ae0*/  STL.64 [R1+0x6a48], R26 ;  /* 0x006a481a01007387 */ /* 0x010fe20000100a00 */
[----:B---3--:R0:W-:Y:S03]  /*28af0*/  STL.64 [R1+0x6a40], R24 ;  /* 0x006a401801007387 */ /* 0x0081e60000100a00 */
[----:B0-----:R-:W2:Y:S01]  /*28b00*/  LDL.64 R24, [R1+0x130] ;  /* 0x0001300001187983 */ /* 0x001ea20000100a00 */
[----:B------:R-:W3:Y:S02]  /*28b10*/  LDL.LU.64 R12, [R1+0x9b0] ;  /* 0x0009b000010c7983 */ /* 0x000ee40000300a00 */
[----:B------:R-:W3:Y:S02]  /*28b20*/  LDL.LU.64 R14, [R1+0x9b8] ;  /* 0x0009b800010e7983 */ /* 0x000ee40000300a00 */
[----:B------:R-:W-:Y:S01]  /*28b30*/  STL [R1+0x6980], R2 ;  /* 0x0069800201007387 */ /* 0x000fe20000100800 */
[----:B------:R-:W-:Y:S01]  /*28b40*/  STL [R1+0x6970], R0 ;  /* 0x0069700001007387 */ /* 0x000fe20000100800 */
[----:B------:R-:W-:Y:S02]  /*28b50*/  STL [R1+0x5adc], R11 ;  /* 0x005adc0b01007387 */ /* 0x000fe40000100800 */
[----:B------:R-:W-:Y:S08]  /*28b60*/  STL [R1+0x5ad8], R10 ;  /* 0x005ad80a01007387 */ /* 0x000ff00000100800 */
[----:B------:R-:W-:Y:S01]  /*28b70*/  STL.64 [R1+0x15d0], R4 ;  /* 0x0015d00401007387 */ /* 0x000fe20000100a00 */
[----:B------:R0:W-:Y:S01]  /*28b80*/  STL.64 [R1+0x15d8], R6 ;  /* 0x0015d80601007387 */ /* 0x0001e20000100a00 */
[----:B------:R-:W4:Y:S02]  /*28b90*/  LDL.LU.64 R22, [R1+0x6a58] ;  /* 0x006a580001167983 */ /* 0x000f240000300a00 */
[----:B0-----:R-:W-:-:S02]  /*28ba0*/  IMAD.MOV.U32 R6, RZ, RZ, R20 ;  /* 0x000000ffff067224 */ /* 0x001fc400078e0014 */
[----:B------:R-:W4:Y:S01]  /*28bb0*/  LDL.LU.64 R20, [R1+0x6a50] ;  /* 0x006a500001147983 */ /* 0x000f220000300a00 */
[----:B------:R-:W3:Y:S02]  /*28bc0*/  LDL.LU.64 R26, [R1+0x6a48] ;  /* 0x006a4800011a7983 */ /* 0x000ee40000300a00 */
[----:B--2---:R-:W-:Y:S02]  /*28bd0*/  IMAD.MOV.U32 R28, RZ, RZ, R24 ;  /* 0x000000ffff1c7224 */ /* 0x004fe400078e0018 */
[----:B------:R-:W-:Y:S01]  /*28be0*/  IMAD.MOV.U32 R7, RZ, RZ, R25 ;  /* 0x000000ffff077224 */ /* 0x000fe200078e0019 */
[----:B----4-:R-:W-:Y:S01]  /*28bf0*/  HMMA.16816.F32.BF16 R20, R16, R24, R20 ;  /* 0x000000181014723c */ /* 0x010fe20000041814 */
[----:B------:R-:W3:Y:S11]  /*28c00*/  LDL.LU.64 R24, [R1+0x6a40] ;  /* 0x006a400001187983 */ /* 0x000ef60000300a00 */
[----:B------:R-:W-:Y:S11]  /*28c10*/  @!UPT UIADD3 URZ, URZ, URZ, URZ ;  /* 0x0000003f3f3ff290 */ /* 0x000ff6000fffe03f */
[----:B------:R0:W-:Y:S04]  /*28c20*/  STL.64 [R1+0x15a0], R20 ;  /* 0x0015a01401007387 */ /* 0x0001e80000100a00 */
[----:B0-----:R-:W3:Y:S01]  /*28c30*/  LDL.LU.64 R20, [R1+0x6a38] ;  /* 0x006a380001147983 */ /* 0x001ee20000300a00 */
[----:B------:R-:W-:Y:S02]  /*28c40*/  IMAD.MOV.U32 R10, RZ, RZ, R23 ;  /* 0x000000ffff0a7224 */ /* 0x000fe400078e0017 */
[----:B------:R-:W-:-:S03]  /*28c50*/  IMAD.MOV.U32 R11, RZ, RZ, R22 ;  /* 0x000000ffff0b7224 */ /* 0x000fc600078e0016 */
[----:B------:R-:W-:Y:S02]  /*28c60*/  STL [R1+0x5aec], R10 ;  /* 0x005aec0a01007387 */ /* 0x000fe40000100800 */
[----:B------:R-:W-:Y:S01]  /*28c70*/  STL [R1+0x5ae8], R11 ;  /* 0x005ae80b01007387 */ /* 0x000fe20000100800 */
[C---:B---3--:R-:W-:Y:S01]  /*28c80*/  HMMA.16816.F32.BF16 R24, R16.reuse, R20, R24 ;  /* 0x000000141018723c */ /* 0x048fe20000041818 */
[----:B------:R-:W-:Y:S11]  /*28c90*/  IMAD.MOV.U32 R0, RZ, RZ, R20 ;  /* 0x000000ffff007224 */ /* 0x000ff600078e0014 */
[----:B------:R-:W-:Y:S11]  /*28ca0*/  @!UPT UIADD3 URZ, URZ, URZ, URZ ;  /* 0x0000003f3f3ff290 */ /* 0x000ff6000fffe03f */
[----:B------:R-:W-:Y:S01]  /*28cb0*/  STL.64 [R1+0x1570], R24 ;  /* 0x0015701801007387 */ /* 0x000fe20000100a00 */
[----:B------:R0:W-:Y:S03]  /*28cc0*/  STL.64 [R1+0x1578], R26 ;  /* 0x0015781a01007387 */ /* 0x0001e60000100a00 */
[----:B0-----:R-:W2:Y:S01]  /*28cd0*/  LDL.LU.64 R26, [R1+0x6a30] ;  /* 0x006a3000011a7983 */ /* 0x001ea20000300a00 */
[----:B------:R-:W2:Y:S02]  /*28ce0*/  LDL.LU.64 R24, [R1+0x6a28] ;  /* 0x006a280001187983 */ /* 0x000ea40000300a00 */
[----:B------:R-:W2:Y:S02]  /*28cf0*/  LDL.LU.64 R20, [R1+0x6a20] ;  /* 0x006a200001147983 */ /* 0x000ea40000300a00 */
[C---:B--2---:R-:W-:Y:S01]  /*28d00*/  HMMA.16816.F32.BF16 R20, R16.reuse, R20, R24 ;  /* 0x000000141014723c */ /* 0x044fe20000041818 */
[----:B------:R-:W2:Y:S11]  /*28d10*/  LDL.LU.64 R24, [R1+0x6a18] ;  /* 0x006a180001187983 */ /* 0x000eb60000300a00 */
[----:B------:R-:W-:Y:S11]  /*28d20*/  @!UPT UIADD3 URZ, URZ, URZ, URZ ;  /* 0x0000003f3f3ff290 */ /* 0x000ff6000fffe03f */
[----:B------:R0:W-:Y:S01]  /*28d30*/  STL.64 [R1+0x1530], R20 ;  /* 0x0015301401007387 */ /* 0x0001e20000100a00 */
[----:B------:R-:W-:Y:S03]  /*28d40*/  STL.64 [R1+0x1538], R22 ;  /* 0x0015381601007387 */ /* 0x000fe60000100a00 */
[----:B0-----:R-:W3:Y:S02]  /*28d50*/  LDL.LU.64 R20, [R1+0x6a10] ;  /* 0x006a100001147983 */ /* 0x001ee40000300a00 */
[----:B---3--:R-:W-:Y:S01]  /*28d60*/  HMMA.16816.F32.BF16 R12, R16, R20, R12 ;  /* 0x00000014100c723c */ /* 0x008fe2000004180c */
[----:B------:R-:W-:Y:S02]  /*28d70*/  IMAD.MOV.U32 R5, RZ, RZ, R20 ;  /* 0x000000ffff057224 */ /* 0x000fe400078e0014 */
[----:B------:R-:W-:Y:S11]  /*28d80*/  IMAD.MOV.U32 R29, RZ, RZ, R21 ;  /* 0x000000ffff1d7224 */ /* 0x000ff600078e0015 */
[----:B------:R-:W-:Y:S09]  /*28d90*/  @!UPT UIADD3 URZ, URZ, URZ, URZ ;  /* 0x0000003f3f3ff290 */ /* 0x000ff2000fffe03f */
[----:B------:R0:W-:Y:S01]  /*28da0*/  STL.64 [R1+0x1520], R12 ;  /* 0x0015200c01007387 */ /* 0x0001e20000100a00 */
[----:B------:R-:W-:Y:S03]  /*28db0*/  STL.64 [R1+0x1528], R14 ;  /* 0x0015280e01007387 */ /* 0x000fe60000100a00 */
[----:B0-----:R-:W3:Y:S01]  /*28dc0*/  LDL.LU.64 R12, [R1+0x6a08] ;  /* 0x006a0800010c7983 */ /* 0x001ee20000300a00 */
[----:B------:R-:W4:Y:S03]  /*28dd0*/  LDL.64 R20, [R1+0xd0] ;  /* 0x0000d00001147983 */ /* 0x000f260000100a00 */
[----:B----4-:R0:W-:Y:S04]  /*28de0*/  STL.64 [R1+0x69f0], R20 ;  /* 0x0069f01401007387 */ /* 0x0101e80000100a00 */
[----:B0-----:R-:W4:Y:S01]  /*28df0*/  LDL.LU.64 R20, [R1+0x9a0] ;  /* 0x0009a00001147983 */ /* 0x001f220000300a00 */
[----:B------:R-:W4:Y:S02]  /*28e00*/  LDL.LU.64 R22, [R1+0x9a8] ;  /* 0x0009a80001167983 */ /* 0x000f240000300a00 */
[----:B---3--:R-:W-:-:S02]  /*28e10*/  IMAD.MOV.U32 R2, RZ, RZ, R12 ;  /* 0x000000ffff027224 */ /* 0x008fc400078e000c */
[----:B------:R-:W-:Y:S01]  /*28e20*/  IMAD.MOV.U32 R4, RZ, RZ, R13 ;  /* 0x000000ffff047224 */ /* 0x000fe200078e000d */
[----:B------:R-:W3:Y:S01]  /*28e30*/  LDL.LU R14, [R1+0x6a00] ;  /* 0x006a0000010e7983 */ /* 0x000ee20000300800 */
[C---:B----4-:R-:W-:Y:S03]  /*28e40*/  HMMA.16816.F32.BF16 R20, R16.reuse, R12, R20 ;  /* 0x0000000c1014723c */ /* 0x050fe60000041814 */
[----:B------:R-:W4:Y:S11]  /*28e50*/  LDL.LU.64 R12, [R1+0x69f8] ;  /* 0x0069f800010c7983 */ /* 0x000f360000300a00 */
[----:B------:R-:W-:Y:S10]  /*28e60*/  @!UPT UIADD3 URZ, URZ, URZ, URZ ;  /* 0x0000003f3f3ff290 */ /* 0x000ff4000fffe03f */
[----:B------:R-:W-:Y:S02]  /*28e70*/  IMAD.MOV.U32 R10, RZ, RZ, R22 ;  /* 0x000000ffff0a7224 */ /* 0x000fe400078e0016 */
[----:B------:R-:W-:Y:S02]  /*28e80*/  IMAD.MOV.U32 R11, RZ, RZ, R23 ;  /* 0x000000ffff0b7224 */ /* 0x000fe400078e0017 */
[----:B------:R-:W-:Y:S01]  /*28e90*/  IMAD.MOV.U32 R15, RZ, RZ, R20 ;  /* 0x000000ffff0f7224 */ /* 0x000fe200078e0014 */
[----:B------:R0:W-:Y:S04]  /*28ea0*/  STL [R1+0x1504], R21 ;  /* 0x0015041501007387 */ /* 0x0001e80000100800 */
[----:B0-----:R-:W2:Y:S01]  /*28eb0*/  LDL.LU.64 R20, [R1+0x990] ;  /* 0x0009900001147983 */ /* 0x001ea20000300a00 */
[----:B------:R-:W2:Y:S02]  /*28ec0*/  LDL.LU.64 R22, [R1+0x998] ;  /* 0x0009980001167983 */ /* 0x000ea40000300a00 */
[----:B------:R-:W-:Y:S02]  /*28ed0*/  STL.64 [R1+0x69b0], R10 ;  /* 0x0069b00a01007387 */ /* 0x000fe40000100a00 */
[----:B------:R0:W-:Y:S02]  /*28ee0*/  STL.64 [R1+0x69a8], R8 ;  /* 0x0069a80801007387 */ /* 0x0001e40000100a00 */
[----:B0-----:R-:W2:Y:S04]  /*28ef0*/  LDL R8, [R1+0x10] ;  /* 0x0000100001087983 */ /* 0x001ea80000100800 */
[----:B------:R-:W2:Y:S04]  /*28f00*/  LDL R9, [R1+0x14] ;  /* 0x0000140001097983 */ /* 0x000ea80000100800 */
[----:B--2---:R0:W-:Y:S04]  /*28f10*/  STL.64 [R1+0x69c8], R8 ;  /* 0x0069c80801007387 */ /* 0x0041e80000100a00 */
[----:B0-----:R-:W2:Y:S04]  /*28f20*/  LDL R8, [R1+0x20] ;  /* 0x0000200001087983 */ /* 0x001ea80000100800 */
[----:B------:R-:W2:Y:S01]  /*28f30*/  LDL R9, [R1+0x24] ;  /* 0x0000240001097983 */ /* 0x000ea20000100800 */
[----:B---3--:R-:W-:Y:S02]  /*28f40*/  STL.64 [R1+0x69a0], R14 ;  /* 0x0069a00e01007387 */ /* 0x008fe40000100a00 */
[----:B----4-:R0:W-:Y:S02]  /*28f50*/  STL.64 [R1+0x6998], R12 ;  /* 0x0069980c01007387 */ /* 0x0101e40000100a00 */
[----:B0-----:R-:W3:Y:S01]  /*28f60*/  LDL.LU.64 R12, [R1+0x16c0] ;  /* 0x0016c000010c7983 */ /* 0x001ee20000300a00 */
[----:B------:R-:W4:Y:S01]  /*28f70*/  LDL.LU.64 R14, [R1+0x16c8] ;  /* 0x0016c800010e7983 */ /* 0x000f220000300a00 */
[C---:B------:R-:W-:Y:S02]  /*28f80*/  HMMA.16816.F32.BF16 R20, R16.reuse, R24, R20 ;  /* 0x000000181014723c */ /* 0x040fe40000041814 */
[----:B----4-:R-:W-:Y:S01]  /*28f90*/  STL.64 [R1+0x69c0], R14 ;  /* 0x0069c00e01007387 */ /* 0x010fe20000100a00 */
[----:B---3--:R0:W-:Y:S03]  /*28fa0*/  STL.64 [R1+0x69b8], R12 ;  /* 0x0069b80c01007387 */ /* 0x0081e60000100a00 */
[----:B0-----:R-:W3:Y:S01]  /*28fb0*/  LDL.LU.64 R12, [R1+0x16d0] ;  /* 0x0016d000010c7983 */ /* 0x001ee20000300a00 */
[----:B------:R-:W4:Y:S03]  /*28fc0*/  LDL.LU.64 R14, [R1+0x16d8] ;  /* 0x0016d800010e7983 */ /* 0x000f260000300a00 */
[----:B----4-:R-:W-:Y:S01]  /*28fd0*/  STL.64 [R1+0x69d8], R14 ;  /* 0x0069d80e01007387 */ /* 0x010fe20000100a00 */
[----:B---3--:R0:W-:Y:S03]  /*28fe0*/  STL.64 [R1+0x69d0], R12 ;  /* 0x0069d00c01007387 */ /* 0x0081e60000100a00 */
[----:B0-----:R-:W2:Y:S01]  /*28ff0*/  LDL.LU.64 R12, [R1+0x16e0] ;  /* 0x0016e000010c7983 */ /* 0x001ea20000300a00 */
[----:B------:R-:W2:Y:S02]  /*29000*/  LDL.LU.64 R14, [R1+0x16e8] ;  /* 0x0016e800010e7983 */ /* 0x000ea40000300a00 */
[----:B------:R-:W-:Y:S02]  /*29010*/  STL.64 [R1+0x6990], R6 ;  /* 0x0069900601007387 */ /* 0x000fe40000100a00 */
[----:B------:R0:W-:Y:S02]  /*29020*/  STL.64 [R1+0x6988], R4 ;  /* 0x0069880401007387 */ /* 0x0001e40000100a00 */
[----:B0-----:R-:W3:Y:S01]  /*29030*/  LDL.LU.64 R4, [R1+0x16b0] ;  /* 0x0016b00001047983 */ /* 0x001ee20000300a00 */
[----:B------:R-:W3:Y:S02]  /*29040*/  LDL.LU.64 R6, [R1+0x16b8] ;  /* 0x0016b80001067983 */ /* 0x000ee40000300a00 */
[----:B------:R0:W-:Y:S02]  /*29050*/  STL.64 [R1+0x14f0], R20 ;  /* 0x0014f01401007387 */ /* 0x0001e40000100a00 */
[----:B------:R-:W-:Y:S01]  /*29060*/  STL.64 [R1+0x14f8], R22 ;  /* 0x0014f81601007387 */ /* 0x000fe20000100a00 */
[----:B0-----:R-:W4:Y:S01]  /*29070*/  LDL.LU.64 R20, [R1+0x69f0] ;  /* 0x0069f00001147983 */ /* 0x001f220000300a00 */
[----:B------:R0:W-:Y:S03]  /*29080*/  STL.64 [R1+0x68d8], R24 ;  /* 0x0068d81801007387 */ /* 0x0001e60000100a00 */
[----:B0-----:R-:W4:Y:S01]  /*29090*/  LDL.LU.64 R24, [R1+0x980] ;  /* 0x0009800001187983 */ /* 0x001f220000300a00 */
[----:B------:R-:W4:Y:S02]  /*290a0*/  LDL.LU.64 R26, [R1+0x988] ;  /* 0x00098800011a7983 */ /* 0x000f240000300a00 */
[----:B----4-:R-:W-:Y:S07]  /*290b0*/  HMMA.16816.F32.BF16 R16, R16, R20, R24 ;  /* 0x000000141010723c */ /* 0x010fee0000041818 */
[----:B------:R-:W-:-:S02]  /*290c0*/  IMAD.MOV.U32 R27, RZ, RZ, R20 ;  /* 0x000000ffff1b7224 */ /* 0x000fc400078e0014 */
[----:B------:R-:W-:Y:S11]  /*290d0*/  IMAD.MOV.U32 R26, RZ, RZ, R21 ;  /* 0x000000ffff1a7224 */ /* 0x000ff600078e0015 */
[----:B------:R-:W-:Y:S03]  /*290e0*/  @!UPT UIADD3 URZ, URZ, URZ, URZ ;  /* 0x0000003f3f3ff290 */ /* 0x000fe6000fffe03f */
[----:B------:R0:W-:Y:S01]  /*290f0*/  STL.64 [R1+0x14b0], R16 ;  /* 0x0014b01001007387 */ /* 0x0001e20000100a00 */
[----:B------:R-:W-:Y:S02]  /*29100*/  STL.64 [R1+0x14b8], R18 ;  /* 0x0014b81201007387 */ /* 0x000fe40000100a00 */
[----:B------:R-:W2:Y:S02]  /*29110*/  LDL.LU.64 R22, [R1+0x69e8] ;  /* 0x0069e80001167983 */ /* 0x000ea40000300a00 */
[----:B------:R-:W2:Y:S01]  /*29120*/  LDL.LU.64 R20, [R1+0x69e0] ;  /* 0x0069e00001147983 */ /* 0x000ea20000300a00 */
[----:B0-----:R-:W4:Y:S04]  /*29130*/  LDL R16, [R1] ;  /* 0x0000000001107983 */ /* 0x001f280000100800 */
[----:B------:R-:W4:Y:S01]  /*29140*/  LDL R17, [R1+0x4] ;  /* 0x0000040001117983 */ /* 0x000f220000100800 */
[C---:B--2---:R-:W-:Y:S03]  /*29150*/  HMMA.16816.F32.BF16 R8, R20.reuse, R8, R12 ;  /* 0x000000081408723c */ /* 0x044fe6000004180c */
[----:B------:R-:W2:Y:S01]  /*29160*/  LDL.LU.64 R14, [R1+0x69d8] ;  /* 0x0069d800010e7983 */ /* 0x000ea20000300a00 */
[----:B------:R-:W2:Y:S11]  /*29170*/  LDL.LU.64 R12, [R1+0x69d0] ;  /* 0x0069d000010c7983 */ /* 0x000eb60000300a00 */
[----:B------:R-:W-:Y:S08]  /*29180*/  @!UPT UIADD3 URZ, URZ, URZ, URZ ;  /* 0x0000003f3f3ff290 */ /* 0x000ff0000fffe03f */
[----:B------:R0:W-:Y:S01]  /*29190*/  STL.64 [R1+0x1490], R8 ;  /* 0x0014900801007387 */ /* 0x0001e20000100a00 */
[----:B------:R2:W-:Y:S03]  /*291a0*/  STL.64 [R1+0x1498], R10 ;  /* 0x0014980a01007387 */ /* 0x0005e60000100a00 */
[----:B0-----:R-:W2:Y:S02]  /*291b0*/  LDL.LU.64 R8, [R1+0x69c8] ;  /* 0x0069c80001087983 */ /* 0x001ea40000300a00 */
[C---:B--2---:R-:W-:Y:S02]  /*291c0*/  HMMA.16816.F32.BF16 R8, R20.reuse, R8, R12 ;  /* 0x000000081408723c */ /* 0x044fe4000004180c */
[----:B------:R-:W4:Y:S01]  /*291d0*/  LDL.LU.64 R14, [R1+0x69c0] ;  /* 0x0069c000010e7983 */ /* 0x000f220000300a00 */
[----:B------:R-:W4:Y:S11]  /*291e0*/  LDL.LU.64 R12, [R1+0x69b8] ;  /* 0x0069b800010c7983 */ /* 0x000f360000300a00 */
[----:B------:R-:W-:Y:S09]  /*291f0*/  @!UPT UIADD3 URZ, URZ, URZ, URZ ;  /* 0x0000003f3f3ff290 */ /* 0x000ff2000fffe03f */
[----:B------:R-:W-:Y:S01]  /*29200*/  STL.64 [R1+0x1470], R8 ;  /* 0x0014700801007387 */ /* 0x000fe20000100a00 */
[----:B------:R0:W-:Y:S03]  /*29210*/  STL.64 [R1+0x1478], R10 ;  /* 0x0014780a01007387 */ /* 0x0001e60000100a00 */
[----:B0-----:R-:W2:Y:S01]  /*29220*/  LDL.LU.64 R10, [R1+0x69b0] ;  /* 0x0069b000010a7983 */ /* 0x001ea20000300a00 */
[----:B------:R-:W2:Y:S01]  /*29230*/  LDL.LU.64 R8, [R1+0x69a8] ;  /* 0x0069a80001087983 */ /* 0x000ea20000300a00 */
[C---:B----4-:R-:W-:Y:S02]  /*29240*/  HMMA.16816.F32.BF16 R16, R20.reuse, R16, R12 ;  /* 0x000000101410723c */ /* 0x050fe4000004180c */
[----:B------:R-:W4:Y:S01]  /*29250*/  LDL.LU.64 R14, [R1+0x69a0] ;  /* 0x0069a000010e7983 */ /* 0x000f220000300a00 */
[----:B------:R-:W3:Y:S11]  /*29260*/  LDL.LU.64 R12, [R1+0x6998] ;  /* 0x00699800010c7983 */ /* 0x000ef60000300a00 */
[----:B------:R-:W-:Y:S09]  /*29270*/  @!UPT UIADD3 URZ, URZ, URZ, URZ ;  /* 0x0000003f3f3ff290 */ /* 0x000ff2000fffe03f */
[----:B------:R0:W-:Y:S01]  /*29280*/  STL.64 [R1+0x1450], R16 ;  /* 0x0014501001007387 */ /* 0x0001e20000100a00 */
[----:B------:R1:W-:Y:S03]  /*29290*/  STL.64 [R1+0x1458], R18 ;  /* 0x0014581201007387 */ /* 0x0003e60000100a00 */
[----:B0-----:R-:W2:Y:S01]  /*292a0*/  LDL.LU.64 R16, [R1+0x960] ;  /* 0x0009600001107983 */ /* 0x001ea20000300a00 */
[----:B-1----:R-:W2:Y:S01]  /*292b0*/  LDL.LU.64 R18, [R1+0x968] ;  /* 0x0009680001127983 */ /* 0x002ea20000300a00 */
[----:B---3--:R-:W-:Y:S11]  /*292c0*/  HMMA.16816.F32.BF16 R4, R20, R12, R4 ;  /* 0x0000000c1404723c */ /* 0x008ff60000041804 */
[----:B------:R-:W-:Y:S11]  /*292d0*/  @!UPT UIADD3 URZ, URZ, URZ, URZ ;  /* 0x0000003f3f3ff290 */ /* 0x000ff6000fffe03f */
[----:B------:R-:W-:Y:S01]  /*292e0*/  @!UPT UIADD3 URZ, URZ, URZ, URZ ;  /* 0x0000003f3f3ff290 */ /* 0x000fe2000fffe03f */
[----:B------:R-:W-:Y:S01]  /*292f0*/  STL.64 [R1+0xf90], R4 ;  /* 0x000f900401007387 */ /* 0x000fe20000100a00 */
[----:B------:R0:W-:Y:S03]  /*29300*/  STL.64 [R1+0xf98], R6 ;  /* 0x000f980601007387 */ /* 0x0001e60000100a00 */
[----:B0-----:R-:W3:Y:S01]  /*29310*/  LDL.LU.64 R6, [R1+0x6990] ;  /* 0x0069900001067983 */ /* 0x001ee20000300a00 */
[----:B------:R-:W2:Y:S02]  /*29320*/  LDL.LU.64 R4, [R1+0x6988] ;  /* 0x0069880001047983 */ /* 0x000ea40000300a00 */
[----:B------:R-:W-:Y:S02]  /*29330*/  IMAD.MOV.U32 R24, RZ, RZ, R2 ;  /* 0x000000ffff187224 */ /* 0x000fe400078e0002 */
[----:B------:R-:W3:Y:S01]  /*29340*/  LDL.LU R2, [R1+0x6980] ;  /* 0x0069800001027983 */ /* 0x000ee20000300800 */
[----:B--2---:R-:W-:-:S03]  /*29350*/  IMAD.MOV.U32 R25, RZ, RZ, R4 ;  /* 0x000000ffff197224 */ /* 0x004fc600078e0004 */
[----:B------:R-:W2:Y:S02]  /*29360*/  LDL.LU R4, [R1+0x697c] ;  /* 0x00697c0001047983 */ /* 0x000ea40000300800 */
[----:B------:R-:W-:Y:S02]  /*29370*/  STL.64 [R1+0x68e8], R24 ;  /* 0x0068e81801007387 */ /* 0x000fe40000100a00 */
[----:B----4-:R-:W-:Y:S02]  /*29380*/  STL.64 [R1+0x6898], R14 ;  /* 0x0068980e01007387 */ /* 0x010fe40000100a00 */
[----:B------:R0:W-:Y:S02]  /*29390*/  STL.64 [R1+0x6890], R12 ;  /* 0x0068900c01007387 */ /* 0x0001e40000100a00 */
[----:B0-----:R-:W4:Y:S01]  /*293a0*/  LDL.LU.64 R12, [R1+0x970] ;  /* 0x00097000010c7983 */ /* 0x001f220000300a00 */
[----:B------:R-:W4:Y:S02]  /*293b0*/  LDL.LU.64 R14, [R1+0x978] ;  /* 0x00097800010e7983 */ /* 0x000f240000300a00 */
[----:B------:R-:W-:-:S02]  /*293c0*/  IMAD.MOV.U32 R24, RZ, RZ, R5 ;  /* 0x000000ffff187224 */ /* 0x000fc400078e0005 */
[----:B------:R-:W2:Y:S01]  /*293d0*/  LDL.LU R5, [R1+0x6978] ;  /* 0x0069780001057983 */ /* 0x000ea20000300800 */
[----:B------:R-:W-:Y:S01]  /*293e0*/  IMAD.MOV.U32 R25, RZ, RZ, R29 ;  /* 0x000000ffff197224 */ /* 0x000fe200078e001d */
[C---:B----4-:R-:W-:Y:S11]  /*293f0*/  HMMA.16816.F32.BF16 R12, R20.reuse, R8, R12 ;  /* 0x00000008140c723c */ /* 0x050ff6000004180c */
[----:B------:R-:W-:Y:S11]  /*29400*/  @!UPT UIADD3 URZ, URZ, URZ, URZ ;  /* 0x0000003f3f3ff290 */ /* 0x000ff6000fffe03f */
[----:B------:R-:W-:Y:S01]  /*29410*/  @!UPT UIADD3 URZ, URZ, URZ, URZ ;  /* 0x0000003f3f3ff290 */ /* 0x000fe2000fffe03f */
[----:B------:R-:W-:Y:S01]  /*29420*/  STL.64 [R1+0xf80], R12 ;  /* 0x000f800c01007387 */ /* 0x000fe20000100a00 */
[----:B------:R2:W-:Y:S02]  /*29430*/  STL.64 [R1+0xf88], R14 ;  /* 0x000f880e01007387 */ /* 0x0005e40000100a00 */
[----:B------:R-:W4:Y:S01]  /*29440*/  LDL.LU R29, [R1+0x6974] ;  /* 0x00697400011d7983 */ /* 0x000f220000300800 */
[----:B--2---:R-:W-:Y:S01]  /*29450*/  HMMA.16816.F32.BF16 R12, R20, R4, R16 ;  /* 0x00000004140c723c */ /* 0x004fe20000041810 */
[----:B------:R0:W-:Y:S04]  /*29460*/  STL.64 [R1+0x6900], R24 ;  /* 0x0069001801007387 */ /* 0x0001e80000100a00 */
[----:B0-----:R-:W2:Y:S04]  /*29470*/  LDL R24, [R1+0x30] ;  /* 0x0000300001187983 */ /* 0x001ea80000100800 */
[----:B------:R-:W2:Y:S01]  /*29480*/  LDL R25, [R1+0x34] ;  /* 0x0000340001197983 */ /* 0x000ea20000100800 */
[----:B------:R-:W-:Y:S02]  /*29490*/  STL.64 [R1+0x6888], R10 ;  /* 0x0068880a01007387 */ /* 0x000fe40000100a00 */
[----:B------:R0:W-:Y:S02]  /*294a0*/  STL.64 [R1+0x6880], R8 ;  /* 0x0068800801007387 */ /* 0x0001e40000100a00 */
[----:B0-----:R-:W2:Y:S01]  /*294b0*/  LDL.LU.64 R8, [R1+0x950] ;  /* 0x0009500001087983 */ /* 0x001ea20000300a00 */
[----:B------:R-:W2:Y:S02]  /*294c0*/  LDL.LU.64 R10, [R1+0x958] ;  /* 0x00095800010a7983 */ /* 0x000ea40000300a00 */
[----:B------:R-:W-:Y:S06]  /*294d0*/  STL.64 [R1+0x68b0], R4 ;  /* 0x0068b00401007387 */ /* 0x000fec0000100a00 */
[----:B------:R-:W-:Y:S01]  /*294e0*/  STL.64 [R1+0xf60], R12 ;  /* 0x000f600c01007387 */ /* 0x000fe20000100a00 */
[----:B------:R-:W-:Y:S04]  /*294f0*/  STL.64 [R1+0xf68], R14 ;  /* 0x000f680e01007387 */ /* 0x000fe80000100a00 */
[----:B----4-:R-:W0:Y:S04]  /*29500*/  LDSM.16.MT88.4 R16, [R29+0x180] ;  /* 0x000180001d10783b */ /* 0x010e280000004200 */
[----:B0-----:R-:W-:Y:S01]  /*29510*/  STL.64 [R1+0x67d8], R18 ;  /* 0x0067d81201007387 */ /* 0x001fe20000100a00 */
[----:B------:R0:W-:Y:S02]  /*29520*/  STL.64 [R1+0x67d0], R16 ;  /* 0x0067d01001007387 */ /* 0x0001e40000100a00 */
[----:B0-----:R-:W-:-:S02]  /*29530*/  IMAD.MOV.U32 R16, RZ, RZ, R27 ;  /* 0x000000ffff107224 */ /* 0x001fc400078e001b */
[----:B------:R-:W-:-:S05]  /*29540*/  IMAD.MOV.U32 R17, RZ, RZ, R26 ;  /* 0x000000ffff117224 */ /* 0x000fca00078e001a */
[----:B------:R-:W-:Y:S01]  /*29550*/  STL.64 [R1+0x68e0], R16 ;  /* 0x0068e01001007387 */ /* 0x000fe20000100a00 */
[----:B------:R-:W4:Y:S01]  /*29560*/  LDL.64 R12, [R1] ;  /* 0x00000000010c7983 */ /* 0x000f220000100a00 */
[----:B--2---:R-:W-:Y:S02]  /*29570*/  HMMA.16816.F32.BF16 R8, R20, R24, R8 ;  /* 0x000000181408723c */ /* 0x004fe40000041808 */
[----:B----4-:R-:W-:Y:S01]  /*29580*/  STL.64 [R1+0x68b8], R12 ;  /* 0x0068b80c01007387 */ /* 0x010fe20000100a00 */
[----:B------:R-:W2:Y:S02]  /*29590*/  LDL.LU.64 R24, [R1+0x8f0] ;  /* 0x0008f00001187983 */ /* 0x000ea40000300a00 */
[----:B------:R-:W4:Y:S11]  /*295a0*/  LDL.LU.64 R26, [R1+0x8f8] ;  /* 0x0008f800011a7983 */ /* 0x000f360000300a00 */
[----:B------:R-:W-:Y:S07]  /*295b0*/  @!UPT UIADD3 URZ, URZ, URZ, URZ ;  /* 0x0000003f3f3ff290 */ /* 0x000fee000fffe03f */
[----:B------:R-:W-:Y:S01]  /*295c0*/  STL.64 [R1+0xf50], R8 ;  /* 0x000f500801007387 */ /* 0x000fe20000100a00 */
[----:B------:R-:W-:Y:S04]  /*295d0*/  STL.64 [R1+0xf58], R10 ;  /* 0x000f580a01007387 */ /* 0x000fe80000100a00 */
[----:B----4-:R-:W-:Y:S01]  /*295e0*/  STL.64 [R1+0x6910], R26 ;  /* 0x0069101a01007387 */ /* 0x010fe20000100a00 */
[----:B--2---:R0:W-:Y:S02]  /*295f0*/  STL.64 [R1+0x6908], R24 ;  /* 0x0069081801007387 */ /* 0x0041e40000100a00 */
[----:B0-----:R-:W-:Y:S02]  /*29600*/  IMAD.MOV.U32 R24, RZ, RZ, R0 ;  /* 0x000000ffff187224 */ /* 0x001fe400078e0000 */
[----:B------:R-:W2:Y:S01]  /*29610*/  LDL.LU R0, [R1+0x6970] ;  /* 0x0069700001007983 */ /* 0x000ea20000300800 */
[----:B------:R-:W4:Y:S03]  /*29620*/  LDL R25, [R1+0x124] ;  /* 0x0001240001197983 */ /* 0x000f260000100800 */
[----:B----4-:R0:W-:Y:S02]  /*29630*/  STL.64 [R1+0x6928], R24 ;  /* 0x0069281801007387 */ /* 0x0101e40000100a00 */
[----:B0-----:R-:W-:-:S02]  /*29640*/  IMAD.MOV.U32 R24, RZ, RZ, R28 ;  /* 0x000000ffff187224 */ /* 0x001fc400078e001c */
[----:B---3--:R-:W-:-:S05]  /*29650*/  IMAD.MOV.U32 R25, RZ, RZ, R7 ;  /* 0x000000ffff197224 */ /* 0x008fca00078e0007 */
[----:B------:R0:W-:Y:S02]  /*29660*/  STL.64 [R1+0x6940], R24 ;  /* 0x0069401801007387 */ /* 0x0001e40000100a00 */
[----:B0-----:R-:W-:Y:S02]  /*29670*/  IMAD.MOV.U32 R24, RZ, RZ, R6 ;  /* 0x000000ffff187224 */ /* 0x001fe400078e0006 */
[----:B------:R-:W-:-:S05]  /*29680*/  IMAD.MOV.U32 R25, RZ, RZ, R3 ;  /* 0x000000ffff197224 */ /* 0x000fca00078e0003 */
[----:B------:R-:W-:Y:S01]  /*29690*/  STL.64 [R1+0x6958], R24 ;  /* 0x0069581801007387 */ /* 0x000fe20000100a00 */
[----:B------:R-:W3:Y:S02]  /*296a0*/  LDL.LU.64 R16, [R1+0x890] ;  /* 0x0008900001107983 */ /* 0x000ee40000300a00 */
[----:B------:R-:W4:Y:S02]  /*296b0*/  LDL.LU.64 R18, [R1+0x898] ;  /* 0x0008980001127983 */ /* 0x000f240000300a00 */
[----:B----4-:R-:W-:Y:S01]  /*296c0*/  STL.64 [R1+0x68f8], R18 ;  /* 0x0068f81201007387 */ /* 0x010fe20000100a00 */
[----:B---3--:R0:W-:Y:S03]  /*296d0*/  STL.64 [R1+0x68f0], R16 ;  /* 0x0068f01001007387 */ /* 0x0081e60000100a00 */
[----:B0-----:R-:W3:Y:S01]  /*296e0*/  LDL.LU.64 R16, [R1+0x8d0] ;  /* 0x0008d00001107983 */ /* 0x001ee20000300a00 */
[----:B------:R-:W4:Y:S03]  /*296f0*/  LDL.LU.64 R18, [R1+0x8d8] ;  /* 0x0008d80001127983 */ /* 0x000f260000300a00 */
        /* <DEDUP_REMOVED lines=11> */
[----:B------:R-:W4:Y:S02]  /*297b0*/  LDL.LU.64 R18, [R1+0x938] ;  /* 0x0009380001127983 */ /* 0x000f240000300a00 */
[----:B------:R-:W-:-:S02]  /*297c0*/  IMAD.MOV.U32 R24, RZ, RZ, R2 ;  /* 0x000000ffff187224 */ /* 0x000fc400078e0002 */
[----:B--2---:R-:W-:Y:S01]  /*297d0*/  IMAD.MOV.U32 R25, RZ, RZ, R0 ;  /* 0x000000ffff197224 */ /* 0x004fe200078e0000 */
[----:B----4-:R-:W-:Y:S01]  /*297e0*/  STL.64 [R1+0x6968], R18 ;  /* 0x0069681201007387 */ /* 0x010fe20000100a00 */
[----:B---3--:R0:W-:Y:S03]  /*297f0*/  STL.64 [R1+0x6960], R16 ;  /* 0x0069601001007387 */ /* 0x0081e60000100a00 */
[----:B0-----:R-:W2:Y:S01]  /*29800*/  LDL.LU.64 R16, [R1+0x940] ;  /* 0x0009400001107983 */ /* 0x001ea20000300a00 */
[----:B------:R-:W2:Y:S02]  /*29810*/  LDL.LU.64 R18, [R1+0x948] ;  /* 0x0009480001127983 */ /* 0x000ea40000300a00 */
[----:B------:R-:W3:Y:S02]  /*29820*/  LDL.LU.64 R12, [R1+0x870] ;  /* 0x00087000010c7983 */ /* 0x000ee40000300a00 */
[----:B------:R-:W3:Y:S01]  /*29830*/  LDL.LU.64 R14, [R1+0x878] ;  /* 0x00087800010e7983 */ /* 0x000ee20000300a00 */
[----:B------:R-:W4:Y:S01]  /*29840*/  LDL.LU.64 R8, [R1+0x860] ;  /* 0x0008600001087983 */ /* 0x000f220000300a00 */
[----:B------:R-:W4:Y:S02]  /*29850*/  LDL.LU.64 R10, [R1+0x868] ;  /* 0x00086800010a7983 */ /* 0x000f240000300a00 */
[----:B------:R-:W3:Y:S01]  /*29860*/  LDL.64 R4, [R1+0x10] ;  /* 0x0000100001047983 */ /* 0x000ee20000100a00 */
[C---:B--2---:R-:W-:Y:S01]  /*29870*/  HMMA.16816.F32.BF16 R24, R20.reuse, R24, R16 ;  /* 0x000000181418723c */ /* 0x044fe20000041810 */
[----:B---3--:R0:W-:Y:S04]  /*29880*/  STL.64 [R1+0x68c0], R4 ;  /* 0x0068c00401007387 */ /* 0x0081e80000100a00 */
[----:B0-----:R-:W2:Y:S01]  /*29890*/  LDL.64 R4, [R1+0x110] ;  /* 0x0001100001047983 */ /* 0x001ea20000100a00 */
[----:B------:R-:W3:Y:S02]  /*298a0*/  LDL.LU.64 R18, [R1+0x6968] ;  /* 0x0069680001127983 */ /* 0x000ee40000300a00 */
[----:B------:R-:W3:Y:S11]  /*298b0*/  LDL.LU.64 R16, [R1+0x6960] ;  /* 0x0069600001107983 */ /* 0x000ef60000300a00 */
[----:B------:R-:W-:Y:S04]  /*298c0*/  @!UPT UIADD3 URZ, URZ, URZ, URZ ;  /* 0x0000003f3f3ff290 */ /* 0x000fe8000fffe03f */
[----:B------:R0:W-:Y:S01]  /*298d0*/  STL.64 [R1+0xf40], R24 ;  /* 0x000f401801007387 */ /* 0x0001e20000100a00 */
[----:B------:R3:W-:Y:S03]  /*298e0*/  STL.64 [R1+0xf48], R26 ;  /* 0x000f481a01007387 */ /* 0x0007e60000100a00 */
[----:B0-----:R-:W3:Y:S02]  /*298f0*/  LDL.LU.64 R24, [R1+0x6958] ;  /* 0x0069580001187983 */ /* 0x001ee40000300a00 */
[C---:B---3--:R-:W-:Y:S02]  /*29900*/  HMMA.16816.F32.BF16 R24, R20.reuse, R24, R16 ;  /* 0x000000181418723c */ /* 0x048fe40000041810 */
[----:B------:R-:W3:Y:S01]  /*29910*/  LDL.LU.64 R18, [R1+0x6950] ;  /* 0x0069500001127983 */ /* 0x000ee20000300a00 */
[----:B------:R-:W3:Y:S11]  /*29920*/  LDL.LU.64 R16, [R1+0x6948] ;  /* 0x0069480001107983 */ /* 0x000ef60000300a00 */
[----:B------:R-:W-:Y:S09]  /*29930*/  @!UPT UIADD3 URZ, URZ, URZ, URZ ;  /* 0x0000003f3f3ff290 */ /* 0x000ff2000fffe03f */
        /* <DEDUP_REMOVED lines=14> */
[----:B------:R-:W-:Y:S01]  /*29a20*/  STL.64 [R1+0xef0], R24 ;  /* 0x000ef01801007387 */ /* 0x000fe20000100a00 */
[----:B------:R0:W-:Y:S03]  /*29a30*/  STL.64 [R1+0xef8], R26 ;  /* 0x000ef81a01007387 */ /* 0x0001e60000100a00 */
[----:B0-----:R-:W2:Y:S01]  /*29a40*/  LDL.LU.64 R26, [R1+0x6910] ;  /* 0x00691000011a7983 */ /* 0x001ea20000300a00 */
[----:B------:R-:W2:Y:S02]  /*29a50*/  LDL.LU.64 R24, [R1+0x6908] ;  /* 0x0069080001187983 */ /* 0x000ea40000300a00 */
[C---:B--2---:R-:W-:Y:S11]  /*29a60*/  HMMA.16816.F32.BF16 R24, R20.reuse, R4, R24 ;  /* 0x000000041418723c */ /* 0x044ff60000041818 */
[----:B------:R-:W-:Y:S11]  /*29a70*/  @!UPT UIADD3 URZ, URZ, URZ, URZ ;  /* 0x0000003f3f3ff290 */ /* 0x000ff6000fffe03f */
[----:B------:R-:W-:Y:S01]  /*29a80*/  @!UPT UIADD3 URZ, URZ, URZ, URZ ;  /* 0x0000003f3f3ff290 */ /* 0x000fe2000fffe03f */
[----:B------:R0:W-:Y:S01]  /*29a90*/  STL.64 [R1+0xed0], R24 ;  /* 0x000ed01801007387 */ /* 0x0001e20000100a00 */
[----:B------:R3:W-:Y:S03]  /*29aa0*/  STL.64 [R1+0xed8], R26 ;  /* 0x000ed81a01007387 */ /* 0x0007e60000100a00 */
[----:B0-----:R-:W3:Y:S01]  /*29ab0*/  LDL.LU.64 R24, [R1+0x6900] ;  /* 0x0069000001187983 */ /* 0x001ee20000300a00 */
[----:B------:R-:W-:Y:S02]  /*29ac0*/  IMAD.MOV.U32 R2, RZ, RZ, R4 ;  /* 0x000000ffff027224 */ /* 0x000fe400078e0004 */
[----:B------:R-:W-:Y:S02]  /*29ad0*/  IMAD.MOV.U32 R0, RZ, RZ, R5 ;  /* 0x000000ffff007224 */ /* 0x000fe400078e0005 */
[----:B------:R-:W2:Y:S01]  /*29ae0*/  LDL.LU.64 R4, [R1+0x910] ;  /* 0x0009100001047983 */ /* 0x000ea20000300a00 */
[----:B------:R-:W2:Y:S02]  /*29af0*/  LDL.LU.64 R6, [R1+0x918] ;  /* 0x0009180001067983 */ /* 0x000ea40000300a00 */
[----:B------:R-:W-:Y:S01]  /*29b00*/  STL [R1+0x687c], R2 ;  /* 0x00687c0201007387 */ /* 0x000fe20000100800 */
[C---:B---3--:R-:W-:Y:S01]  /*29b10*/  HMMA.16816.F32.BF16 R24, R20.reuse, R24, R16 ;  /* 0x000000181418723c */ /* 0x048fe20000041810 */
[----:B------:R-:W3:Y:S01]  /*29b20*/  LDL.LU.64 R18, [R1+0x68f8] ;  /* 0x0068f80001127983 */ /* 0x000ee20000300a00 */
[----:B------:R-:W3:Y:S11]  /*29b30*/  LDL.LU.64 R16, [R1+0x68f0] ;  /* 0x0068f00001107983 */ /* 0x000ef60000300a00 */
[----:B------:R-:W-:Y:S10]  /*29b40*/  @!UPT UIADD3 URZ, URZ, URZ, URZ ;  /* 0x0000003f3f3ff290 */ /* 0x000ff4000fffe03f */
[----:B------:R0:W-:Y:S01]  /*29b50*/  STL.64 [R1+0xeb0], R24 ;  /* 0x000eb01801007387 */ /* 0x0001e20000100a00 */
[----:B------:R3:W-:Y:S03]  /*29b60*/  STL.64 [R1+0xeb8], R26 ;  /* 0x000eb81a01007387 */ /* 0x0007e60000100a00 */
[----:B0-----:R-:W3:Y:S02]  /*29b70*/  LDL.LU.64 R24, [R1+0x68e8] ;  /* 0x0068e80001187983 */ /* 0x001ee40000300a00 */
[C---:B---3--:R-:W-:Y:S02]  /*29b80*/  HMMA.16816.F32.BF16 R24, R20.reuse, R24, R16 ;  /* 0x000000181418723c */ /* 0x048fe40000041810 */
[----:B------:R-:W4:Y:S11]  /*29b90*/  LDL.LU.64 R16, [R1+0x68e0] ;  /* 0x0068e00001107983 */ /* 0x000f360000300a00 */
[----:B------:R-:W-:Y:S10]  /*29ba0*/  @!UPT UIADD3 URZ, URZ, URZ, URZ ;  /* 0x0000003f3f3ff290 */ /* 0x000ff4000fffe03f */
[----:B------:R0:W-:Y:S01]  /*29bb0*/  STL.64 [R1+0xea0], R24 ;  /* 0x000ea01801007387 */ /* 0x0001e20000100a00 */
[----:B------:R1:W-:Y:S03]  /*29bc0*/  STL.64 [R1+0xea8], R26 ;  /* 0x000ea81a01007387 */ /* 0x0003e60000100a00 */
[----:B0-----:R-:W3:Y:S01]  /*29bd0*/  LDL.LU.64 R24, [R1+0x68d8] ;  /* 0x0068d80001187983 */ /* 0x001ee20000300a00 */
[C---:B----4-:R-:W-:Y:S08]  /*29be0*/  HMMA.16816.F32.BF16 R8, R20.reuse, R16, R8 ;  /* 0x000000101408723c */ /* 0x050ff00000041808 */
[----:B---3--:R-:W-:Y:S01]  /*29bf0*/  HMMA.16816.F32.BF16 R12, R20, R24, R12 ;  /* 0x00000018140c723c */ /* 0x008fe2000004180c */
[----:B------:R-:W-:-:S02]  /*29c00*/  IMAD.MOV.U32 R19, RZ, RZ, R24 ;  /* 0x000000ffff137224 */ /* 0x000fc400078e0018 */
[----:B------:R-:W-:Y:S11]  /*29c10*/  IMAD.MOV.U32 R18, RZ, RZ, R25 ;  /* 0x000000ffff127224 */ /* 0x000ff600078e0019 */
[----:B------:R-:W-:Y:S09]  /*29c20*/  @!UPT UIADD3 URZ, URZ, URZ, URZ ;  /* 0x0000003f3f3ff290 */ /* 0x000ff2000fffe03f */
[----:B------:R0:W-:Y:S01]  /*29c30*/  STL.64 [R1+0xe90], R12 ;  /* 0x000e900c01007387 */ /* 0x0001e20000100a00 */
[----:B------:R3:W-:Y:S02]  /*29c40*/  STL.64 [R1+0xe98], R14 ;  /* 0x000e980e01007387 */ /* 0x0007e40000100a00 */
[----:B-1----:R-:W2:Y:S02]  /*29c50*/  LDL.LU.64 R26, [R1+0x68d0] ;  /* 0x0068d000011a7983 */ /* 0x002ea40000300a00 */
[----:B------:R-:W2:Y:S01]  /*29c60*/  LDL.LU.64 R24, [R1+0x68c8] ;  /* 0x0068c80001187983 */ /* 0x000ea20000300a00 */
[----:B------:R-:W2:Y:S04]  /*29c70*/  LDL.64 R20, [R1+0x20] ;  /* 0x0000200001147983 */ /* 0x000ea80000100a00 */
[----:B0-----:R-:W4:Y:S01]  /*29c80*/  LDL.LU.64 R12, [R1+0x8e0] ;  /* 0x0008e000010c7983 */ /* 0x001f220000300a00 */
[----:B------:R0:W-:Y:S02]  /*29c90*/  STL.64 [R1+0xe70], R8 ;  /* 0x000e700801007387 */ /* 0x0001e40000100a00 */
[----:B------:R1:W-:Y:S02]  /*29ca0*/  STL.64 [R1+0xe78], R10 ;  /* 0x000e780a01007387 */ /* 0x0003e40000100a00 */
[----:B---3--:R-:W4:Y:S01]  /*29cb0*/  LDL.LU.64 R14, [R1+0x8e8] ;  /* 0x0008e800010e7983 */ /* 0x008f220000300a00 */
[----:B0-----:R-:W3:Y:S01]  /*29cc0*/  LDL.LU.64 R8, [R1+0x880] ;  /* 0x0008800001087983 */ /* 0x001ee20000300a00 */
[----:B-1----:R-:W3:Y:S01]  /*29cd0*/  LDL.LU.64 R10, [R1+0x888] ;  /* 0x00088800010a7983 */ /* 0x002ee20000300a00 */
[C---:B--2---:R-:W-:Y:S02]  /*29ce0*/  HMMA.16816.F32.BF16 R4, R24.reuse, R20, R4 ;  /* 0x000000141804723c */ /* 0x044fe40000041804 */
[----:B---3--:R-:W-:Y:S01]  /*29cf0*/  STL.64 [R1+0x68a8], R10 ;  /* 0x0068a80a01007387 */ /* 0x008fe20000100a00 */
[----:B------:R0:W-:Y:S03]  /*29d00*/  STL.64 [R1+0x68a0], R8 ;  /* 0x0068a00801007387 */ /* 0x0001e60000100a00 */
[----:B0-----:R-:W2:Y:S01]  /*29d10*/  LDL.LU.64 R8, [R1+0x8a0] ;  /* 0x0008a00001087983 */ /* 0x001ea20000300a00 */
[----:B------:R-:W2:Y:S02]  /*29d20*/  LDL.LU.64 R10, [R1+0x8a8] ;  /* 0x0008a800010a7983 */ /* 0x000ea40000300a00 */
[----:B------:R-:W-:Y:S11]  /*29d30*/  STL.64 [R1+0x67e8], R16 ;  /* 0x0067e81001007387 */ /* 0x000ff60000100a00 */
[----:B------:R-:W-:Y:S03]  /*29d40*/  @!UPT UIADD3 URZ, URZ, URZ, URZ ;  /* 0x0000003f3f3ff290 */ /* 0x000fe6000fffe03f */
[----:B------:R0:W-:Y:S01]  /*29d50*/  STL.64 [R1+0xe60], R4 ;  /* 0x000e600401007387 */ /* 0x0001e20000100a00 */
[----:B------:R-:W-:Y:S04]  /*29d60*/  STL.64 [R1+0xe68], R6 ;  /* 0x000e680601007387 */ /* 0x000fe80000100a00 */
[----:B0-----:R-:W4:Y:S01]  /*29d70*/  LDL.LU.64 R4, [R1+0x68c0] ;  /* 0x0068c00001047983 */ /* 0x001f220000300a00 */
[----:B------:R-:W-:Y:S02]  /*29d80*/  IMAD.MOV.U32 R17, RZ, RZ, R20 ;  /* 0x000000ffff117224 */ /* 0x000fe400078e0014 */
[----:B------:R-:W-:Y:S02]  /*29d90*/  IMAD.MOV.U32 R16, RZ, RZ, R21 ;  /* 0x000000ffff107224 */ /* 0x000fe400078e0015 */
[----:B------:R-:W3:Y:S01]  /*29da0*/  LDL.LU.64 R20, [R1+0x840] ;  /* 0x0008400001147983 */ /* 0x000ee20000300a00 */
[----:B------:R-:W3:Y:S02]  /*29db0*/  LDL.LU.64 R22, [R1+0x848] ;  /* 0x0008480001167983 */ /* 0x000ee40000300a00 */
[----:B------:R-:W-:Y:S02]  /*29dc0*/  STL.64 [R1+0x6868], R18 ;  /* 0x0068681201007387 */ /* 0x000fe40000100a00 */
[----:B------:R0:W-:Y:S02]  /*29dd0*/  STL.64 [R1+0x6860], R16 ;  /* 0x0068601001007387 */ /* 0x0001e40000100a00 */
[----:B0-----:R-:W2:Y:S01]  /*29de0*/  LDL.LU.64 R16, [R1+0x850] ;  /* 0x0008500001107983 */ /* 0x001ea20000300a00 */
[----:B------:R-:W2:Y:S01]  /*29df0*/  LDL.LU.64 R18, [R1+0x858] ;  /* 0x0008580001127983 */ /* 0x000ea20000300a00 */
[C---:B----4-:R-:W-:Y:S11]  /*29e00*/  HMMA.16816.F32.BF16 R12, R24.reuse, R4, R12 ;  /* 0x00000004180c723c */ /* 0x050ff6000004180c */
[----:B------:R-:W-:Y:S11]  /*29e10*/  @!UPT UIADD3 URZ, URZ, URZ, URZ ;  /* 0x0000003f3f3ff290 */ /* 0x000ff6000fffe03f */
[----:B------:R-:W-:Y:S01]  /*29e20*/  @!UPT UIADD3 URZ, URZ, URZ, URZ ;  /* 0x0000003f3f3ff290 */ /* 0x000fe2000fffe03f */
[----:B------:R0:W-:Y:S01]  /*29e30*/  STL.64 [R1+0xe50], R12 ;  /* 0x000e500c01007387 */ /* 0x0001e20000100a00 */
[----:B------:R-:W-:Y:S03]  /*29e40*/  STL.64 [R1+0xe58], R14 ;  /* 0x000e580e01007387 */ /* 0x000fe60000100a00 */
[----:B0-----:R-:W2:Y:S01]  /*29e50*/  LDL.LU.64 R12, [R1+0x68b8] ;  /* 0x0068b800010c7983 */ /* 0x001ea20000300a00 */
[----:B------:R-:W-:Y:S02]  /*29e60*/  IMAD.MOV.U32 R28, RZ, RZ, R4 ;  /* 0x000000ffff1c7224 */ /* 0x000fe400078e0004 */
[----:B------:R-:W-:Y:S02]  /*29e70*/  IMAD.MOV.U32 R7, RZ, RZ, R5 ;  /* 0x000000ffff077224 */ /* 0x000fe400078e0005 */
[----:B------:R-:W3:Y:S01]  /*29e80*/  LDL.LU.64 R4, [R1+0x68b0] ;  /* 0x0068b00001047983 */ /* 0x000ee20000300a00 */
[----:B--2---:R-:W-:Y:S01]  /*29e90*/  HMMA.16816.F32.BF16 R8, R24, R12, R8 ;  /* 0x0000000c1808723c */ /* 0x004fe20000041808 */
[----:B------:R-:W-:-:S02]  /*29ea0*/  IMAD.MOV.U32 R2, RZ, RZ, R12 ;  /* 0x000000ffff027224 */ /* 0x000fc400078e000c */
[----:B------:R-:W-:Y:S11]  /*29eb0*/  IMAD.MOV.U32 R3, RZ, RZ, R13 ;  /* 0x000000ffff037224 */ /* 0x000ff600078e000d */
[----:B------:R-:W-:Y:S09]  /*29ec0*/  @!UPT UIADD3 URZ, URZ, URZ, URZ ;  /* 0x0000003f3f3ff290 */ /* 0x000ff2000fffe03f */
[----:B------:R-:W-:Y:S01]  /*29ed0*/  STL.64 [R1+0xe40], R8 ;  /* 0x000e400801007387 */ /* 0x000fe20000100a00 */
[----:B------:R0:W-:Y:S03]  /*29ee0*/  STL.64 [R1+0xe48], R10 ;  /* 0x000e480a01007387 */ /* 0x0001e60000100a00 */
[----:B0-----:R-:W2:Y:S01]  /*29ef0*/  LDL.LU.64 R10, [R1+0x68a8] ;  /* 0x0068a800010a7983 */ /* 0x001ea20000300a00 */
[----:B------:R-:W2:Y:S02]  /*29f00*/  LDL.LU.64 R8, [R1+0x68a0] ;  /* 0x0068a00001087983 */ /* 0x000ea40000300a00 */
[----:B------:R-:W4:Y:S02]  /*29f10*/  LDL.LU.64 R14, [R1+0x6898] ;  /* 0x00689800010e7983 */ /* 0x000f240000300a00 */
[----:B------:R-:W2:Y:S02]  /*29f20*/  LDL.LU.64 R12, [R1+0x6890] ;  /* 0x00689000010c7983 */ /* 0x000ea40000300a00 */
[C---:B--2---:R-:W-:Y:S11]  /*29f30*/  HMMA.16816.F32.BF16 R8, R24.reuse, R12, R8 ;  /* 0x0000000c1808723c */ /* 0x044ff60000041808 */
[----:B------:R-:W-:Y:S11]  /*29f40*/  @!UPT UIADD3 URZ, URZ, URZ, URZ ;  /* 0x0000003f3f3ff290 */ /* 0x000ff6000fffe03f */
[----:B------:R-:W-:Y:S01]  /*29f50*/  @!UPT UIADD3 URZ, URZ, URZ, URZ ;  /* 0x0000003f3f3ff290 */ /* 0x000fe2000fffe03f */
[----:B------:R-:W-:Y:S01]  /*29f60*/  STL.64 [R1+0xe30], R8 ;  /* 0x000e300801007387 */ /* 0x000fe20000100a00 */
[----:B------:R0:W-:Y:S03]  /*29f70*/  STL.64 [R1+0xe38], R10 ;  /* 0x000e380a01007387 */ /* 0x0001e60000100a00 */
[----:B0-----:R-:W2:Y:S01]  /*29f80*/  LDL.LU.64 R10, [R1+0x6888] ;  /* 0x00688800010a7983 */ /* 0x001ea20000300a00 */
[----:B------:R-:W3:Y:S02]  /*29f90*/  LDL.LU.64 R8, [R1+0x6880] ;  /* 0x0068800001087983 */ /* 0x000ee40000300a00 */
[----:B----4-:R-:W-:Y:S02]  /*29fa0*/  STL.64 [R1+0x6788], R14 ;  /* 0x0067880e01007387 */ /* 0x010fe40000100a00 */
[----:B------:R3:W-:Y:S01]  /*29fb0*/  STL.64 [R1+0x6780], R12 ;  /* 0x0067800c01007387 */ /* 0x0007e20000100a00 */
[----:B--2---:R-:W-:Y:S01]  /*29fc0*/  STL.64 [R1+0x6778], R10 ;  /* 0x0067780a01007387 */ /* 0x004fe20000100a00 */
[C---:B---3--:R-:W-:Y:S01]  /*29fd0*/  HMMA.16816.F32.BF16 R12, R24.reuse, R8, R16 ;  /* 0x00000008180c723c */ /* 0x048fe20000041810 */
[----:B------:R0:W-:Y:S07]  /*29fe0*/  STL.64 [R1+0x6770], R8 ;  /* 0x0067700801007387 */ /* 0x0001ee0000100a00 */
[----:B0-----:R-:W-:Y:S01]  /*29ff0*/  HMMA.16816.F32.BF16 R8, R24, R4, R20 ;  /* 0x000000041808723c */ /* 0x001fe20000041814 */
[----:B------:R-:W0:Y:S11]  /*2a000*/  LDSM.16.MT88.4 R20, [R29+0x200] ;  /* 0x000200001d14783b */ /* 0x000e360000004200 */
[----:B------:R-:W-:Y:S03]  /*2a010*/  @!UPT UIADD3 URZ, URZ, URZ, URZ ;  /* 0x0000003f3f3ff290 */ /* 0x000fe6000fffe03f */
[----:B------:R-:W-:Y:S01]  /*2a020*/  STL.64 [R1+0xe20], R12 ;  /* 0x000e200c01007387 */ /* 0x000fe20000100a00 */
[----:B------:R-:W-:Y:S02]  /*2a030*/  STL.64 [R1+0xe28], R14 ;  /* 0x000e280e01007387 */ /* 0x000fe40000100a00 */
[----:B------:R-:W-:Y:S02]  /*2a040*/  STL [R1+0x6878], R7 ;  /* 0x0068780701007387 */ /* 0x000fe40000100800 */
[----:B------:R1:W-:Y:S03]  /*2a050*/  STL.64 [R1+0x6870], R4 ;  /* 0x0068700401007387 */ /* 0x0003e60000100a00 */
[----:B------:R2:W-:Y:S01]  /*2a060*/  STL.64 [R1+0xe10], R8 ;  /* 0x000e100801007387 */ /* 0x0005e20000100a00 */
[----:B------:R-:W-:Y:S02]  /*2a070*/  STL.64 [R1+0xe18], R10 ;  /* 0x000e180a01007387 */ /* 0x000fe40000100a00 */
[----:B-1----:R-:W3:Y:S02]  /*2a080*/  LDL.LU.64 R4, [R1+0x830] ;  /* 0x0008300001047983 */ /* 0x002ee40000300a00 */
[----:B------:R-:W3:Y:S01]  /*2a090*/  LDL.LU.64 R6, [R1+0x838] ;  /* 0x0008380001067983 */ /* 0x000ee20000300a00 */
[----:B------:R-:W4:Y:S01]  /*2a0a0*/  LDL.LU.64 R16, [R1+0x820] ;  /* 0x0008200001107983 */ /* 0x000f220000300a00 */
[----:B------:R-:W4:Y:S02]  /*2a0b0*/  LDL.LU.64 R18, [R1+0x828] ;  /* 0x0008280001127983 */ /* 0x000f240000300a00 */
[----:B------:R-:W-:Y:S02]  /*2a0c0*/  STL [R1+0x6760], R29 ;  /* 0x0067601d01007387 */ /* 0x000fe40000100800 */
[----:B------:R-:W-:-:S02]  /*2a0d0*/  IMAD.MOV.U32 R12, RZ, RZ, R2 ;  /* 0x000000ffff0c7224 */ /* 0x000fc400078e0002 */
[----:B------:R-:W-:Y:S01]  /*2a0e0*/  IMAD.MOV.U32 R13, RZ, RZ, R3 ;  /* 0x000000ffff0d7224 */ /* 0x000fe200078e0003 */
[----:B0-----:R-:W-:Y:S01]  /*2a0f0*/  STL.64 [R1+0x66c0], R22 ;  /* 0x0066c01601007387 */ /* 0x001fe20000100a00 */
[----:B------:R0:W-:Y:S02]  /*2a100*/  STL.64 [R1+0x66b8], R20 ;  /* 0x0066b81401007387 */ /* 0x0001e40000100a00 */
[----:B--2---:R-:W2:Y:S01]  /*2a110*/  LDL.64 R8, [R1+0x130] ;  /* 0x0001300001087983 */ /* 0x004ea20000100a00 */
[----:B0-----:R-:W2:Y:S04]  /*2a120*/  LDL R20, [R1+0x100] ;  /* 0x0001000001147983 */ /* 0x001ea80000100800 */
[----:B------:R-:W2:Y:S01]  /*2a130*/  LDL R21, [R1+0x104] ;  /* 0x0001040001157983 */ /* 0x000ea20000100800 */
[----:B------:R-:W2:Y:S02]  /*2a140*/  LDL.LU R2, [R1+0x687c] ;  /* 0x00687c0001027983 */ /* 0x000ea40000300800 */
[----:B------:R0:W-:Y:S02]  /*2a150*/  STL.64 [R1+0x67a0], R12 ;  /* 0x0067a00c01007387 */ /* 0x0001e40000100a00 */
[----:B0-----:R-:W3:Y:S02]  /*2a160*/  LDL.64 R12, [R1+0x30] ;  /* 0x00003000010c7983 */ /* 0x001ee40000100a00 */
[----:B---3--:R-:W-:Y:S11]  /*2a170*/  HMMA.16816.F32.BF16 R4, R24, R12, R4 ;  /* 0x0000000c1804723c */ /* 0x008ff60000041804 */
[----:B------:R-:W-:Y:S11]  /*2a180*/  @!UPT UIADD3 URZ, URZ, URZ, URZ ;  /* 0x0000003f3f3ff290 */ /* 0x000ff6000fffe03f */
[----:B------:R-:W-:Y:S01]  /*2a190*/  @!UPT UIADD3 URZ, URZ, URZ, URZ ;  /* 0x0000003f3f3ff290 */ /* 0x000fe2000fffe03f */
[----:B------:R-:W-:Y:S01]  /*2a1a0*/  STL.64 [R1+0xe00], R4 ;  /* 0x000e000401007387 */ /* 0x000fe20000100a00 */
[----:B------:R0:W-:Y:S03]  /*2a1b0*/  STL.64 [R1+0xe08], R6 ;  /* 0x000e080601007387 */ /* 0x0001e60000100a00 */
[----:B0-----:R-:W3:Y:S01]  /*2a1c0*/  LDL.LU R7, [R1+0x6878] ;  /* 0x0068780001077983 */ /* 0x001ee20000300800 */
[----:B------:R-:W-:Y:S02]  /*2a1d0*/  IMAD.MOV.U32 R6, RZ, RZ, R12 ;  /* 0x000000ffff067224 */ /* 0x000fe400078e000c */
[----:B------:R-:W-:Y:S02]  /*2a1e0*/  IMAD.MOV.U32 R3, RZ, RZ, R13 ;  /* 0x000000ffff037224 */ /* 0x000fe400078e000d */
[----:B------:R-:W-:Y:S01]  /*2a1f0*/  IMAD.MOV.U32 R12, RZ, RZ, R28 ;  /* 0x000000ffff0c7224 */ /* 0x000fe200078e001c */
[----:B------:R-:W2:Y:S01]  /*2a200*/  LDL.LU.64 R4, [R1+0x6870] ;  /* 0x0068700001047983 */ /* 0x000ea20000300a00 */
[----:B---3--:R-:W-:-:S05]  /*2a210*/  IMAD.MOV.U32 R13, RZ, RZ, R7 ;  /* 0x000000ffff0d7224 */ /* 0x008fca00078e0007 */
[----:B------:R0:W-:Y:S04]  /*2a220*/  STL.64 [R1+0x67b8], R12 ;  /* 0x0067b80c01007387 */ /* 0x0001e80000100a00 */
[----:B0-----:R-:W4:Y:S01]  /*2a230*/  LDL.64 R12, [R1+0x150] ;  /* 0x00015000010c7983 */ /* 0x001f220000100a00 */
[----:B------:R-:W-:Y:S02]  /*2a240*/  STL [R1+0x6768], R6 ;  /* 0x0067680601007387 */ /* 0x000fe40000100800 */
[----:B------:R-:W-:Y:S01]  /*2a250*/  STL [R1+0x6764], R3 ;  /* 0x0067640301007387 */ /* 0x000fe20000100800 */
[----:B----4-:R-:W-:Y:S11]  /*2a260*/  HMMA.16816.F32.BF16 R16, R24, R12, R16 ;  /* 0x0000000c1810723c */ /* 0x010ff60000041810 */
[----:B------:R-:W-:Y:S11]  /*2a270*/  @!UPT UIADD3 URZ, URZ, URZ, URZ ;  /* 0x0000003f3f3ff290 */ /* 0x000ff6000fffe03f */
[----:B------:R-:W-:Y:S01]  /*2a280*/  @!UPT UIADD3 URZ, URZ, URZ, URZ ;  /* 0x0000003f3f3ff290 */ /* 0x000fe2000fffe03f */
[----:B------:R-:W-:Y:S01]  /*2a290*/  STL.64 [R1+0xdf0], R16 ;  /* 0x000df01001007387 */ /* 0x000fe20000100a00 */
[----:B------:R0:W-:Y:S03]  /*2a2a0*/  STL.64 [R1+0xdf8], R18 ;  /* 0x000df81201007387 */ /* 0x0001e60000100a00 */
[----:B0-----:R-:W3:Y:S01]  /*2a2b0*/  LDL.LU.64 R18, [R1+0x6868] ;  /* 0x0068680001127983 */ /* 0x001ee20000300a00 */
[----:B------:R-:W4:Y:S02]  /*2a2c0*/  LDL.LU.64 R16, [R1+0x6860] ;  /* 0x0068600001107983 */ /* 0x000f240000300a00 */
[----:B------:R-:W-:Y:S02]  /*2a2d0*/  IMAD.MOV.U32 R7, RZ, RZ, R13 ;  /* 0x000000ffff077224 */ /* 0x000fe400078e000d */
[----:B------:R-:W-:-:S03]  /*2a2e0*/  IMAD.MOV.U32 R22, RZ, RZ, R12 ;  /* 0x000000ffff167224 */ /* 0x000fc600078e000c */
[----:B------:R-:W-:Y:S01]  /*2a2f0*/  STL [R1+0x6848], R7 ;  /* 0x0068480701007387 */ /* 0x000fe20000100800 */
[----:B--2---:R0:W-:Y:S03]  /*2a300*/  STL.64 [R1+0x6840], R4 ;  /* 0x0068400401007387 */ /* 0x0041e60000100a00 */
[----:B0-----:R-:W2:Y:S01]  /*2a310*/  LDL.LU.64 R4, [R1+0x800] ;  /* 0x0008000001047983 */ /* 0x001ea20000300a00 */
[----:B------:R-:W2:Y:S02]  /*2a320*/  LDL.LU.64 R6, [R1+0x808] ;  /* 0x0008080001067983 */ /* 0x000ea40000300a00 */
[----:B----4-:R-:W-:Y:S02]  /*2a330*/  IMAD.MOV.U32 R12, RZ, RZ, R17 ;  /* 0x000000ffff0c7224 */ /* 0x010fe400078e0011 */
[----:B------:R-:W-:Y:S02]  /*2a340*/  IMAD.MOV.U32 R13, RZ, RZ, R16 ;  /* 0x000000ffff0d7224 */ /* 0x000fe400078e0010 */
[----:B---3--:R-:W-:-:S02]  /*2a350*/  IMAD.MOV.U32 R16, RZ, RZ, R19 ;  /* 0x000000ffff107224 */ /* 0x008fc400078e0013 */
[----:B------:R-:W-:-:S05]  /*2a360*/  IMAD.MOV.U32 R17, RZ, RZ, R18 ;  /* 0x000000ffff117224 */ /* 0x000fca00078e0012 */
[----:B------:R0:W-:Y:S04]  /*2a370*/  STL.64 [R1+0x6800], R16 ;  /* 0x0068001001007387 */ /* 0x0001e80000100a00 */
[----:B0-----:R-:W3:Y:S04]  /*2a380*/  LDL.64 R16, [R1+0xf0] ;  /* 0x0000f00001107983 */ /* 0x001ee80000100a00 */
[----:B---3--:R0:W-:Y:S04]  /*2a390*/  STL.64 [R1+0x6818], R16 ;  /* 0x0068181001007387 */ /* 0x0081e80000100a00 */
[----:B0-----:R-:W3:Y:S01]  /*2a3a0*/  LDL.64 R16, [R1+0x140] ;  /* 0x0001400001107983 */ /* 0x001ee20000100a00 */
[----:B------:R0:W-:Y:S03]  /*2a3b0*/  STL.64 [R1+0x67e0], R12 ;  /* 0x0067e00c01007387 */ /* 0x0001e60000100a00 */
[----:B0-----:R-:W3:Y:S01]  /*2a3c0*/  LDL.LU.64 R12, [R1+0x810] ;  /* 0x00081000010c7983 */ /* 0x001ee20000300a00 */
[----:B------:R-:W3:Y:S01]  /*2a3d0*/  LDL.LU.64 R14, [R1+0x818] ;  /* 0x00081800010e7983 */ /* 0x000ee20000300a00 */
[C---:B--2---:R-:W-:Y:S01]  /*2a3e0*/  HMMA.16816.F32.BF16 R4, R24.reuse, R8, R4 ;  /* 0x000000081804723c */ /* 0x044fe20000041804 */
[----:B------:R-:W-:Y:S07]  /*2a3f0*/  STL [R1+0x676c], R22 ;  /* 0x00676c1601007387 */ /* 0x000fee0000100800 */
[----:B---3--:R-:W-:Y:S01]  /*2a400*/  HMMA.16816.F32.BF16 R12, R24, R16, R12 ;  /* 0x00000010180c723c */ /* 0x008fe2000004180c */
[----:B------:R-:W-:-:S02]  /*2a410*/  IMAD.MOV.U32 R23, RZ, RZ, R17 ;  /* 0x000000ffff177224 */ /* 0x000fc400078e0011 */
[----:B------:R-:W-:Y:S11]  /*2a420*/  IMAD.MOV.U32 R28, RZ, RZ, R16 ;  /* 0x000000ffff1c7224 */ /* 0x000ff600078e0010 */
[----:B------:R-:W-:Y:S09]  /*2a430*/  @!UPT UIADD3 URZ, URZ, URZ, URZ ;  /* 0x0000003f3f3ff290 */ /* 0x000ff2000fffe03f */
[----:B------:R-:W-:Y:S01]  /*2a440*/  STL.64 [R1+0xde0], R12 ;  /* 0x000de00c01007387 */ /* 0x000fe20000100a00 */
[----:B------:R-:W-:Y:S02]  /*2a450*/  STL.64 [R1+0xde8], R14 ;  /* 0x000de80e01007387 */ /* 0x000fe40000100a00 */
[----:B------:R-:W-:Y:S02]  /*2a460*/  STL [R1+0x6858], R23 ;  /* 0x0068581701007387 */ /* 0x000fe40000100800 */
[----:B------:R0:W-:Y:S01]  /*2a470*/  STL.64 [R1+0x6850], R20 ;  /* 0x0068501401007387 */ /* 0x0001e20000100a00 */
[----:B------:R1:W-:Y:S01]  /*2a480*/  STL.64 [R1+0xdd0], R4 ;  /* 0x000dd00401007387 */ /* 0x0003e20000100a00 */
[----:B------:R-:W-:Y:S03]  /*2a490*/  STL.64 [R1+0xdd8], R6 ;  /* 0x000dd80601007387 */ /* 0x000fe60000100a00 */
[----:B0-----:R-:W2:Y:S01]  /*2a4a0*/  LDL.LU.64 R20, [R1+0x7f0] ;  /* 0x0007f00001147983 */ /* 0x001ea20000300a00 */
[----:B------:R-:W2:Y:S02]  /*2a4b0*/  LDL.LU.64 R22, [R1+0x7f8] ;  /* 0x0007f80001167983 */ /* 0x000ea40000300a00 */
[----:B-1----:R-:W2:Y:S02]  /*2a4c0*/  LDL.64 R4, [R1+0x120] ;  /* 0x0001200001047983 */ /* 0x002ea40000100a00 */
[----:B------:R-:W3:Y:S01]  /*2a4d0*/  LDL.LU.64 R16, [R1+0x7d0] ;  /* 0x0007d00001107983 */ /* 0x000ee20000300a00 */
[----:B------:R-:W4:Y:S04]  /*2a4e0*/  LDL.LU.64 R18, [R1+0x7d8] ;  /* 0x0007d80001127983 */ /* 0x000f280000300a00 */
[----:B----4-:R-:W-:Y:S01]  /*2a4f0*/  STL.64 [R1+0x6828], R18 ;  /* 0x0068281201007387 */ /* 0x010fe20000100a00 */
[----:B---3--:R-:W-:Y:S02]  /*2a500*/  STL.64 [R1+0x6820], R16 ;  /* 0x0068201001007387 */ /* 0x008fe40000100a00 */
        /* <DEDUP_REMOVED lines=11> */
[----:B------:R-:W-:Y:S01]  /*2a5c0*/  IMAD.MOV.U32 R29, RZ, RZ, R9 ;  /* 0x000000ffff1d7224 */ /* 0x000fe200078e0009 */
[----:B----4-:R-:W-:Y:S01]  /*2a5d0*/  STL.64 [R1+0x6838], R14 ;  /* 0x0068380e01007387 */ /* 0x010fe20000100a00 */
[----:B---3--:R0:W-:Y:S03]  /*2a5e0*/  STL.64 [R1+0x6830], R12 ;  /* 0x0068300c01007387 */ /* 0x0081e60000100a00 */
[----:B0-----:R-:W3:Y:S01]  /*2a5f0*/  LDL.LU.64 R12, [R1+0x7e0] ;  /* 0x0007e000010c7983 */ /* 0x001ee20000300a00 */
[----:B------:R-:W3:Y:S02]  /*2a600*/  LDL.LU.64 R14, [R1+0x7e8] ;  /* 0x0007e800010e7983 */ /* 0x000ee40000300a00 */
[----:B------:R-:W4:Y:S02]  /*2a610*/  LDL.LU.64 R8, [R1+0x760] ;  /* 0x0007600001087983 */ /* 0x000f240000300a00 */
[----:B------:R-:W2:Y:S02]  /*2a620*/  LDL.LU.64 R10, [R1+0x768] ;  /* 0x00076800010a7983 */ /* 0x000ea40000300a00 */
[----:B--2---:R-:W-:Y:S01]  /*2a630*/  STL.64 [R1+0x6798], R10 ;  /* 0x0067980a01007387 */ /* 0x004fe20000100a00 */
[----:B----4-:R0:W-:Y:S03]  /*2a640*/  STL.64 [R1+0x6790], R8 ;  /* 0x0067900801007387 */ /* 0x0101e60000100a00 */
[----:B0-----:R-:W2:Y:S01]  /*2a650*/  LDL.LU.64 R8, [R1+0x770] ;  /* 0x0007700001087983 */ /* 0x001ea20000300a00 */
[----:B------:R-:W4:Y:S01]  /*2a660*/  LDL.LU.64 R10, [R1+0x778] ;  /* 0x00077800010a7983 */ /* 0x000f220000300a00 */
[----:B------:R-:W-:Y:S01]  /*2a670*/  HMMA.16816.F32.BF16 R20, R24, R4, R20 ;  /* 0x000000041814723c */ /* 0x000fe20000041814 */
[----:B------:R-:W-:-:S02]  /*2a680*/  IMAD.MOV.U32 R16, RZ, RZ, R2 ;  /* 0x000000ffff107224 */ /* 0x000fc400078e0002 */
[----:B------:R-:W-:Y:S01]  /*2a690*/  IMAD.MOV.U32 R17, RZ, RZ, R0 ;  /* 0x000000ffff117224 */ /* 0x000fe200078e0000 */
[----:B----4-:R-:W-:Y:S01]  /*2a6a0*/  STL.64 [R1+0x67b0], R10 ;  /* 0x0067b00a01007387 */ /* 0x010fe20000100a00 */
[----:B--2---:R0:W-:Y:S03]  /*2a6b0*/  STL.64 [R1+0x67a8], R8 ;  /* 0x0067a80801007387 */ /* 0x0041e60000100a00 */
[----:B0-----:R-:W2:Y:S01]  /*2a6c0*/  LDL.LU.64 R8, [R1+0x780] ;  /* 0x0007800001087983 */ /* 0x001ea20000300a00 */
[----:B------:R-:W4:Y:S01]  /*2a6d0*/  LDL.LU.64 R10, [R1+0x788] ;  /* 0x00078800010a7983 */ /* 0x000f220000300a00 */
[----:B---3--:R-:W-:Y:S01]  /*2a6e0*/  HMMA.16816.F32.BF16 R16, R24, R16, R12 ;  /* 0x000000101810723c */ /* 0x008fe2000004180c */
[----:B------:R-:W-:Y:S01]  /*2a6f0*/  IMAD.MOV.U32 R6, RZ, RZ, R5 ;  /* 0x000000ffff067224 */ /* 0x000fe200078e0005 */
[----:B----4-:R-:W-:Y:S01]  /*2a700*/  STL.64 [R1+0x67c8], R10 ;  /* 0x0067c80a01007387 */ /* 0x010fe20000100a00 */
[----:B--2---:R0:W-:Y:S03]  /*2a710*/  STL.64 [R1+0x67c0], R8 ;  /* 0x0067c00801007387 */ /* 0x0041e60000100a00 */
[----:B0-----:R-:W2:Y:S01]  /*2a720*/  LDL.LU.64 R8, [R1+0x7a0] ;  /* 0x0007a00001087983 */ /* 0x001ea20000300a00 */
[----:B------:R-:W2:Y:S06]  /*2a730*/  LDL.LU.64 R10, [R1+0x7a8] ;  /* 0x0007a800010a7983 */ /* 0x000eac0000300a00 */
[----:B------:R-:W-:Y:S02]  /*2a740*/  STL.64 [R1+0xdc0], R20 ;  /* 0x000dc01401007387 */ /* 0x000fe40000100a00 */
[----:B------:R0:W-:Y:S02]  /*2a750*/  STL.64 [R1+0xdc8], R22 ;  /* 0x000dc81601007387 */ /* 0x0001e40000100a00 */
[----:B0-----:R-:W3:Y:S01]  /*2a760*/  LDL.LU R23, [R1+0x6858] ;  /* 0x0068580001177983 */ /* 0x001ee20000300800 */
[----:B------:R-:W4:Y:S02]  /*2a770*/  LDL.LU.64 R20, [R1+0x6850] ;  /* 0x0068500001147983 */ /* 0x000f240000300a00 */
[----:B------:R-:W-:-:S02]  /*2a780*/  IMAD.MOV.U32 R22, RZ, RZ, R4 ;  /* 0x000000ffff167224 */ /* 0x000fc400078e0004 */
[----:B------:R-:W2:Y:S01]  /*2a790*/  LDL.LU R7, [R1+0x6848] ;  /* 0x0068480001077983 */ /* 0x000ea20000300800 */
[----:B------:R-:W2:Y:S01]  /*2a7a0*/  LDL.LU.64 R4, [R1+0x6840] ;  /* 0x0068400001047983 */ /* 0x000ea20000300a00 */
[----:B------:R-:W2:Y:S02]  /*2a7b0*/  LDL.LU.64 R14, [R1+0x6838] ;  /* 0x00683800010e7983 */ /* 0x000ea40000300a00 */
[----:B------:R-:W2:Y:S02]  /*2a7c0*/  LDL.LU.64 R12, [R1+0x6830] ;  /* 0x00683000010c7983 */ /* 0x000ea40000300a00 */
[----:B------:R-:W-:Y:S01]  /*2a7d0*/  STL.64 [R1+0xdb0], R16 ;  /* 0x000db01001007387 */ /* 0x000fe20000100a00 */
[----:B------:R0:W-:Y:S04]  /*2a7e0*/  STL.64 [R1+0xdb8], R18 ;  /* 0x000db81201007387 */ /* 0x0001e80000100a00 */
[----:B0-----:R-:W4:Y:S01]  /*2a7f0*/  LDL.LU.64 R18, [R1+0x6828] ;  /* 0x0068280001127983 */ /* 0x001f220000300a00 */
[----:B------:R-:W4:Y:S02]  /*2a800*/  LDL.LU.64 R16, [R1+0x6820] ;  /* 0x0068200001107983 */ /* 0x000f240000300a00 */
[C---:B----4-:R-:W-:Y:S11]  /*2a810*/  HMMA.16816.F32.BF16 R16, R24.reuse, R20, R16 ;  /* 0x000000141810723c */ /* 0x050ff60000041810 */
[----:B------:R-:W-:Y:S11]  /*2a820*/  @!UPT UIADD3 URZ, URZ, URZ, URZ ;  /* 0x0000003f3f3ff290 */ /* 0x000ff6000fffe03f */
[----:B------:R-:W-:Y:S01]  /*2a830*/  @!UPT UIADD3 URZ, URZ, URZ, URZ ;  /* 0x0000003f3f3ff290 */ /* 0x000fe2000fffe03f */
[----:B------:R0:W-:Y:S01]  /*2a840*/  STL.64 [R1+0xda0], R16 ;  /* 0x000da01001007387 */ /* 0x0001e20000100a00 */
[----:B------:R-:W-:Y:S03]  /*2a850*/  STL.64 [R1+0xda8], R18 ;  /* 0x000da81201007387 */ /* 0x000fe60000100a00 */
[----:B0-----:R-:W2:Y:S01]  /*2a860*/  LDL.LU.64 R16, [R1+0x6818] ;  /* 0x0068180001107983 */ /* 0x001ea20000300a00 */
[----:B------:R-:W-:Y:S01]  /*2a870*/  STL.64 [R1+0x66e8], R20 ;  /* 0x0066e81401007387 */ /* 0x000fe20000100a00 */
[C---:B--2---:R-:W-:Y:S01]  /*2a880*/  HMMA.16816.F32.BF16 R12, R24.reuse, R16, R12 ;  /* 0x00000010180c723c */ /* 0x044fe2000004180c */
[----:B------:R-:W-:Y:S02]  /*2a890*/  IMAD.MOV.U32 R2, RZ, RZ, R16 ;  /* 0x000000ffff027224 */ /* 0x000fe400078e0010 */
[----:B------:R-:W-:Y:S11]  /*2a8a0*/  IMAD.MOV.U32 R0, RZ, RZ, R17 ;  /* 0x000000ffff007224 */ /* 0x000ff600078e0011 */
[----:B------:R-:W-:Y:S09]  /*2a8b0*/  @!UPT UIADD3 URZ, URZ, URZ, URZ ;  /* 0x0000003f3f3ff290 */ /* 0x000ff2000fffe03f */
[----:B------:R-:W-:Y:S01]  /*2a8c0*/  STL.64 [R1+0xd90], R12 ;  /* 0x000d900c01007387 */ /* 0x000fe20000100a00 */
[----:B------:R0:W-:Y:S03]  /*2a8d0*/  STL.64 [R1+0xd98], R14 ;  /* 0x000d980e01007387 */ /* 0x0001e60000100a00 */
[----:B0-----:R-:W2:Y:S01]  /*2a8e0*/  LDL.LU.64 R14, [R1+0x6810] ;  /* 0x00681000010e7983 */ /* 0x001ea20000300a00 */
[----:B------:R-:W2:Y:S02]  /*2a8f0*/  LDL.LU.64 R12, [R1+0x6808] ;  /* 0x00680800010c7983 */ /* 0x000ea40000300a00 */
[----:B------:R-:W2:Y:S02]  /*2a900*/  LDL.LU.64 R16, [R1+0x6800] ;  /* 0x0068000001107983 */ /* 0x000ea40000300a00 */
[C---:B--2---:R-:W-:Y:S01]  /*2a910*/  HMMA.16816.F32.BF16 R16, R24.reuse, R16, R12 ;  /* 0x000000101810723c */ /* 0x044fe2000004180c */
[----:B------:R-:W2:Y:S01]  /*2a920*/  LDL.LU.64 R14, [R1+0x67f8] ;  /* 0x0067f800010e7983 */ /* 0x000ea20000300a00 */
[----:B------:R-:W2:Y:S11]  /*2a930*/  LDL.LU.64 R12, [R1+0x67f0] ;  /* 0x0067f000010c7983 */ /* 0x000eb60000300a00 */
[----:B------:R-:W-:Y:S10]  /*2a940*/  @!UPT UIADD3 URZ, URZ, URZ, URZ ;  /* 0x0000003f3f3ff290 */ /* 0x000ff4000fffe03f */
[----:B------:R0:W-:Y:S01]  /*2a950*/  STL.64 [R1+0xd80], R16 ;  /* 0x000d801001007387 */ /* 0x0001e20000100a00 */
[----:B------:R1:W-:Y:S03]  /*2a960*/  STL.64 [R1+0xd88], R18 ;  /* 0x000d881201007387 */ /* 0x0003e60000100a00 */
[----:B0-----:R-:W2:Y:S02]  /*2a970*/  LDL.LU.64 R16, [R1+0x67e8] ;  /* 0x0067e80001107983 */ /* 0x001ea40000300a00 */
[----:B--2---:R-:W-:Y:S02]  /*2a980*/  HMMA.16816.F32.BF16 R24, R24, R16, R12 ;  /* 0x000000101818723c */ /* 0x004fe4000004180c */
[----:B------:R-:W2:Y:S01]  /*2a990*/  LDL.LU.64 R12, [R1+0x67e0] ;  /* 0x0067e000010c7983 */ /* 0x000ea20000300a00 */
[----:B-1----:R-:W2:Y:S02]  /*2a9a0*/  LDL.LU.64 R18, [R1+0x67d8] ;  /* 0x0067d80001127983 */ /* 0x002ea40000300a00 */
[----:B------:R-:W2:Y:S11]  /*2a9b0*/  LDL.LU.64 R16, [R1+0x67d0] ;  /* 0x0067d00001107983 */ /* 0x000eb60000300a00 */
[----:B------:R-:W-:Y:S07]  /*2a9c0*/  @!UPT UIADD3 URZ, URZ, URZ, URZ ;  /* 0x0000003f3f3ff290 */ /* 0x000fee000fffe03f */
[----:B------:R0:W-:Y:S01]  /*2a9d0*/  STL.64 [R1+0xd70], R24 ;  /* 0x000d701801007387 */ /* 0x0001e20000100a00 */
[----:B------:R1:W-:Y:S03]  /*2a9e0*/  STL.64 [R1+0xd78], R26 ;  /* 0x000d781a01007387 */ /* 0x0003e60000100a00 */
[----:B0-----:R-:W4:Y:S01]  /*2a9f0*/  LDL.LU.64 R24, [R1+0x740] ;  /* 0x0007400001187983 */ /* 0x001f220000300a00 */
[----:B-1----:R-:W4:Y:S01]  /*2aa00*/  LDL.LU.64 R26, [R1+0x748] ;  /* 0x00074800011a7983 */ /* 0x002f220000300a00 */
[C---:B--2---:R-:W-:Y:S02]  /*2aa10*/  HMMA.16816.F32.BF16 R12, R16.reuse, R12, R8 ;  /* 0x0000000c100c723c */ /* 0x044fe40000041808 */
[----:B------:R-:W2:Y:S01]  /*2aa20*/  LDL.LU.64 R10, [R1+0x67c8] ;  /* 0x0067c800010a7983 */ /* 0x000ea20000300a00 */
[----:B------:R-:W2:Y:S11]  /*2aa30*/  LDL.LU.64 R8, [R1+0x67c0] ;  /* 0x0067c00001087983 */ /* 0x000eb60000300a00 */
[----:B------:R-:W-:Y:S09]  /*2aa40*/  @!UPT UIADD3 URZ, URZ, URZ, URZ ;  /* 0x0000003f3f3ff290 */ /* 0x000ff2000fffe03f */
[----:B------:R0:W-:Y:S01]  /*2aa50*/  STL.64 [R1+0xd60], R12 ;  /* 0x000d600c01007387 */ /* 0x0001e20000100a00 */
[----:B------:R2:W-:Y:S03]  /*2aa60*/  STL.64 [R1+0xd68], R14 ;  /* 0x000d680e01007387 */ /* 0x0005e60000100a00 */
[----:B0-----:R-:W2:Y:S02]  /*2aa70*/  LDL.LU.64 R12, [R1+0x67b8] ;  /* 0x0067b800010c7983 */ /* 0x001ea40000300a00 */
        /* <DEDUP_REMOVED lines=18> */
[----:B------:R-:W-:Y:S01]  /*2aba0*/  STL.64 [R1+0xd30], R8 ;  /* 0x000d300801007387 */ /* 0x000fe20000100a00 */
[----:B------:R0:W-:Y:S03]  /*2abb0*/  STL.64 [R1+0xd38], R10 ;  /* 0x000d380a01007387 */ /* 0x0001e60000100a00 */
[----:B0-----:R-:W2:Y:S01]  /*2abc0*/  LDL.LU.64 R10, [R1+0x6778] ;  /* 0x00677800010a7983 */ /* 0x001ea20000300a00 */
[----:B------:R-:W2:Y:S02]  /*2abd0*/  LDL.LU.64 R8, [R1+0x6770] ;  /* 0x0067700001087983 */ /* 0x000ea40000300a00 */
[----:B------:R-:W-:Y:S02]  /*2abe0*/  STL.64 [R1+0x6670], R14 ;  /* 0x0066700e01007387 */ /* 0x000fe40000100a00 */
[----:B------:R0:W-:Y:S02]  /*2abf0*/  STL.64 [R1+0x6668], R12 ;  /* 0x0066680c01007387 */ /* 0x0001e40000100a00 */
[----:B0-----:R-:W2:Y:S01]  /*2ac00*/  LDL.LU.64 R12, [R1+0x750] ;  /* 0x00075000010c7983 */ /* 0x001ea20000300a00 */
[----:B------:R-:W2:Y:S02]  /*2ac10*/  LDL.LU.64 R14, [R1+0x758] ;  /* 0x00075800010e7983 */ /* 0x000ea40000300a00 */
[C---:B--2---:R-:W-:Y:S11]  /*2ac20*/  HMMA.16816.F32.BF16 R12, R16.reuse, R8, R12 ;  /* 0x00000008100c723c */ /* 0x044ff6000004180c */
[----:B------:R-:W-:Y:S11]  /*2ac30*/  @!UPT UIADD3 URZ, URZ, URZ, URZ ;  /* 0x0000003f3f3ff290 */ /* 0x000ff6000fffe03f */
[----:B------:R-:W-:Y:S01]  /*2ac40*/  @!UPT UIADD3 URZ, URZ, URZ, URZ ;  /* 0x0000003f3f3ff290 */ /* 0x000fe2000fffe03f */
[----:B------:R0:W-:Y:S01]  /*2ac50*/  STL.64 [R1+0xd20], R12 ;  /* 0x000d200c01007387 */ /* 0x0001e20000100a00 */
[----:B------:R-:W-:Y:S03]  /*2ac60*/  STL.64 [R1+0xd28], R14 ;  /* 0x000d280e01007387 */ /* 0x000fe60000100a00 */
[----:B0-----:R-:W2:Y:S04]  /*2ac70*/  LDL.64 R12, [R1] ;  /* 0x00000000010c7983 */ /* 0x001ea80000100a00 */
[----:B--2---:R-:W-:Y:S01]  /*2ac80*/  STL.64 [R1+0x6688], R12 ;  /* 0x0066880c01007387 */ /* 0x004fe20000100a00 */
[----:B------:R-:W-:Y:S02]  /*2ac90*/  STL.64 [R1+0x6660], R10 ;  /* 0x0066600a01007387 */ /* 0x000fe40000100a00 */
[----:B------:R4:W-:Y:S02]  /*2aca0*/  STL.64 [R1+0x6658], R8 ;  /* 0x0066580801007387 */ /* 0x0009e40000100a00 */
[----:B----4-:R-:W-:Y:S01]  /*2acb0*/  HMMA.16816.F32.BF16 R8, R16, R4, R24 ;  /* 0x000000041008723c */ /* 0x010fe20000041818 */
[----:B------:R0:W-:Y:S06]  /*2acc0*/  STL.64 [R1+0x66f0], R4 ;  /* 0x0066f00401007387 */ /* 0x0001ec0000100a00 */
[----:B0-----:R-:W-:Y:S11]  /*2acd0*/  IMAD.MOV.U32 R4, RZ, RZ, R22 ;  /* 0x000000ffff047224 */ /* 0x001ff600078e0016 */
[----:B------:R-:W-:Y:S05]  /*2ace0*/  @!UPT UIADD3 URZ, URZ, URZ, URZ ;  /* 0x0000003f3f3ff290 */ /* 0x000fea000fffe03f */
[----:B------:R-:W-:Y:S01]  /*2acf0*/  STL.64 [R1+0xd10], R8 ;  /* 0x000d100801007387 */ /* 0x000fe20000100a00 */
[----:B------:R-:W-:Y:S02]  /*2ad00*/  STL.64 [R1+0xd18], R10 ;  /* 0x000d180a01007387 */ /* 0x000fe40000100a00 */
[----:B------:R-:W2:Y:S02]  /*2ad10*/  LDL.LU R22, [R1+0x676c] ;  /* 0x00676c0001167983 */ /* 0x000ea40000300800 */
[----:B------:R-:W-:Y:S02]  /*2ad20*/  IMAD.MOV.U32 R5, RZ, RZ, R6 ;  /* 0x000000ffff057224 */ /* 0x000fe400078e0006 */
[----:B------:R-:W4:Y:S03]  /*2ad30*/  LDL.LU R6, [R1+0x6768] ;  /* 0x0067680001067983 */ /* 0x000f260000300800 */
[----:B------:R0:W-:Y:S02]  /*2ad40*/  STL.64 [R1+0x6700], R4 ;  /* 0x0067000401007387 */ /* 0x0001e40000100a00 */
[----:B0-----:R-:W-:-:S02]  /*2ad50*/  IMAD.MOV.U32 R4, RZ, RZ, R3 ;  /* 0x000000ffff047224 */ /* 0x001fc400078e0003 */
[----:B------:R-:W-:Y:S01]  /*2ad60*/  IMAD.MOV.U32 R5, RZ, RZ, R29 ;  /* 0x000000ffff057224 */ /* 0x000fe200078e001d */
[----:B------:R-:W4:Y:S01]  /*2ad70*/  LDL.LU R3, [R1+0x6764] ;  /* 0x0067640001037983 */ /* 0x000f220000300800 */
[----:B------:R-:W4:Y:S03]  /*2ad80*/  LDL.LU R29, [R1+0x6760] ;  /* 0x00676000011d7983 */ /* 0x000f260000300800 */
[----:B------:R0:W-:Y:S01]  /*2ad90*/  STL.64 [R1+0x6718], R4 ;  /* 0x0067180401007387 */ /* 0x0001e20000100a00 */
[----:B------:R-:W-:Y:S02]  /*2ada0*/  IMAD.MOV.U32 R8, RZ, RZ, R2 ;  /* 0x000000ffff087224 */ /* 0x000fe400078e0002 */
[----:B------:R-:W-:Y:S02]  /*2adb0*/  IMAD.MOV.U32 R9, RZ, RZ, R0 ;  /* 0x000000ffff097224 */ /* 0x000fe400078e0000 */
[----:B0-----:R-:W-:-:S02]  /*2adc0*/  IMAD.MOV.U32 R4, RZ, RZ, R28 ;  /* 0x000000ffff047224 */ /* 0x001fc400078e001c */
[----:B---3--:R-:W-:-:S05]  /*2add0*/  IMAD.MOV.U32 R5, RZ, RZ, R23 ;  /* 0x000000ffff057224 */ /* 0x008fca00078e0017 */
[----:B------:R0:W-:Y:S02]  /*2ade0*/  STL.64 [R1+0x6730], R4 ;  /* 0x0067300401007387 */ /* 0x0001e40000100a00 */
[----:B0-----:R-:W-:Y:S02]  /*2adf0*/  IMAD.MOV.U32 R5, RZ, RZ, R7 ;  /* 0x000000ffff057224 */ /* 0x001fe400078e0007 */
[----:B--2---:R-:W-:-:S05]  /*2ae00*/  IMAD.MOV.U32 R4, RZ, RZ, R22 ;  /* 0x000000ffff047224 */ /* 0x004fca00078e0016 */
[----:B------:R-:W-:Y:S01]  /*2ae10*/  STL.64 [R1+0x6748], R4 ;  /* 0x0067480401007387 */ /* 0x000fe20000100a00 */
[----:B------:R0:W-:Y:S03]  /*2ae20*/  STL.64 [R1+0x66f8], R8 ;  /* 0x0066f80801007387 */ /* 0x0001e60000100a00 */
[----:B0-----:R-:W2:Y:S01]  /*2ae30*/  LDL.LU.64 R8, [R1+0x6f0] ;  /* 0x0006f00001087983 */ /* 0x001ea20000300a00 */
[----:B------:R-:W3:Y:S03]  /*2ae40*/  LDL.LU.64 R10, [R1+0x6f8] ;  /* 0x0006f800010a7983 */ /* 0x000ee60000300a00 */
[----:B----4-:R-:W0:Y:S04]  /*2ae50*/  LDSM.16.MT88.4 R24, [R29+0x280] ;  /* 0x000280001d18783b */ /* 0x010e280000004200 */
[----:B---3--:R-:W-:Y:S01]  /*2ae60*/  STL.64 [R1+0x6710], R10 ;  /* 0x0067100a01007387 */ /* 0x008fe20000100a00 */
[----:B--2---:R1:W-:Y:S03]  /*2ae70*/  STL.64 [R1+0x6708], R8 ;  /* 0x0067080801007387 */ /* 0x0043e60000100a00 */
[----:B-1----:R-:W2:Y:S01]  /*2ae80*/  LDL.LU.64 R8, [R1+0x700] ;  /* 0x0007000001087983 */ /* 0x002ea20000300a00 */
[----:B------:R-:W3:Y:S03]  /*2ae90*/  LDL.LU.64 R10, [R1+0x708] ;  /* 0x00070800010a7983 */ /* 0x000ee60000300a00 */
        /* <DEDUP_REMOVED lines=11> */
[----:B------:R-:W2:Y:S02]  /*2af50*/  LDL.LU.64 R10, [R1+0x738] ;  /* 0x00073800010a7983 */ /* 0x000ea40000300a00 */
[----:B------:R-:W3:Y:S02]  /*2af60*/  LDL.LU.64 R20, [R1+0x6e0] ;  /* 0x0006e00001147983 */ /* 0x000ee40000300a00 */
[----:B------:R-:W3:Y:S01]  /*2af70*/  LDL.LU.64 R22, [R1+0x6e8] ;  /* 0x0006e80001167983 */ /* 0x000ee20000300a00 */
[----:B------:R-:W4:Y:S04]  /*2af80*/  LDL.64 R12, [R1+0x10] ;  /* 0x00001000010c7983 */ /* 0x000f280000100a00 */
[----:B----4-:R1:W-:Y:S04]  /*2af90*/  STL.64 [R1+0x66a0], R12 ;  /* 0x0066a00c01007387 */ /* 0x0103e80000100a00 */
[----:B-1----:R-:W4:Y:S01]  /*2afa0*/  LDL.64 R12, [R1+0x20] ;  /* 0x00002000010c7983 */ /* 0x002f220000100a00 */
[----:B------:R-:W-:-:S02]  /*2afb0*/  IMAD.MOV.U32 R4, RZ, RZ, R6 ;  /* 0x000000ffff047224 */ /* 0x000fc400078e0006 */
[----:B------:R-:W-:-:S07]  /*2afc0*/  IMAD.MOV.U32 R5, RZ, RZ, R3 ;  /* 0x000000ffff057224 */ /* 0x000fce00078e0003 */
[C---:B--2---:R-:W-:Y:S01]  /*2afd0*/  HMMA.16816.F32.BF16 R4, R16.reuse, R4, R8 ;  /* 0x000000041004723c */ /* 0x044fe20000041808 */
[----:B----4-:R1:W-:Y:S04]  /*2afe0*/  STL.64 [R1+0x66c8], R12 ;  /* 0x0066c80c01007387 */ /* 0x0103e80000100a00 */
[----:B-1----:R-:W2:Y:S04]  /*2aff0*/  LDL.64 R12, [R1+0xe0] ;  /* 0x0000e000010c7983 */ /* 0x002ea80000100a00 */
[----:B--2---:R1:W-:Y:S04]  /*2b000*/  STL.64 [R1+0x66e0], R12 ;  /* 0x0066e00c01007387 */ /* 0x0043e80000100a00 */
[----:B-1----:R-:W3:Y:S01]  /*2b010*/  LDL.64 R12, [R1+0x110] ;  /* 0x00011000010c7983 */ /* 0x002ee20000100a00 */
[----:B0-----:R-:W-:Y:S02]  /*2b020*/  STL.64 [R1+0x65d0], R26 ;  /* 0x0065d01a01007387 */ /* 0x001fe40000100a00 */
[----:B------:R0:W-:Y:S02]  /*2b030*/  STL.64 [R1+0x65c8], R24 ;  /* 0x0065c81801007387 */ /* 0x0001e40000100a00 */
[----:B0-----:R-:W2:Y:S01]  /*2b040*/  LDL.64 R24, [R1+0xd0] ;  /* 0x0000d00001187983 */ /* 0x001ea20000100a00 */
[----:B------:R-:W4:Y:S02]  /*2b050*/  LDL.LU.64 R10, [R1+0x6758] ;  /* 0x00675800010a7983 */ /* 0x000f240000300a00 */
[----:B------:R-:W4:Y:S02]  /*2b060*/  LDL.LU.64 R8, [R1+0x6750] ;  /* 0x0067500001087983 */ /* 0x000f240000300a00 */
[----:B------:R0:W-:Y:S01]  /*2b070*/  STL.64 [R1+0xd00], R4 ;  /* 0x000d000401007387 */ /* 0x0001e20000100a00 */
[----:B------:R4:W-:Y:S04]  /*2b080*/  STL.64 [R1+0xd08], R6 ;  /* 0x000d080601007387 */ /* 0x0009e80000100a00 */
[----:B0-----:R-:W4:Y:S02]  /*2b090*/  LDL.LU.64 R4, [R1+0x6748] ;  /* 0x0067480001047983 */ /* 0x001f240000300a00 */
[C---:B----4-:R-:W-:Y:S02]  /*2b0a0*/  HMMA.16816.F32.BF16 R4, R16.reuse, R4, R8 ;  /* 0x000000041004723c */ /* 0x050fe40000041808 */
[----:B------:R-:W4:Y:S01]  /*2b0b0*/  LDL.LU.64 R10, [R1+0x6740] ;  /* 0x00674000010a7983 */ /* 0x000f220000300a00 */
[----:B------:R-:W4:Y:S11]  /*2b0c0*/  LDL.LU.64 R8, [R1+0x6738] ;  /* 0x0067380001087983 */ /* 0x000f360000300a00 */
[----:B------:R-:W-:Y:S09]  /*2b0d0*/  @!UPT UIADD3 URZ, URZ, URZ, URZ ;  /* 0x0000003f3f3ff290 */ /* 0x000ff2000fffe03f */
[----:B------:R0:W-:Y:S01]  /*2b0e0*/  STL.64 [R1+0xcf0], R4 ;  /* 0x000cf00401007387 */ /* 0x0001e20000100a00 */
[----:B------:R4:W-:Y:S03]  /*2b0f0*/  STL.64 [R1+0xcf8], R6 ;  /* 0x000cf80601007387 */ /* 0x0009e60000100a00 */
        /* <DEDUP_REMOVED lines=14> */
[----:B0-----:R-:W4:Y:S01]  /*2b1e0*/  LDL.LU.64 R4, [R1+0x6700] ;  /* 0x0067000001047983 */ /* 0x001f220000300a00 */
[C---:B---3--:R-:W-:Y:S08]  /*2b1f0*/  HMMA.16816.F32.BF16 R20, R16.reuse, R12, R20 ;  /* 0x0000000c1014723c */ /* 0x048ff00000041814 */
[C---:B----4-:R-:W-:Y:S01]  /*2b200*/  HMMA.16816.F32.BF16 R4, R16.reuse, R4, R8 ;  /* 0x000000041004723c */ /* 0x050fe20000041808 */
[----:B------:R-:W3:Y:S11]  /*2b210*/  LDL.LU.64 R8, [R1+0x66f8] ;  /* 0x0066f80001087983 */ /* 0x000ef60000300a00 */
[----:B------:R-:W-:Y:S11]  /*2b220*/  @!UPT UIADD3 URZ, URZ, URZ, URZ ;  /* 0x0000003f3f3ff290 */ /* 0x000ff6000fffe03f */
[----:B------:R0:W-:Y:S01]  /*2b230*/  STL.64 [R1+0xcc0], R4 ;  /* 0x000cc00401007387 */ /* 0x0001e20000100a00 */
[----:B------:R1:W-:Y:S03]  /*2b240*/  STL.64 [R1+0xcc8], R6 ;  /* 0x000cc80601007387 */ /* 0x0003e60000100a00 */
[----:B0-----:R-:W4:Y:S01]  /*2b250*/  LDL.LU.64 R4, [R1+0x66f0] ;  /* 0x0066f00001047983 */ /* 0x001f220000300a00 */
[----:B------:R0:W-:Y:S02]  /*2b260*/  STL.64 [R1+0xcb0], R20 ;  /* 0x000cb01401007387 */ /* 0x0001e40000100a00 */
[----:B------:R-:W-:Y:S02]  /*2b270*/  IMAD.MOV.U32 R26, RZ, RZ, R12 ;  /* 0x000000ffff1a7224 */ /* 0x000fe400078e000c */
[----:B------:R-:W-:Y:S02]  /*2b280*/  STL.64 [R1+0xcb8], R22 ;  /* 0x000cb81601007387 */ /* 0x000fe40000100a00 */
[----:B-1----:R-:W-:Y:S01]  /*2b290*/  IMAD.MOV.U32 R7, RZ, RZ, R13 ;  /* 0x000000ffff077224 */ /* 0x002fe200078e000d */
[----:B0-----:R-:W3:Y:S01]  /*2b2a0*/  LDL.LU.64 R20, [R1+0x66e8] ;  /* 0x0066e80001147983 */ /* 0x001ee20000300a00 */
[----:B------:R-:W3:Y:S02]  /*2b2b0*/  LDL.LU.64 R12, [R1+0x6c0] ;  /* 0x0006c000010c7983 */ /* 0x000ee40000300a00 */
[----:B------:R-:W3:Y:S02]  /*2b2c0*/  LDL.LU.64 R14, [R1+0x6c8] ;  /* 0x0006c800010e7983 */ /* 0x000ee40000300a00 */
[----:B------:R-:W-:Y:S01]  /*2b2d0*/  STL [R1+0x66d8], R26 ;  /* 0x0066d81a01007387 */ /* 0x000fe20000100800 */
[----:B--2---:R0:W-:Y:S04]  /*2b2e0*/  STL.64 [R1+0x66d0], R24 ;  /* 0x0066d01801007387 */ /* 0x0041e80000100a00 */
[----:B0-----:R-:W2:Y:S01]  /*2b2f0*/  LDL.LU.64 R24, [R1+0x6b0] ;  /* 0x0006b00001187983 */ /* 0x001ea20000300a00 */
[----:B------:R-:W2:Y:S02]  /*2b300*/  LDL.LU.64 R26, [R1+0x6b8] ;  /* 0x0006b800011a7983 */ /* 0x000ea40000300a00 */
[----:B------:R-:W-:Y:S01]  /*2b310*/  STL [R1+0x6680], R7 ;  /* 0x0066800701007387 */ /* 0x000fe20000100800 */
[----:B----4-:R0:W-:Y:S04]  /*2b320*/  STL.64 [R1+0x6678], R4 ;  /* 0x0066780401007387 */ /* 0x0101e80000100a00 */
[----:B0-----:R-:W3:Y:S01]  /*2b330*/  LDL.LU.64 R4, [R1+0x6d0] ;  /* 0x0006d00001047983 */ /* 0x001ee20000300a00 */
[----:B------:R-:W3:Y:S02]  /*2b340*/  LDL.LU.64 R6, [R1+0x6d8] ;  /* 0x0006d80001067983 */ /* 0x000ee40000300a00 */
[C---:B---3--:R-:W-:Y:S01]  /*2b350*/  HMMA.16816.F32.BF16 R4, R16.reuse, R20, R4 ;  /* 0x000000141004723c */ /* 0x048fe20000041804 */
[----:B------:R-:W3:Y:S01]  /*2b360*/  LDL.LU.64 R20, [R1+0x6a0] ;  /* 0x0006a00001147983 */ /* 0x000ee20000300a00 */
[----:B------:R-:W3:Y:S11]  /*2b370*/  LDL.LU.64 R22, [R1+0x6a8] ;  /* 0x0006a80001167983 */ /* 0x000ef60000300a00 */
[----:B------:R-:W-:Y:S10]  /*2b380*/  @!UPT UIADD3 URZ, URZ, URZ, URZ ;  /* 0x0000003f3f3ff290 */ /* 0x000ff4000fffe03f */
[----:B------:R0:W-:Y:S01]  /*2b390*/  STL.64 [R1+0xca0], R4 ;  /* 0x000ca00401007387 */ /* 0x0001e20000100a00 */
[----:B------:R1:W-:Y:S03]  /*2b3a0*/  STL.64 [R1+0xca8], R6 ;  /* 0x000ca80601007387 */ /* 0x0003e60000100a00 */
[----:B0-----:R-:W4:Y:S01]  /*2b3b0*/  LDL.LU.64 R4, [R1+0x670] ;  /* 0x0006700001047983 */ /* 0x001f220000300a00 */
[----:B-1----:R-:W2:Y:S03]  /*2b3c0*/  LDL.LU.64 R6, [R1+0x678] ;  /* 0x0006780001067983 */ /* 0x002ea60000300a00 */
[----:B--2---:R-:W-:Y:S01]  /*2b3d0*/  STL.64 [R1+0x6698], R6 ;  /* 0x0066980601007387 */ /* 0x004fe20000100a00 */
[----:B----4-:R0:W-:Y:S03]  /*2b3e0*/  STL.64 [R1+0x6690], R4 ;  /* 0x0066900401007387 */ /* 0x0101e60000100a00 */
[----:B0-----:R-:W2:Y:S01]  /*2b3f0*/  LDL.LU.64 R4, [R1+0x680] ;  /* 0x0006800001047983 */ /* 0x001ea20000300a00 */
[----:B------:R-:W4:Y:S01]  /*2b400*/  LDL.LU.64 R6, [R1+0x688] ;  /* 0x0006880001067983 */ /* 0x000f220000300a00 */
[C---:B------:R-:W-:Y:S02]  /*2b410*/  HMMA.16816.F32.BF16 R8, R16.reuse, R8, R12 ;  /* 0x000000081008723c */ /* 0x040fe4000004180c */
[----:B----4-:R-:W-:Y:S01]  /*2b420*/  STL.64 [R1+0x66b0], R6 ;  /* 0x0066b00601007387 */ /* 0x010fe20000100a00 */
[----:B--2---:R0:W-:Y:S03]  /*2b430*/  STL.64 [R1+0x66a8], R4 ;  /* 0x0066a80401007387 */ /* 0x0041e60000100a00 */
[----:B0-----:R-:W2:Y:S01]  /*2b440*/  LDL.LU.64 R4, [R1+0x690] ;  /* 0x0006900001047983 */ /* 0x001ea20000300a00 */
[----:B------:R-:W2:Y:S02]  /*2b450*/  LDL.LU.64 R6, [R1+0x698] ;  /* 0x0006980001067983 */ /* 0x000ea40000300a00 */
[----:B------:R-:W4:Y:S11]  /*2b460*/  LDL.LU.64 R12, [R1+0x66e0] ;  /* 0x0066e000010c7983 */ /* 0x000f360000300a00 */
[----:B------:R-:W-:Y:S03]  /*2b470*/  @!UPT UIADD3 URZ, URZ, URZ, URZ ;  /* 0x0000003f3f3ff290 */ /* 0x000fe6000fffe03f */
[----:B------:R0:W-:Y:S01]  /*2b480*/  STL.64 [R1+0xc90], R8 ;  /* 0x000c900801007387 */ /* 0x0001e20000100a00 */
[----:B------:R1:W-:Y:S04]  /*2b490*/  STL.64 [R1+0xc98], R10 ;  /* 0x000c980a01007387 */ /* 0x0003e80000100a00 */
[----:B0-----:R-:W2:Y:S01]  /*2b4a0*/  LDL.LU.64 R8, [R1+0x660] ;  /* 0x0006600001087983 */ /* 0x001ea20000300a00 */
[----:B-1----:R-:W2:Y:S01]  /*2b4b0*/  LDL.LU.64 R10, [R1+0x668] ;  /* 0x00066800010a7983 */ /* 0x002ea20000300a00 */
[C---:B----4-:R-:W-:Y:S11]  /*2b4c0*/  HMMA.16816.F32.BF16 R24, R16.reuse, R12, R24 ;  /* 0x0000000c1018723c */ /* 0x050ff60000041818 */
[----:B------:R-:W-:Y:S11]  /*2b4d0*/  @!UPT UIADD3 URZ, URZ, URZ, URZ ;  /* 0x0000003f3f3ff290 */ /* 0x000ff6000fffe03f */
[----:B------:R-:W-:Y:S01]  /*2b4e0*/  @!UPT UIADD3 URZ, URZ, URZ, URZ ;  /* 0x0000003f3f3ff290 */ /* 0x000fe2000fffe03f */
[----:B------:R-:W-:Y:S01]  /*2b4f0*/  STL.64 [R1+0xc80], R24 ;  /* 0x000c801801007387 */ /* 0x000fe20000100a00 */
[----:B------:R0:W-:Y:S03]  /*2b500*/  STL.64 [R1+0xc88], R26 ;  /* 0x000c881a01007387 */ /* 0x0001e60000100a00 */
[----:B0-----:R-:W4:Y:S01]  /*2b510*/  LDL.LU R26, [R1+0x66d8] ;  /* 0x0066d800011a7983 */ /* 0x001f220000300800 */
[----:B------:R-:W3:Y:S02]  /*2b520*/  LDL.LU.64 R24, [R1+0x66d0] ;  /* 0x0066d00001187983 */ /* 0x000ee40000300a00 */
[----:B------:R-:W-:Y:S02]  /*2b530*/  IMAD.MOV.U32 R27, RZ, RZ, R12 ;  /* 0x000000ffff1b7224 */ /* 0x000fe400078e000c */
[----:B------:R-:W-:Y:S02]  /*2b540*/  IMAD.MOV.U32 R3, RZ, RZ, R13 ;  /* 0x000000ffff037224 */ /* 0x000fe400078e000d */
[----:B------:R-:W2:Y:S01]  /*2b550*/  LDL.LU.64 R12, [R1+0x66c8] ;  /* 0x0066c800010c7983 */ /* 0x000ea20000300a00 */
[----:B---3--:R-:W-:Y:S03]  /*2b560*/  HMMA.16816.F32.BF16 R16, R16, R24, R20 ;  /* 0x000000181010723c */ /* 0x008fe60000041814 */
[----:B------:R-:W3:Y:S01]  /*2b570*/  LDL.LU.64 R22, [R1+0x66c0] ;  /* 0x0066c00001167983 */ /* 0x000ee20000300a00 */
[----:B------:R-:W3:Y:S11]  /*2b580*/  LDL.LU.64 R20, [R1+0x66b8] ;  /* 0x0066b80001147983 */ /* 0x000ef60000300a00 */
[----:B------:R-:W-:Y:S08]  /*2b590*/  @!UPT UIADD3 URZ, URZ, URZ, URZ ;  /* 0x0000003f3f3ff290 */ /* 0x000ff0000fffe03f */
[----:B------:R0:W-:Y:S01]  /*2b5a0*/  STL.64 [R1+0xc70], R16 ;  /* 0x000c701001007387 */ /* 0x0001e20000100a00 */
[----:B------:R1:W-:Y:S03]  /*2b5b0*/  STL.64 [R1+0xc78], R18 ;  /* 0x000c781201007387 */ /* 0x0003e60000100a00 */
[----:B0-----:R-:W4:Y:S01]  /*2b5c0*/  LDL.LU.64 R16, [R1+0x640] ;  /* 0x0006400001107983 */ /* 0x001f220000300a00 */
[----:B-1----:R-:W4:Y:S02]  /*2b5d0*/  LDL.LU.64 R18, [R1+0x648] ;  /* 0x0006480001127983 */ /* 0x002f240000300a00 */
[----:B------:R2:W-:Y:S02]  /*2b5e0*/  STL.64 [R1+0x65e0], R24 ;  /* 0x0065e01801007387 */ /* 0x0005e40000100a00 */
[----:B--2---:R-:W-:Y:S02]  /*2b5f0*/  IMAD.MOV.U32 R25, RZ, RZ, R12 ;  /* 0x000000ffff197224 */ /* 0x004fe400078e000c */
[----:B------:R-:W-:Y:S01]  /*2b600*/  IMAD.MOV.U32 R24, RZ, RZ, R13 ;  /* 0x000000ffff187224 */ /* 0x000fe200078e000d */
[C---:B---3--:R-:W-:Y:S11]  /*2b610*/  HMMA.16816.F32.BF16 R4, R20.reuse, R12, R4 ;  /* 0x0000000c1404723c */ /* 0x048ff60000041804 */
[----:B------:R-:W-:Y:S11]  /*2b620*/  @!UPT UIADD3 URZ, URZ, URZ, URZ ;  /* 0x0000003f3f3ff290 */ /* 0x000ff6000fffe03f */
[----:B------:R-:W-:Y:S01]  /*2b630*/  @!UPT UIADD3 URZ, URZ, URZ, URZ ;  /* 0x0000003f3f3ff290 */ /* 0x000fe2000fffe03f */
[----:B------:R-:W-:Y:S01]  /*2b640*/  STL.64 [R1+0xc60], R4 ;  /* 0x000c600401007387 */ /* 0x000fe20000100a00 */
[----:B------:R0:W-:Y:S03]  /*2b650*/  STL.64 [R1+0xc68], R6 ;  /* 0x000c680601007387 */ /* 0x0001e60000100a00 */
[----:B0-----:R-:W2:Y:S01]  /*2b660*/  LDL.LU.64 R6, [R1+0x66b0] ;  /* 0x0066b00001067983 */ /* 0x001ea20000300a00 */
[----:B------:R-:W2:Y:S02]  /*2b670*/  LDL.LU.64 R4, [R1+0x66a8] ;  /* 0x0066a80001047983 */ /* 0x000ea40000300a00 */
[----:B------:R-:W2:Y:S02]  /*2b680*/  LDL.LU.64 R12, [R1+0x66a0] ;  /* 0x0066a000010c7983 */ /* 0x000ea40000300a00 */
        /* <DEDUP_REMOVED lines=10> */
[----:B------:R-:W-:Y:S11]  /*2b730*/  IMAD.MOV.U32 R28, RZ, RZ, R12 ;  /* 0x000000ffff1c7224 */ /* 0x000ff600078e000c */
[----:B------:R-:W-:Y:S11]  /*2b740*/  @!UPT UIADD3 URZ, URZ, URZ, URZ ;  /* 0x0000003f3f3ff290 */ /* 0x000ff6000fffe03f */
[----:B------:R-:W-:Y:S01]  /*2b750*/  STL.64 [R1+0xc40], R4 ;  /* 0x000c400401007387 */ /* 0x000fe20000100a00 */
[----:B------:R0:W-:Y:S03]  /*2b760*/  STL.64 [R1+0xc48], R6 ;  /* 0x000c480601007387 */ /* 0x0001e60000100a00 */
[----:B0-----:R-:W2:Y:S01]  /*2b770*/  LDL.LU R7, [R1+0x6680] ;  /* 0x0066800001077983 */ /* 0x001ea20000300800 */
[----:B------:R-:W4:Y:S02]  /*2b780*/  LDL.LU.64 R4, [R1+0x6678] ;  /* 0x0066780001047983 */ /* 0x000f240000300a00 */
[----:B------:R-:W-:Y:S02]  /*2b790*/  IMAD.MOV.U32 R6, RZ, RZ, R13 ;  /* 0x000000ffff067224 */ /* 0x000fe400078e000d */
[----:B------:R-:W3:Y:S01]  /*2b7a0*/  LDL.LU.64 R14, [R1+0x6670] ;  /* 0x00667000010e7983 */ /* 0x000ee20000300a00 */
        /* <DEDUP_REMOVED lines=8> */
[----:B---3--:R-:W-:Y:S02]  /*2b830*/  STL.64 [R1+0x6580], R14 ;  /* 0x0065800e01007387 */ /* 0x008fe40000100a00 */
[----:B------:R0:W-:Y:S02]  /*2b840*/  STL.64 [R1+0x6578], R12 ;  /* 0x0065780c01007387 */ /* 0x0001e40000100a00 */
[----:B0-----:R-:W2:Y:S01]  /*2b850*/  LDL.LU.64 R12, [R1+0x650] ;  /* 0x00065000010c7983 */ /* 0x001ea20000300a00 */
[----:B------:R-:W2:Y:S02]  /*2b860*/  LDL.LU.64 R14, [R1+0x658] ;  /* 0x00065800010e7983 */ /* 0x000ea40000300a00 */
[C---:B--2---:R-:W-:Y:S01]  /*2b870*/  HMMA.16816.F32.BF16 R12, R20.reuse, R8, R12 ;  /* 0x00000008140c723c */ /* 0x044fe2000004180c */
[----:B------:R-:W-:Y:S01]  /*2b880*/  STL.64 [R1+0x6570], R10 ;  /* 0x0065700a01007387 */ /* 0x000fe20000100a00 */
[----:B------:R0:W-:Y:S11]  /*2b890*/  STL.64 [R1+0x6568], R8 ;  /* 0x0065680801007387 */ /* 0x0001f60000100a00 */
[----:B------:R-:W-:Y:S10]  /*2b8a0*/  @!UPT UIADD3 URZ, URZ, URZ, URZ ;  /* 0x0000003f3f3ff290 */ /* 0x000ff4000fffe03f */
[----:B------:R-:W-:Y:S01]  /*2b8b0*/  STL.64 [R1+0xc20], R12 ;  /* 0x000c200c01007387 */ /* 0x000fe20000100a00 */
[----:B------:R4:W-:Y:S02]  /*2b8c0*/  STL.64 [R1+0xc28], R14 ;  /* 0x000c280e01007387 */ /* 0x0009e40000100a00 */
[----:B0-----:R-:W2:Y:S01]  /*2b8d0*/  LDL.64 R8, [R1+0x150] ;  /* 0x0001500001087983 */ /* 0x001ea20000100a00 */
[----:B----4-:R-:W-:Y:S01]  /*2b8e0*/  HMMA.16816.F32.BF16 R12, R20, R4, R16 ;  /* 0x00000004140c723c */ /* 0x010fe20000041810 */
[----:B------:R-:W0:Y:S04]  /*2b8f0*/  LDSM.16.MT88.4 R16, [R29+0x300] ;  /* 0x000300001d10783b */ /* 0x000e280000004200 */
[----:B------:R-:W-:Y:S01]  /*2b900*/  STL [R1+0x6650], R7 ;  /* 0x0066500701007387 */ /* 0x000fe20000100800 */
[----:B------:R1:W-:Y:S11]  /*2b910*/  STL.64 [R1+0x6648], R4 ;  /* 0x0066480401007387 */ /* 0x0003f60000100a00 */
[----:B------:R-:W-:Y:S06]  /*2b920*/  @!UPT UIADD3 URZ, URZ, URZ, URZ ;  /* 0x0000003f3f3ff290 */ /* 0x000fec000fffe03f */
[----:B------:R-:W-:Y:S01]  /*2b930*/  STL.64 [R1+0xc10], R12 ;  /* 0x000c100c01007387 */ /* 0x000fe20000100a00 */
[----:B------:R-:W-:Y:S02]  /*2b940*/  STL.64 [R1+0xc18], R14 ;  /* 0x000c180e01007387 */ /* 0x000fe40000100a00 */
[----:B-1----:R-:W3:Y:S02]  /*2b950*/  LDL R4, [R1+0x30] ;  /* 0x0000300001047983 */ /* 0x002ee40000100800 */
[----:B------:R-:W3:Y:S01]  /*2b960*/  LDL R5, [R1+0x34] ;  /* 0x0000340001057983 */ /* 0x000ee20000100800 */
[----:B------:R-:W-:Y:S04]  /*2b970*/  STL [R1+0x6564], R29 ;  /* 0x0065641d01007387 */ /* 0x000fe80000100800 */
[----:B0-----:R-:W-:Y:S01]  /*2b980*/  STL.64 [R1+0x64b8], R18 ;  /* 0x0064b81201007387 */ /* 0x001fe20000100a00 */
[----:B------:R0:W-:Y:S03]  /*2b990*/  STL.64 [R1+0x64b0], R16 ;  /* 0x0064b01001007387 */ /* 0x0001e60000100a00 */
[----:B0-----:R-:W4:Y:S04]  /*2b9a0*/  LDL R16, [R1+0x120] ;  /* 0x0001200001107983 */ /* 0x001f280000100800 */
[----:B------:R-:W4:Y:S01]  /*2b9b0*/  LDL R17, [R1+0x124] ;  /* 0x0001240001117983 */ /* 0x000f220000100800 */
[----:B------:R-:W-:-:S02]  /*2b9c0*/  IMAD.MOV.U32 R12, RZ, RZ, R28 ;  /* 0x000000ffff0c7224 */ /* 0x000fc400078e001c */
[----:B------:R-:W-:Y:S01]  /*2b9d0*/  IMAD.MOV.U32 R13, RZ, RZ, R6 ;  /* 0x000000ffff0d7224 */ /* 0x000fe200078e0006 */
[----:B----4-:R0:W-:Y:S04]  /*2b9e0*/  STL.64 [R1+0x6640], R16 ;  /* 0x0066401001007387 */ /* 0x0101e80000100a00 */
[----:B0-----:R-:W4:Y:S01]  /*2b9f0*/  LDL.64 R16, [R1+0x140] ;  /* 0x0001400001107983 */ /* 0x001f220000100a00 */
[----:B------:R0:W-:Y:S03]  /*2ba00*/  STL.64 [R1+0x6598], R12 ;  /* 0x0065980c01007387 */ /* 0x0001e60000100a00 */
[----:B0-----:R-:W3:Y:S01]  /*2ba10*/  LDL.LU.64 R12, [R1+0x630] ;  /* 0x00063000010c7983 */ /* 0x001ee20000300a00 */
[----:B------:R-:W3:Y:S02]  /*2ba20*/  LDL.LU.64 R14, [R1+0x638] ;  /* 0x00063800010e7983 */ /* 0x000ee40000300a00 */
[----:B---3--:R-:W-:Y:S07]  /*2ba30*/  HMMA.16816.F32.BF16 R4, R20, R4, R12 ;  /* 0x000000041404723c */ /* 0x008fee000004180c */
[----:B------:R-:W-:-:S02]  /*2ba40*/  IMAD.MOV.U32 R12, RZ, RZ, R2 ;  /* 0x000000ffff0c7224 */ /* 0x000fc400078e0002 */
[----:B------:R-:W-:Y:S11]  /*2ba50*/  IMAD.MOV.U32 R13, RZ, RZ, R0 ;  /* 0x000000ffff0d7224 */ /* 0x000ff600078e0000 */
[----:B------:R-:W-:Y:S03]  /*2ba60*/  @!UPT UIADD3 URZ, URZ, URZ, URZ ;  /* 0x0000003f3f3ff290 */ /* 0x000fe6000fffe03f */
[----:B------:R0:W-:Y:S01]  /*2ba70*/  STL.64 [R1+0xc00], R4 ;  /* 0x000c000401007387 */ /* 0x0001e20000100a00 */
[----:B------:R1:W-:Y:S03]  /*2ba80*/  STL.64 [R1+0xc08], R6 ;  /* 0x000c080601007387 */ /* 0x0003e60000100a00 */
[----:B0-----:R-:W4:Y:S01]  /*2ba90*/  LDL.LU.64 R4, [R1+0x610] ;  /* 0x0006100001047983 */ /* 0x001f220000300a00 */
[----:B-1----:R-:W4:Y:S02]  /*2baa0*/  LDL.LU.64 R6, [R1+0x618] ;  /* 0x0006180001067983 */ /* 0x002f240000300a00 */
[----:B------:R0:W-:Y:S02]  /*2bab0*/  STL.64 [R1+0x65b0], R12 ;  /* 0x0065b00c01007387 */ /* 0x0001e40000100a00 */
[----:B0-----:R-:W3:Y:S01]  /*2bac0*/  LDL.LU.64 R12, [R1+0x620] ;  /* 0x00062000010c7983 */ /* 0x001ee20000300a00 */
[----:B------:R-:W3:Y:S02]  /*2bad0*/  LDL.LU.64 R14, [R1+0x628] ;  /* 0x00062800010e7983 */ /* 0x000ee40000300a00 */
[----:B--2---:R-:W-:-:S02]  /*2bae0*/  IMAD.MOV.U32 R2, RZ, RZ, R8 ;  /* 0x000000ffff027224 */ /* 0x004fc400078e0008 */
[----:B------:R-:W-:Y:S01]  /*2baf0*/  IMAD.MOV.U32 R0, RZ, RZ, R9 ;  /* 0x000000ffff007224 */ /* 0x000fe200078e0009 */
[----:B---3--:R-:W-:Y:S11]  /*2bb00*/  HMMA.16816.F32.BF16 R12, R20, R8, R12 ;  /* 0x00000008140c723c */ /* 0x008ff6000004180c */
[----:B------:R-:W-:Y:S11]  /*2bb10*/  @!UPT UIADD3 URZ, URZ, URZ, URZ ;  /* 0x0000003f3f3ff290 */ /* 0x000ff6000fffe03f */
[----:B------:R-:W-:Y:S01]  /*2bb20*/  @!UPT UIADD3 URZ, URZ, URZ, URZ ;  /* 0x0000003f3f3ff290 */ /* 0x000fe2000fffe03f */
[----:B------:R0:W-:Y:S01]  /*2bb30*/  STL.64 [R1+0xbf0], R12 ;  /* 0x000bf00c01007387 */ /* 0x0001e20000100a00 */
[----:B------:R-:W-:Y:S02]  /*2bb40*/  STL.64 [R1+0xbf8], R14 ;  /* 0x000bf80e01007387 */ /* 0x000fe40000100a00 */
[----:B------:R-:W2:Y:S02]  /*2bb50*/  LDL.LU.64 R8, [R1+0x500] ;  /* 0x0005000001087983 */ /* 0x000ea40000300a00 */
[----:B------:R-:W2:Y:S02]  /*2bb60*/  LDL.LU.64 R10, [R1+0x508] ;  /* 0x00050800010a7983 */ /* 0x000ea40000300a00 */
[----:B0-----:R-:W-:Y:S02]  /*2bb70*/  IMAD.MOV.U32 R12, RZ, RZ, R25 ;  /* 0x000000ffff0c7224 */ /* 0x001fe400078e0019 */
[----:B------:R-:W-:Y:S02]  /*2bb80*/  IMAD.MOV.U32 R13, RZ, RZ, R24 ;  /* 0x000000ffff0d7224 */ /* 0x000fe400078e0018 */
[----:B------:R-:W-:-:S02]  /*2bb90*/  IMAD.MOV.U32 R24, RZ, RZ, R27 ;  /* 0x000000ffff187224 */ /* 0x000fc400078e001b */
[----:B------:R-:W-:-:S05]  /*2bba0*/  IMAD.MOV.U32 R25, RZ, RZ, R3 ;  /* 0x000000ffff197224 */ /* 0x000fca00078e0003 */
[----:B------:R0:W-:Y:S04]  /*2bbb0*/  STL.64 [R1+0x65f8], R24 ;  /* 0x0065f81801007387 */ /* 0x0001e80000100a00 */
[----:B0-----:R-:W3:Y:S01]  /*2bbc0*/  LDL.64 R24, [R1+0xf0] ;  /* 0x0000f00001187983 */ /* 0x001ee20000100a00 */
[C---:B----4-:R-:W-:Y:S01]  /*2bbd0*/  HMMA.16816.F32.BF16 R4, R20.reuse, R16, R4 ;  /* 0x000000101404723c */ /* 0x050fe20000041804 */
[----:B------:R-:W-:Y:S02]  /*2bbe0*/  IMAD.MOV.U32 R3, RZ, RZ, R17 ;  /* 0x000000ffff037224 */ /* 0x000fe400078e0011 */
[----:B---3--:R-:W-:Y:S01]  /*2bbf0*/  STL.64 [R1+0x6610], R24 ;  /* 0x0066101801007387 */ /* 0x008fe20000100a00 */
[----:B------:R0:W-:Y:S03]  /*2bc00*/  STL.64 [R1+0x65d8], R12 ;  /* 0x0065d80c01007387 */ /* 0x0001e60000100a00 */
[----:B0-----:R-:W3:Y:S01]  /*2bc10*/  LDL.64 R12, [R1+0x130] ;  /* 0x00013000010c7983 */ /* 0x001ee20000100a00 */
[----:B------:R-:W-:Y:S11]  /*2bc20*/  STL [R1+0x6560], R2 ;  /* 0x0065600201007387 */ /* 0x000ff60000100800 */
[----:B------:R-:W-:Y:S04]  /*2bc30*/  @!UPT UIADD3 URZ, URZ, URZ, URZ ;  /* 0x0000003f3f3ff290 */ /* 0x000fe8000fffe03f */
[----:B------:R-:W-:Y:S02]  /*2bc40*/  STL.64 [R1+0xbe0], R4 ;  /* 0x000be00401007387 */ /* 0x000fe40000100a00 */
[----:B------:R0:W-:Y:S02]  /*2bc50*/  STL.64 [R1+0xbe8], R6 ;  /* 0x000be80601007387 */ /* 0x0001e40000100a00 */
[----:B0-----:R-:W4:Y:S01]  /*2bc60*/  LDL.LU R7, [R1+0x6650] ;  /* 0x0066500001077983 */ /* 0x001f220000300800 */
[----:B------:R-:W2:Y:S02]  /*2bc70*/  LDL.LU.64 R4, [R1+0x6648] ;  /* 0x0066480001047983 */ /* 0x000ea40000300a00 */
[----:B------:R-:W-:Y:S02]  /*2bc80*/  IMAD.MOV.U32 R6, RZ, RZ, R16 ;  /* 0x000000ffff067224 */ /* 0x000fe400078e0010 */
[----:B------:R-:W2:Y:S01]  /*2bc90*/  LDL.LU.64 R16, [R1+0x6640] ;  /* 0x0066400001107983 */ /* 0x000ea20000300a00 */
[----:B------:R-:W2:Y:S03]  /*2bca0*/  LDL.64 R24, [R1+0x100] ;  /* 0x0001000001187983 */ /* 0x000ea60000100a00 */
[----:B--2---:R4:W-:Y:S01]  /*2bcb0*/  STL.64 [R1+0x6628], R24 ;  /* 0x0066281801007387 */ /* 0x0049e20000100a00 */
[----:B------:R-:W-:Y:S02]  /*2bcc0*/  STL [R1+0x65f0], R6 ;  /* 0x0065f00601007387 */ /* 0x000fe40000100800 */
[----:B------:R0:W-:Y:S02]  /*2bcd0*/  STL.64 [R1+0x65e8], R4 ;  /* 0x0065e80401007387 */ /* 0x0001e40000100a00 */
[----:B----4-:R-:W-:Y:S01]  /*2bce0*/  IMAD.MOV.U32 R25, RZ, RZ, R7 ;  /* 0x000000ffff197224 */ /* 0x010fe200078e0007 */
[----:B0-----:R-:W3:Y:S01]  /*2bcf0*/  LDL.LU.64 R4, [R1+0x510] ;  /* 0x0005100001047983 */ /* 0x001ee20000300a00 */
[----:B------:R-:W3:Y:S02]  /*2bd00*/  LDL.LU.64 R6, [R1+0x518] ;  /* 0x0005180001067983 */ /* 0x000ee40000300a00 */
[C---:B---3--:R-:W-:Y:S11]  /*2bd10*/  HMMA.16816.F32.BF16 R4, R20.reuse, R12, R4 ;  /* 0x0000000c1404723c */ /* 0x048ff60000041804 */
[----:B------:R-:W-:Y:S11]  /*2bd20*/  @!UPT UIADD3 URZ, URZ, URZ, URZ ;  /* 0x0000003f3f3ff290 */ /* 0x000ff6000fffe03f */
[----:B------:R-:W-:Y:S01]  /*2bd30*/  @!UPT UIADD3 URZ, URZ, URZ, URZ ;  /* 0x0000003f3f3ff290 */ /* 0x000fe2000fffe03f */
[----:B------:R0:W-:Y:S01]  /*2bd40*/  STL.64 [R1+0xbd0], R4 ;  /* 0x000bd00401007387 */ /* 0x0001e20000100a00 */
[----:B------:R1:W-:Y:S03]  /*2bd50*/  STL.64 [R1+0xbd8], R6 ;  /* 0x000bd80601007387 */ /* 0x0003e60000100a00 */
[----:B0-----:R-:W2:Y:S01]  /*2bd60*/  LDL.LU.64 R4, [R1+0x4c0] ;  /* 0x0004c00001047983 */ /* 0x001ea20000300a00 */
[----:B-1----:R-:W3:Y:S01]  /*2bd70*/  LDL.LU.64 R6, [R1+0x4c8] ;  /* 0x0004c80001067983 */ /* 0x002ee20000300a00 */
[----:B------:R-:W-:Y:S11]  /*2bd80*/  HMMA.16816.F32.BF16 R8, R20, R16, R8 ;  /* 0x000000101408723c */ /* 0x000ff60000041808 */
[----:B------:R-:W-:Y:S11]  /*2bd90*/  @!UPT UIADD3 URZ, URZ, URZ, URZ ;  /* 0x0000003f3f3ff290 */ /* 0x000ff6000fffe03f */
[----:B------:R-:W-:Y:S01]  /*2bda0*/  @!UPT UIADD3 URZ, URZ, URZ, URZ ;  /* 0x0000003f3f3ff290 */ /* 0x000fe2000fffe03f */
[----:B------:R-:W-:Y:S01]  /*2bdb0*/  STL.64 [R1+0xbc0], R8 ;  /* 0x000bc00801007387 */ /* 0x000fe20000100a00 */
[----:B------:R-:W-:Y:S03]  /*2bdc0*/  STL.64 [R1+0xbc8], R10 ;  /* 0x000bc80a01007387 */ /* 0x000fe60000100a00 */
[----:B---3--:R-:W-:Y:S01]  /*2bdd0*/  STL.64 [R1+0x6608], R6 ;  /* 0x0066080601007387 */ /* 0x008fe20000100a00 */
[----:B--2---:R0:W-:Y:S03]  /*2bde0*/  STL.64 [R1+0x6600], R4 ;  /* 0x0066000401007387 */ /* 0x0041e60000100a00 */
[----:B0-----:R-:W2:Y:S01]  /*2bdf0*/  LDL.LU.64 R4, [R1+0x4d0] ;  /* 0x0004d00001047983 */ /* 0x001ea20000300a00 */
[----:B------:R-:W3:Y:S03]  /*2be00*/  LDL.LU.64 R6, [R1+0x4d8] ;  /* 0x0004d80001067983 */ /* 0x000ee60000300a00 */
[----:B---3--:R-:W-:Y:S01]  /*2be10*/  STL.64 [R1+0x6620], R6 ;  /* 0x0066200601007387 */ /* 0x008fe20000100a00 */
[----:B--2---:R0:W-:Y:S03]  /*2be20*/  STL.64 [R1+0x6618], R4 ;  /* 0x0066180401007387 */ /* 0x0041e60000100a00 */
[----:B0-----:R-:W2:Y:S01]  /*2be30*/  LDL.LU.64 R4, [R1+0x4e0] ;  /* 0x0004e00001047983 */ /* 0x001ea20000300a00 */
[----:B------:R-:W3:Y:S02]  /*2be40*/  LDL.LU.64 R6, [R1+0x4e8] ;  /* 0x0004e80001067983 */ /* 0x000ee40000300a00 */
[----:B------:R-:W-:-:S02]  /*2be50*/  IMAD.MOV.U32 R28, RZ, RZ, R12 ;  /* 0x000000ffff1c7224 */ /* 0x000fc400078e000c */
[----:B------:R-:W-:Y:S01]  /*2be60*/  IMAD.MOV.U32 R19, RZ, RZ, R13 ;  /* 0x000000ffff137224 */ /* 0x000fe200078e000d */
[----:B---3--:R-:W-:Y:S01]  /*2be70*/  STL.64 [R1+0x6638], R6 ;  /* 0x0066380601007387 */ /* 0x008fe20000100a00 */
[----:B--2---:R0:W-:Y:S03]  /*2be80*/  STL.64 [R1+0x6630], R4 ;  /* 0x0066300401007387 */ /* 0x0041e60000100a00 */
[----:B0-----:R-:W2:Y:S01]  /*2be90*/  LDL.LU.64 R4, [R1+0x4f0] ;  /* 0x0004f00001047983 */ /* 0x001ea20000300a00 */
[----:B------:R-:W2:Y:S02]  /*2bea0*/  LDL.LU.64 R6, [R1+0x4f8] ;  /* 0x0004f80001067983 */ /* 0x000ea40000300a00 */
[----:B------:R-:W3:Y:S02]  /*2beb0*/  LDL.LU.64 R12, [R1+0x2b0] ;  /* 0x0002b000010c7983 */ /* 0x000ee40000300a00 */
[----:B------:R-:W3:Y:S01]  /*2bec0*/  LDL.LU.64 R14, [R1+0x2b8] ;  /* 0x0002b800010e7983 */ /* 0x000ee20000300a00 */
[----:B------:R-:W4:Y:S01]  /*2bed0*/  LDL.LU.64 R8, [R1+0x270] ;  /* 0x0002700001087983 */ /* 0x000f220000300a00 */
[----:B------:R-:W2:Y:S03]  /*2bee0*/  LDL.LU.64 R10, [R1+0x278] ;  /* 0x00027800010a7983 */ /* 0x000ea60000300a00 */
[----:B--2---:R-:W-:Y:S01]  /*2bef0*/  STL.64 [R1+0x6590], R10 ;  /* 0x0065900a01007387 */ /* 0x004fe20000100a00 */
[----:B----4-:R0:W-:Y:S03]  /*2bf00*/  STL.64 [R1+0x6588], R8 ;  /* 0x0065880801007387 */ /* 0x0101e60000100a00 */
[----:B0-----:R-:W2:Y:S01]  /*2bf10*/  LDL.LU.64 R8, [R1+0x280] ;  /* 0x0002800001087983 */ /* 0x001ea20000300a00 */
[----:B------:R-:W4:Y:S02]  /*2bf20*/  LDL.LU.64 R10, [R1+0x288] ;  /* 0x00028800010a7983 */ /* 0x000f240000300a00 */
[----:B------:R-:W-:-:S07]  /*2bf30*/  IMAD.MOV.U32 R24, RZ, RZ, R26 ;  /* 0x000000ffff187224 */ /* 0x000fce00078e001a */
[C---:B------:R-:W-:Y:S01]  /*2bf40*/  HMMA.16816.F32.BF16 R24, R20.reuse, R24, R4 ;  /* 0x000000181418723c */ /* 0x040fe20000041804 */
[----:B----4-:R-:W-:Y:S01]  /*2bf50*/  STL.64 [R1+0x65a8], R10 ;  /* 0x0065a80a01007387 */ /* 0x010fe20000100a00 */
[----:B--2---:R0:W-:Y:S03]  /*2bf60*/  STL.64 [R1+0x65a0], R8 ;  /* 0x0065a00801007387 */ /* 0x0041e60000100a00 */
[----:B0-----:R-:W2:Y:S01]  /*2bf70*/  LDL.LU.64 R8, [R1+0x290] ;  /* 0x0002900001087983 */ /* 0x001ea20000300a00 */
[----:B------:R-:W4:Y:S03]  /*2bf80*/  LDL.LU.64 R10, [R1+0x298] ;  /* 0x00029800010a7983 */ /* 0x000f260000300a00 */
[----:B----4-:R-:W-:Y:S01]  /*2bf90*/  STL.64 [R1+0x65c0], R10 ;  /* 0x0065c00a01007387 */ /* 0x010fe20000100a00 */
[----:B--2---:R0:W-:Y:S03]  /*2bfa0*/  STL.64 [R1+0x65b8], R8 ;  /* 0x0065b80801007387 */ /* 0x0041e60000100a00 */
[----:B0-----:R-:W2:Y:S01]  /*2bfb0*/  LDL.LU.64 R8, [R1+0x2a0] ;  /* 0x0002a00001087983 */ /* 0x001ea20000300a00 */
[----:B------:R-:W2:Y:S02]  /*2bfc0*/  LDL.LU.64 R10, [R1+0x2a8] ;  /* 0x0002a800010a7983 */ /* 0x000ea40000300a00 */
[----:B------:R-:W-:Y:S02]  /*2bfd0*/  STL.64 [R1+0x6508], R16 ;  /* 0x0065081001007387 */ /* 0x000fe40000100a00 */
[----:B------:R-:W4:Y:S01]  /*2bfe0*/  LDL.LU.64 R6, [R1+0x6638] ;  /* 0x0066380001067983 */ /* 0x000f220000300a00 */
[----:B------:R-:W4:Y:S04]  /*2bff0*/  LDL.LU.64 R4, [R1+0x6630] ;  /* 0x0066300001047983 */ /* 0x000f280000300a00 */
[----:B------:R0:W-:Y:S02]  /*2c000*/  STL.64 [R1+0xbb0], R24 ;  /* 0x000bb01801007387 */ /* 0x0001e40000100a00 */
[----:B------:R-:W-:Y:S01]  /*2c010*/  STL.64 [R1+0xbb8], R26 ;  /* 0x000bb81a01007387 */ /* 0x000fe20000100a00 */
[----:B0-----:R-:W4:Y:S02]  /*2c020*/  LDL.LU.64 R24, [R1+0x6628] ;  /* 0x0066280001187983 */ /* 0x001f240000300a00 */
[----:B----4-:R-:W-:Y:S01]  /*2c030*/  HMMA.16816.F32.BF16 R4, R20, R24, R4 ;  /* 0x000000181404723c */ /* 0x010fe20000041804 */
[----:B------:R-:W-:-:S02]  /*2c040*/  IMAD.MOV.U32 R17, RZ, RZ, R24 ;  /* 0x000000ffff117224 */ /* 0x000fc400078e0018 */
[----:B------:R-:W-:Y:S11]  /*2c050*/  IMAD.MOV.U32 R16, RZ, RZ, R25 ;  /* 0x000000ffff107224 */ /* 0x000ff600078e0019 */
[----:B------:R-:W-:Y:S09]  /*2c060*/  @!UPT UIADD3 URZ, URZ, URZ, URZ ;  /* 0x0000003f3f3ff290 */ /* 0x000ff2000fffe03f */
[----:B------:R-:W-:Y:S01]  /*2c070*/  STL.64 [R1+0xba0], R4 ;  /* 0x000ba00401007387 */ /* 0x000fe20000100a00 */
[----:B------:R0:W-:Y:S03]  /*2c080*/  STL.64 [R1+0xba8], R6 ;  /* 0x000ba80601007387 */ /* 0x0001e60000100a00 */
[----:B0-----:R-:W4:Y:S01]  /*2c090*/  LDL.LU.64 R6, [R1+0x6620] ;  /* 0x0066200001067983 */ /* 0x001f220000300a00 */
[----:B------:R-:W4:Y:S02]  /*2c0a0*/  LDL.LU.64 R4, [R1+0x6618] ;  /* 0x0066180001047983 */ /* 0x000f240000300a00 */
[----:B------:R-:W4:Y:S02]  /*2c0b0*/  LDL.LU.64 R24, [R1+0x6610] ;  /* 0x0066100001187983 */ /* 0x000f240000300a00 */
        /* <DEDUP_REMOVED lines=9> */
[C---:B----4-:R-:W-:Y:S01]  /*2c150*/  HMMA.16816.F32.BF16 R24, R20.reuse, R24, R4 ;  /* 0x000000181418723c */ /* 0x050fe20000041804 */
[----:B------:R-:W4:Y:S01]  /*2c160*/  LDL.LU R6, [R1+0x65f0] ;  /* 0x0065f00001067983 */ /* 0x000f220000300800 */
[----:B------:R-:W2:Y:S11]  /*2c170*/  LDL.LU.64 R4, [R1+0x65e8] ;  /* 0x0065e80001047983 */ /* 0x000eb60000300a00 */
[----:B------:R-:W-:Y:S10]  /*2c180*/  @!UPT UIADD3 URZ, URZ, URZ, URZ ;  /* 0x0000003f3f3ff290 */ /* 0x000ff4000fffe03f */
[----:B------:R0:W-:Y:S01]  /*2c190*/  STL.64 [R1+0xb80], R24 ;  /* 0x000b801801007387 */ /* 0x0001e20000100a00 */
[----:B------:R1:W-:Y:S03]  /*2c1a0*/  STL.64 [R1+0xb88], R26 ;  /* 0x000b881a01007387 */ /* 0x0003e60000100a00 */
[----:B0-----:R-:W3:Y:S02]  /*2c1b0*/  LDL.LU.64 R24, [R1+0x65e0] ;  /* 0x0065e00001187983 */ /* 0x001ee40000300a00 */
[----:B---3--:R-:W-:Y:S02]  /*2c1c0*/  HMMA.16816.F32.BF16 R20, R20, R24, R12 ;  /* 0x000000181414723c */ /* 0x008fe4000004180c */
[----:B------:R-:W2:Y:S01]  /*2c1d0*/  LDL.LU.64 R12, [R1+0x65d8] ;  /* 0x0065d800010c7983 */ /* 0x000ea20000300a00 */
[----:B------:R-:W-:Y:S02]  /*2c1e0*/  IMAD.MOV.U32 R18, RZ, RZ, R24 ;  /* 0x000000ffff127224 */ /* 0x000fe400078e0018 */
[----:B------:R-:W-:Y:S11]  /*2c1f0*/  IMAD.MOV.U32 R7, RZ, RZ, R25 ;  /* 0x000000ffff077224 */ /* 0x000ff600078e0019 */
[----:B------:R-:W-:Y:S07]  /*2c200*/  @!UPT UIADD3 URZ, URZ, URZ, URZ ;  /* 0x0000003f3f3ff290 */ /* 0x000fee000fffe03f */
[----:B------:R0:W-:Y:S01]  /*2c210*/  STL.64 [R1+0xb70], R20 ;  /* 0x000b701401007387 */ /* 0x0001e20000100a00 */
[----:B------:R3:W-:Y:S02]  /*2c220*/  STL.64 [R1+0xb78], R22 ;  /* 0x000b781601007387 */ /* 0x0007e40000100a00 */
[----:B-1----:R-:W2:Y:S02]  /*2c230*/  LDL.LU.64 R26, [R1+0x65d0] ;  /* 0x0065d000011a7983 */ /* 0x002ea40000300a00 */
[----:B------:R-:W2:Y:S01]  /*2c240*/  LDL.LU.64 R24, [R1+0x65c8] ;  /* 0x0065c80001187983 */ /* 0x000ea20000300a00 */
[----:B0-----:R-:W4:Y:S01]  /*2c250*/  LDL.LU.64 R20, [R1+0x250] ;  /* 0x0002500001147983 */ /* 0x001f220000300a00 */
[----:B---3--:R-:W4:Y:S01]  /*2c260*/  LDL.LU.64 R22, [R1+0x258] ;  /* 0x0002580001167983 */ /* 0x008f220000300a00 */
        /* <DEDUP_REMOVED lines=20> */
[----:B0-----:R-:W3:Y:S01]  /*2c3b0*/  LDL.LU.64 R14, [R1+0x6580] ;  /* 0x00658000010e7983 */ /* 0x001ee20000300a00 */
        /* <DEDUP_REMOVED lines=20> */
[----:B--2---:R-:W-:Y:S11]  /*2c500*/  STL.64 [R1+0x64c8], R8 ;  /* 0x0064c80801007387 */ /* 0x004ff60000100a00 */
[----:B------:R-:W-:Y:S11]  /*2c510*/  @!UPT UIADD3 URZ, URZ, URZ, URZ ;  /* 0x0000003f3f3ff290 */ /* 0x000ff6000fffe03f */
[----:B------:R-:W-:Y:S02]  /*2c520*/  STL.64 [R1+0xb10], R12 ;  /* 0x000b100c01007387 */ /* 0x000fe40000100a00 */
[----:B------:R-:W-:Y:S02]  /*2c530*/  STL.64 [R1+0xb18], R14 ;  /* 0x000b180e01007387 */ /* 0x000fe40000100a00 */
[----:B------:R0:W-:Y:S02]  /*2c540*/  STL.64 [R1+0x6490], R4 ;  /* 0x0064900401007387 */ /* 0x0001e40000100a00 */
[----:B0-----:R-:W-:Y:S02]  /*2c550*/  IMAD.MOV.U32 R4, RZ, RZ, R29 ;  /* 0x000000ffff047224 */ /* 0x001fe400078e001d */
[----:B------:R-:W2:Y:S01]  /*2c560*/  LDL.LU R29, [R1+0x6564] ;  /* 0x00656400011d7983 */ /* 0x000ea20000300800 */
[----:B------:R-:W-:Y:S02]  /*2c570*/  IMAD.MOV.U32 R5, RZ, RZ, R2 ;  /* 0x000000ffff057224 */ /* 0x000fe400078e0002 */
[----:B------:R-:W3:Y:S03]  /*2c580*/  LDL.LU R2, [R1+0x6560] ;  /* 0x0065600001027983 */ /* 0x000ee60000300800 */
[----:B------:R0:W-:Y:S02]  /*2c590*/  STL.64 [R1+0x64d0], R4 ;  /* 0x0064d00401007387 */ /* 0x0001e40000100a00 */
[----:B0-----:R-:W-:-:S02]  /*2c5a0*/  IMAD.MOV.U32 R4, RZ, RZ, R17 ;  /* 0x000000ffff047224 */ /* 0x001fc400078e0011 */
[----:B------:R-:W-:Y:S02]  /*2c5b0*/  IMAD.MOV.U32 R5, RZ, RZ, R16 ;  /* 0x000000ffff057224 */ /* 0x000fe400078e0010 */
[----:B------:R-:W-:Y:S02]  /*2c5c0*/  IMAD.MOV.U32 R16, RZ, RZ, R28 ;  /* 0x000000ffff107224 */ /* 0x000fe400078e001c */
[----:B------:R-:W-:-:S05]  /*2c5d0*/  IMAD.MOV.U32 R17, RZ, RZ, R19 ;  /* 0x000000ffff117224 */ /* 0x000fca00078e0013 */
[----:B------:R-:W-:Y:S01]  /*2c5e0*/  STL.64 [R1+0x6520], R16 ;  /* 0x0065201001007387 */ /* 0x000fe20000100a00 */
[----:B------:R0:W-:Y:S03]  /*2c5f0*/  STL.64 [R1+0x64e8], R4 ;  /* 0x0064e80401007387 */ /* 0x0001e60000100a00 */
[----:B0-----:R-:W4:Y:S01]  /*2c600*/  LDL.64 R4, [R1+0x110] ;  /* 0x0001100001047983 */ /* 0x001f220000100a00 */
[----:B------:R-:W-:Y:S02]  /*2c610*/  IMAD.MOV.U32 R16, RZ, RZ, R6 ;  /* 0x000000ffff107224 */ /* 0x000fe400078e0006 */
[----:B------:R-:W-:Y:S01]  /*2c620*/  IMAD.MOV.U32 R17, RZ, RZ, R3 ;  /* 0x000000ffff117224 */ /* 0x000fe200078e0003 */
[----:B--2---:R-:W0:Y:S04]  /*2c630*/  LDSM.16.MT88.4 R20, [R29+0x380] ;  /* 0x000380001d14783b */ /* 0x004e280000004200 */
[----:B----4-:R-:W-:Y:S01]  /*2c640*/  STL.64 [R1+0x6500], R4 ;  /* 0x0065000401007387 */ /* 0x010fe20000100a00 */
[----:B0-----:R-:W-:Y:S02]  /*2c650*/  STL.64 [R1+0x63d0], R22 ;  /* 0x0063d01601007387 */ /* 0x001fe40000100a00 */
[----:B------:R0:W-:Y:S02]  /*2c660*/  STL.64 [R1+0x63c8], R20 ;  /* 0x0063c81401007387 */ /* 0x0001e40000100a00 */
[----:B------:R1:W-:Y:S02]  /*2c670*/  STL.64 [R1+0x6538], R16 ;  /* 0x0065381001007387 */ /* 0x0003e40000100a00 */
[----:B0-----:R-:W-:Y:S01]  /*2c680*/  IMAD.MOV.U32 R20, RZ, RZ, R18 ;  /* 0x000000ffff147224 */ /* 0x001fe200078e0012 */
[----:B-1----:R-:W2:Y:S01]  /*2c690*/  LDL.LU.64 R16, [R1+0x4a0] ;  /* 0x0004a00001107983 */ /* 0x002ea20000300a00 */
[----:B------:R-:W4:Y:S02]  /*2c6a0*/  LDL.LU.64 R18, [R1+0x4a8] ;  /* 0x0004a80001127983 */ /* 0x000f240000300a00 */
[----:B------:R-:W-:Y:S01]  /*2c6b0*/  IMAD.MOV.U32 R21, RZ, RZ, R7 ;  /* 0x000000ffff157224 */ /* 0x000fe200078e0007 */
[----:B----4-:R-:W-:Y:S01]  /*2c6c0*/  STL.64 [R1+0x6548], R18 ;  /* 0x0065481201007387 */ /* 0x010fe20000100a00 */
[----:B--2---:R0:W-:Y:S03]  /*2c6d0*/  STL.64 [R1+0x6540], R16 ;  /* 0x0065401001007387 */ /* 0x0041e60000100a00 */
[----:B0-----:R-:W2:Y:S01]  /*2c6e0*/  LDL.64 R16, [R1+0x30] ;  /* 0x0000300001107983 */ /* 0x001ea20000100a00 */
[----:B------:R-:W4:Y:S02]  /*2c6f0*/  LDL.LU.64 R4, [R1+0x470] ;  /* 0x0004700001047983 */ /* 0x000f240000300a00 */
[----:B------:R-:W2:Y:S02]  /*2c700*/  LDL.LU.64 R6, [R1+0x478] ;  /* 0x0004780001067983 */ /* 0x000ea40000300a00 */
[----:B--2---:R-:W-:Y:S01]  /*2c710*/  STL.64 [R1+0x6518], R6 ;  /* 0x0065180601007387 */ /* 0x004fe20000100a00 */
[----:B----4-:R0:W-:Y:S03]  /*2c720*/  STL.64 [R1+0x6510], R4 ;  /* 0x0065100401007387 */ /* 0x0101e60000100a00 */
[----:B0-----:R-:W2:Y:S01]  /*2c730*/  LDL.LU.64 R4, [R1+0x480] ;  /* 0x0004800001047983 */ /* 0x001ea20000300a00 */
[----:B------:R-:W4:Y:S03]  /*2c740*/  LDL.LU.64 R6, [R1+0x488] ;  /* 0x0004880001067983 */ /* 0x000f260000300a00 */
        /* <DEDUP_REMOVED lines=17> */
[----:B------:R-:W2:Y:S02]  /*2c860*/  LDL.LU.64 R10, [R1+0x468] ;  /* 0x00046800010a7983 */ /* 0x000ea40000300a00 */
[----:B------:R-:W-:Y:S02]  /*2c870*/  STL.64 [R1+0x64c0], R20 ;  /* 0x0064c01401007387 */ /* 0x000fe40000100a00 */
[----:B------:R-:W4:Y:S01]  /*2c880*/  LDL.64 R12, [R1] ;  /* 0x00000000010c7983 */ /* 0x000f220000100a00 */
[----:B------:R-:W-:Y:S01]  /*2c890*/  HMMA.16816.F32.BF16 R4, R24, R16, R4 ;  /* 0x000000101804723c */ /* 0x000fe20000041804 */
[----:B----4-:R0:W-:Y:S04]  /*2c8a0*/  STL.64 [R1+0x6488], R12 ;  /* 0x0064880c01007387 */ /* 0x0101e80000100a00 */
[----:B0-----:R-:W4:Y:S01]  /*2c8b0*/  LDL.64 R12, [R1+0x10] ;  /* 0x00001000010c7983 */ /* 0x001f220000100a00 */
[----:B------:R-:W-:-:S03]  /*2c8c0*/  IMAD.MOV.U32 R28, RZ, RZ, R17 ;  /* 0x000000ffff1c7224 */ /* 0x000fc600078e0011 */
[----:B----4-:R0:W-:Y:S04]  /*2c8d0*/  STL.64 [R1+0x6498], R12 ;  /* 0x0064980c01007387 */ /* 0x0101e80000100a00 */
[----:B0-----:R-:W4:Y:S01]  /*2c8e0*/  LDL.64 R12, [R1+0x20] ;  /* 0x00002000010c7983 */ /* 0x001f220000100a00 */
[----:B------:R0:W-:Y:S09]  /*2c8f0*/  STL [R1+0x5dd0], R29 ;  /* 0x005dd01d01007387 */ /* 0x0001f20000100800 */
[----:B------:R-:W-:Y:S02]  /*2c900*/  STL.64 [R1+0xb00], R4 ;  /* 0x000b000401007387 */ /* 0x000fe40000100a00 */
[----:B------:R1:W-:Y:S02]  /*2c910*/  STL.64 [R1+0xb08], R6 ;  /* 0x000b080601007387 */ /* 0x0003e40000100a00 */
[----:B0-----:R-:W-:Y:S01]  /*2c920*/  IMAD.MOV.U32 R29, RZ, RZ, R16 ;  /* 0x000000ffff1d7224 */ /* 0x001fe200078e0010 */
[----:B-1----:R-:W2:Y:S01]  /*2c930*/  LDL.LU.64 R6, [R1+0x6558] ;  /* 0x0065580001067983 */ /* 0x002ea20000300a00 */
[----:B------:R-:W2:Y:S02]  /*2c940*/  LDL.LU.64 R4, [R1+0x6550] ;  /* 0x0065500001047983 */ /* 0x000ea40000300a00 */
[----:B------:R-:W2:Y:S02]  /*2c950*/  LDL.LU.64 R18, [R1+0x6548] ;  /* 0x0065480001127983 */ /* 0x000ea40000300a00 */
[----:B------:R-:W2:Y:S02]  /*2c960*/  LDL.LU.64 R16, [R1+0x6540] ;  /* 0x0065400001107983 */ /* 0x000ea40000300a00 */
[----:B---3--:R-:W-:-:S02]  /*2c970*/  IMAD.MOV.U32 R20, RZ, RZ, R2 ;  /* 0x000000ffff147224 */ /* 0x008fc400078e0002 */
[----:B------:R-:W-:Y:S02]  /*2c980*/  IMAD.MOV.U32 R21, RZ, RZ, R0 ;  /* 0x000000ffff157224 */ /* 0x000fe400078e0000 */
[----:B------:R-:W3:Y:S05]  /*2c990*/  LDL R0, [R1+0x1730] ;  /* 0x0017300001007983 */ /* 0x000eea0000100800 */
[C---:B--2---:R-:W-:Y:S01]  /*2c9a0*/  HMMA.16816.F32.BF16 R20, R24.reuse, R20, R16 ;  /* 0x000000141814723c */ /* 0x044fe20000041810 */
[----:B------:R-:W2:Y:S11]  /*2c9b0*/  LDL.LU.64 R16, [R1+0x6538] ;  /* 0x0065380001107983 */ /* 0x000eb60000300a00 */
[----:B------:R-:W-:Y:S11]  /*2c9c0*/  @!UPT UIADD3 URZ, URZ, URZ, URZ ;  /* 0x0000003f3f3ff290 */ /* 0x000ff6000fffe03f */
[----:B------:R0:W-:Y:S01]  /*2c9d0*/  STL.64 [R1+0xaf0], R20 ;  /* 0x000af01401007387 */ /* 0x0001e20000100a00 */
[----:B------:R1:W-:Y:S03]  /*2c9e0*/  STL.64 [R1+0xaf8], R22 ;  /* 0x000af81601007387 */ /* 0x0003e60000100a00 */
[----:B0-----:R-:W3:Y:S01]  /*2c9f0*/  LDL.LU.64 R20, [R1+0x430] ;  /* 0x0004300001147983 */ /* 0x001ee20000300a00 */
[----:B-1----:R-:W3:Y:S01]  /*2ca00*/  LDL.LU.64 R22, [R1+0x438] ;  /* 0x0004380001167983 */ /* 0x002ee20000300a00 */
        /* <DEDUP_REMOVED lines=15> */
[----:B------:R-:W2:Y:S11]  /*2cb00*/  LDL.LU.64 R4, [R1+0x6500] ;  /* 0x0065000001047983 */ /* 0x000eb60000300a00 */
[----:B------:R-:W-:Y:S10]  /*2cb10*/  @!UPT UIADD3 URZ, URZ, URZ, URZ ;  /* 0x0000003f3f3ff290 */ /* 0x000ff4000fffe03f */
[----:B------:R0:W-:Y:S01]  /*2cb20*/  STL.64 [R1+0xac0], R16 ;  /* 0x000ac01001007387 */ /* 0x0001e20000100a00 */
[----:B------:R1:W-:Y:S03]  /*2cb30*/  STL.64 [R1+0xac8], R18 ;  /* 0x000ac81201007387 */ /* 0x0003e60000100a00 */
[----:B0-----:R-:W3:Y:S01]  /*2cb40*/  LDL.LU.64 R16, [R1+0x240] ;  /* 0x0002400001107983 */ /* 0x001ee20000300a00 */
[----:B-1----:R-:W3:Y:S01]  /*2cb50*/  LDL.LU.64 R18, [R1+0x248] ;  /* 0x0002480001127983 */ /* 0x002ee20000300a00 */
        /* <DEDUP_REMOVED lines=16> */
[C---:B--2---:R-:W-:Y:S02]  /*2cc60*/  HMMA.16816.F32.BF16 R4, R24.reuse, R4, R8 ;  /* 0x000000041804723c */ /* 0x044fe40000041808 */
[----:B------:R-:W3:Y:S11]  /*2cc70*/  LDL.LU.64 R8, [R1+0x64c8] ;  /* 0x0064c80001087983 */ /* 0x000ef60000300a00 */
[----:B------:R-:W-:Y:S10]  /*2cc80*/  @!UPT UIADD3 URZ, URZ, URZ, URZ ;  /* 0x0000003f3f3ff290 */ /* 0x000ff4000fffe03f */
[----:B------:R0:W-:Y:S01]  /*2cc90*/  STL.64 [R1+0xa90], R4 ;  /* 0x000a900401007387 */ /* 0x0001e20000100a00 */
[----:B------:R1:W-:Y:S03]  /*2cca0*/  STL.64 [R1+0xa98], R6 ;  /* 0x000a980601007387 */ /* 0x0003e60000100a00 */
[----:B0-----:R-:W2:Y:S01]  /*2ccb0*/  LDL.LU.64 R4, [R1+0x220] ;  /* 0x0002200001047983 */ /* 0x001ea20000300a00 */
[----:B-1----:R-:W2:Y:S01]  /*2ccc0*/  LDL.LU.64 R6, [R1+0x228] ;  /* 0x0002280001067983 */ /* 0x002ea20000300a00 */
[C---:B---3--:R-:W-:Y:S02]  /*2ccd0*/  HMMA.16816.F32.BF16 R20, R24.reuse, R8, R20 ;  /* 0x000000081814723c */ /* 0x048fe40000041814 */
[----:B--2---:R-:W-:Y:S01]  /*2cce0*/  STL.64 [R1+0x64a8], R6 ;  /* 0x0064a80601007387 */ /* 0x004fe20000100a00 */
[----:B------:R0:W-:Y:S03]  /*2ccf0*/  STL.64 [R1+0x64a0], R4 ;  /* 0x0064a00401007387 */ /* 0x0001e60000100a00 */
[----:B0-----:R-:W2:Y:S01]  /*2cd00*/  LDL.LU.64 R4, [R1+0x230] ;  /* 0x0002300001047983 */ /* 0x001ea20000300a00 */
[----:B------:R-:W2:Y:S11]  /*2cd10*/  LDL.LU.64 R6, [R1+0x238] ;  /* 0x0002380001067983 */ /* 0x000eb60000300a00 */
[----:B------:R-:W-:Y:S05]  /*2cd20*/  @!UPT UIADD3 URZ, URZ, URZ, URZ ;  /* 0x0000003f3f3ff290 */ /* 0x000fea000fffe03f */
[----:B------:R0:W-:Y:S02]  /*2cd30*/  STL.64 [R1+0xa80], R20 ;  /* 0x000a801401007387 */ /* 0x0001e40000100a00 */
[----:B------:R1:W-:Y:S01]  /*2cd40*/  STL.64 [R1+0xa88], R22 ;  /* 0x000a881601007387 */ /* 0x0003e20000100a00 */
[----:B0-----:R-:W3:Y:S01]  /*2cd50*/  LDL.LU.64 R20, [R1+0x64c0] ;  /* 0x0064c00001147983 */ /* 0x001ee20000300a00 */
[----:B-1----:R-:W-:Y:S02]  /*2cd60*/  IMAD.MOV.U32 R23, RZ, RZ, R8 ;  /* 0x000000ffff177224 */ /* 0x002fe400078e0008 */
[----:B------:R-:W-:Y:S02]  /*2cd70*/  IMAD.MOV.U32 R22, RZ, RZ, R9 ;  /* 0x000000ffff167224 */ /* 0x000fe400078e0009 */
[----:B------:R-:W2:Y:S01]  /*2cd80*/  LDL.LU.64 R8, [R1+0x200] ;  /* 0x0002000001087983 */ /* 0x000ea20000300a00 */
[----:B------:R-:W2:Y:S01]  /*2cd90*/  LDL.LU.64 R10, [R1+0x208] ;  /* 0x00020800010a7983 */ /* 0x000ea20000300a00 */
[----:B---3--:R-:W-:Y:S02]  /*2cda0*/  HMMA.16816.F32.BF16 R24, R24, R20, R16 ;  /* 0x000000141818723c */ /* 0x008fe40000041810 */
[----:B------:R-:W2:Y:S01]  /*2cdb0*/  LDL.LU.64 R18, [R1+0x64b8] ;  /* 0x0064b80001127983 */ /* 0x000ea20000300a00 */
[----:B------:R-:W2:Y:S11]  /*2cdc0*/  LDL.LU.64 R16, [R1+0x64b0] ;  /* 0x0064b00001107983 */ /* 0x000eb60000300a00 */
[----:B------:R-:W-:Y:S09]  /*2cdd0*/  @!UPT UIADD3 URZ, URZ, URZ, URZ ;  /* 0x0000003f3f3ff290 */ /* 0x000ff2000fffe03f */
[----:B------:R0:W-:Y:S01]  /*2cde0*/  STL.64 [R1+0xa70], R24 ;  /* 0x000a701801007387 */ /* 0x0001e20000100a00 */
[----:B------:R1:W-:Y:S03]  /*2cdf0*/  STL.64 [R1+0xa78], R26 ;  /* 0x000a781a01007387 */ /* 0x0003e60000100a00 */
[----:B0-----:R-:W3:Y:S01]  /*2ce00*/  LDL.LU.64 R24, [R1+0x210] ;  /* 0x0002100001187983 */ /* 0x001ee20000300a00 */
[----:B-1----:R-:W3:Y:S02]  /*2ce10*/  LDL.LU.64 R26, [R1+0x218] ;  /* 0x00021800011a7983 */ /* 0x002ee40000300a00 */
[----:B------:R4:W-:Y:S02]  /*2ce20*/  STL.64 [R1+0x63e0], R20 ;  /* 0x0063e01401007387 */ /* 0x0009e40000100a00 */
[----:B----4-:R-:W-:Y:S02]  /*2ce30*/  IMAD.MOV.U32 R21, RZ, RZ, R12 ;  /* 0x000000ffff157224 */ /* 0x010fe400078e000c */
[----:B------:R-:W-:Y:S01]  /*2ce40*/  IMAD.MOV.U32 R20, RZ, RZ, R13 ;  /* 0x000000ffff147224 */ /* 0x000fe200078e000d */
[C---:B--2---:R-:W-:Y:S11]  /*2ce50*/  HMMA.16816.F32.BF16 R4, R16.reuse, R12, R4 ;  /* 0x0000000c1004723c */ /* 0x044ff60000041804 */
[----:B------:R-:W-:Y:S11]  /*2ce60*/  @!UPT UIADD3 URZ, URZ, URZ, URZ ;  /* 0x0000003f3f3ff290 */ /* 0x000ff6000fffe03f */
[----:B------:R-:W-:Y:S01]  /*2ce70*/  @!UPT UIADD3 URZ, URZ, URZ, URZ ;  /* 0x0000003f3f3ff290 */ /* 0x000fe2000fffe03f */
[----:B------:R-:W-:Y:S01]  /*2ce80*/  STL.64 [R1+0xa60], R4 ;  /* 0x000a600401007387 */ /* 0x000fe20000100a00 */
[----:B------:R0:W-:Y:S03]  /*2ce90*/  STL.64 [R1+0xa68], R6 ;  /* 0x000a680601007387 */ /* 0x0001e60000100a00 */
[----:B0-----:R-:W2:Y:S01]  /*2cea0*/  LDL.LU.64 R6, [R1+0x64a8] ;  /* 0x0064a80001067983 */ /* 0x001ea20000300a00 */
[----:B------:R-:W2:Y:S02]  /*2ceb0*/  LDL.LU.64 R4, [R1+0x64a0] ;  /* 0x0064a00001047983 */ /* 0x000ea40000300a00 */
[----:B------:R-:W2:Y:S02]  /*2cec0*/  LDL.LU.64 R12, [R1+0x6498] ;  /* 0x00649800010c7983 */ /* 0x000ea40000300a00 */
[----:B------:R-:W-:Y:S01]  /*2ced0*/  STL.64 [R1+0x6440], R22 ;  /* 0x0064401601007387 */ /* 0x000fe20000100a00 */
[----:B------:R0:W-:Y:S04]  /*2cee0*/  STL.64 [R1+0x6438], R20 ;  /* 0x0064381401007387 */ /* 0x0001e80000100a00 */
[----:B0-----:R-:W4:Y:S01]  /*2cef0*/  LDL.LU.64 R20, [R1+0x1e0] ;  /* 0x0001e00001147983 */ /* 0x001f220000300a00 */
[----:B------:R-:W4:Y:S01]  /*2cf00*/  LDL.LU.64 R22, [R1+0x1e8] ;  /* 0x0001e80001167983 */ /* 0x000f220000300a00 */
[C---:B--2---:R-:W-:Y:S11]  /*2cf10*/  HMMA.16816.F32.BF16 R4, R16.reuse, R12, R4 ;  /* 0x0000000c1004723c */ /* 0x044ff60000041804 */
[----:B------:R-:W-:Y:S11]  /*2cf20*/  @!UPT UIADD3 URZ, URZ, URZ, URZ ;  /* 0x0000003f3f3ff290 */ /* 0x000ff6000fffe03f */
[----:B------:R-:W-:Y:S01]  /*2cf30*/  @!UPT UIADD3 URZ, URZ, URZ, URZ ;  /* 0x0000003f3f3ff290 */ /* 0x000fe2000fffe03f */
[----:B------:R0:W-:Y:S01]  /*2cf40*/  STL.64 [R1+0xa50], R4 ;  /* 0x000a500401007387 */ /* 0x0001e20000100a00 */
[----:B------:R1:W-:Y:S03]  /*2cf50*/  STL.64 [R1+0xa58], R6 ;  /* 0x000a580601007387 */ /* 0x0003e60000100a00 */
[----:B0-----:R-:W4:Y:S01]  /*2cf60*/  LDL.LU.64 R4, [R1+0x6490] ;  /* 0x0064900001047983 */ /* 0x001f220000300a00 */
[----:B-1----:R-:W-:Y:S02]  /*2cf70*/  IMAD.MOV.U32 R7, RZ, RZ, R12 ;  /* 0x000000ffff077224 */ /* 0x002fe400078e000c */
[----:B------:R-:W-:Y:S02]  /*2cf80*/  IMAD.MOV.U32 R6, RZ, RZ, R13 ;  /* 0x000000ffff067224 */ /* 0x000fe400078e000d */
[----:B------:R-:W3:Y:S02]  /*2cf90*/  LDL.LU.64 R12, [R1+0x6488] ;  /* 0x00648800010c7983 */ /* 0x000ee40000300a00 */
[C---:B---3--:R-:W-:Y:S11]  /*2cfa0*/  HMMA.16816.F32.BF16 R24, R16.reuse, R12, R24 ;  /* 0x0000000c1018723c */ /* 0x048ff60000041818 */
[----:B------:R-:W-:Y:S11]  /*2cfb0*/  @!UPT UIADD3 URZ, URZ, URZ, URZ ;  /* 0x0000003f3f3ff290 */ /* 0x000ff6000fffe03f */
[----:B------:R-:W-:Y:S01]  /*2cfc0*/  @!UPT UIADD3 URZ, URZ, URZ, URZ ;  /* 0x0000003f3f3ff290 */ /* 0x000fe2000fffe03f */
[----:B------:R0:W-:Y:S01]  /*2cfd0*/  STL.64 [R1+0xa40], R24 ;  /* 0x000a401801007387 */ /* 0x0001e20000100a00 */
[----:B------:R-:W-:Y:S02]  /*2cfe0*/  STL.64 [R1+0xa48], R26 ;  /* 0x000a481a01007387 */ /* 0x000fe40000100a00 */
[----:B------:R-:W2:Y:S02]  /*2cff0*/  LDL.LU.64 R14, [R1+0x6480] ;  /* 0x00648000010e7983 */ /* 0x000ea40000300a00 */
[----:B0-----:R-:W-:Y:S02]  /*2d000*/  IMAD.MOV.U32 R25, RZ, RZ, R12 ;  /* 0x000000ffff197224 */ /* 0x001fe400078e000c */
[----:B------:R-:W-:Y:S02]  /*2d010*/  IMAD.MOV.U32 R24, RZ, RZ, R13 ;  /* 0x000000ffff187224 */ /* 0x000fe400078e000d */
[----:B------:R-:W3:Y:S02]  /*2d020*/  LDL.LU.64 R12, [R1+0x6478] ;  /* 0x00647800010c7983 */ /* 0x000ee40000300a00 */
[C---:B---3--:R-:W-:Y:S11]  /*2d030*/  HMMA.16816.F32.BF16 R8, R16.reuse, R12, R8 ;  /* 0x0000000c1008723c */ /* 0x048ff60000041808 */
[----:B------:R-:W-:Y:S11]  /*2d040*/  @!UPT UIADD3 URZ, URZ, URZ, URZ ;  /* 0x0000003f3f3ff290 */ /* 0x000ff6000fffe03f */
[----:B------:R-:W-:Y:S01]  /*2d050*/  @!UPT UIADD3 URZ, URZ, URZ, URZ ;  /* 0x0000003f3f3ff290 */ /* 0x000fe2000fffe03f */
[----:B------:R-:W-:Y:S01]  /*2d060*/  STL.64 [R1+0xa30], R8 ;  /* 0x000a300801007387 */ /* 0x000fe20000100a00 */
[----:B------:R0:W-:Y:S03]  /*2d070*/  STL.64 [R1+0xa38], R10 ;  /* 0x000a380a01007387 */ /* 0x0001e60000100a00 */
[----:B0-----:R-:W3:Y:S01]  /*2d080*/  LDL.LU.64 R10, [R1+0x6470] ;  /* 0x00647000010a7983 */ /* 0x001ee20000300a00 */
[----:B------:R-:W4:Y:S02]  /*2d090*/  LDL.LU.64 R8, [R1+0x6468] ;  /* 0x0064680001087983 */ /* 0x000f240000300a00 */
[----:B--2---:R-:W-:Y:S02]  /*2d0a0*/  STL.64 [R1+0x6380], R14 ;  /* 0x0063800e01007387 */ /* 0x004fe40000100a00 */
[----:B------:R0:W-:Y:S02]  /*2d0b0*/  STL.64 [R1+0x6378], R12 ;  /* 0x0063780c01007387 */ /* 0x0001e40000100a00 */
[----:B0-----:R-:W2:Y:S01]  /*2d0c0*/  LDL.LU.64 R12, [R1+0x1f0] ;  /* 0x0001f000010c7983 */ /* 0x001ea20000300a00 */
[----:B------:R-:W2:Y:S03]  /*2d0d0*/  LDL.LU.64 R14, [R1+0x1f8] ;  /* 0x0001f800010e7983 */ /* 0x000ea60000300a00 */
[----:B---3--:R-:W-:Y:S01]  /*2d0e0*/  STL.64 [R1+0x6370], R10 ;  /* 0x0063700a01007387 */ /* 0x008fe20000100a00 */
[----:B----4-:R0:W-:Y:S01]  /*2d0f0*/  STL.64 [R1+0x6368], R8 ;  /* 0x0063680801007387 */ /* 0x0101e20000100a00 */
[C---:B--2---:R-:W-:Y:S08]  /*2d100*/  HMMA.16816.F32.BF16 R12, R16.reuse, R8, R12 ;  /* 0x00000008100c723c */ /* 0x044ff0000004180c */
[----:B0-----:R-:W-:Y:S11]  /*2d110*/  HMMA.16816.F32.BF16 R8, R16, R4, R20 ;  /* 0x000000041008723c */ /* 0x001ff60000041814 */
[----:B------:R-:W-:Y:S04]  /*2d120*/  @!UPT UIADD3 URZ, URZ, URZ, URZ ;  /* 0x0000003f3f3ff290 */ /* 0x000fe8000fffe03f */
[----:B------:R0:W-:Y:S01]  /*2d130*/  STL.64 [R1+0xa20], R12 ;  /* 0x000a200c01007387 */ /* 0x0001e20000100a00 */
[----:B------:R-:W-:Y:S02]  /*2d140*/  STL.64 [R1+0xa28], R14 ;  /* 0x000a280e01007387 */ /* 0x000fe40000100a00 */
[----:B------:R-:W-:Y:S02]  /*2d150*/  STL.64 [R1+0x6450], R6 ;  /* 0x0064500601007387 */ /* 0x000fe40000100a00 */
[----:B------:R-:W-:Y:S03]  /*2d160*/  STL.64 [R1+0x6448], R4 ;  /* 0x0064480401007387 */ /* 0x000fe60000100a00 */
[----:B------:R-:W-:Y:S01]  /*2d170*/  STL.64 [R1+0xa10], R8 ;  /* 0x000a100801007387 */ /* 0x000fe20000100a00 */
[----:B------:R-:W-:Y:S02]  /*2d180*/  STL.64 [R1+0xa18], R10 ;  /* 0x000a180a01007387 */ /* 0x000fe40000100a00 */
[----:B------:R-:W2:Y:S02]  /*2d190*/  LDL.LU.64 R20, [R1+0x410] ;  /* 0x0004100001147983 */ /* 0x000ea40000300a00 */
[----:B------:R-:W3:Y:S02]  /*2d1a0*/  LDL.LU.64 R22, [R1+0x418] ;  /* 0x0004180001167983 */ /* 0x000ee40000300a00 */
[----:B0-----:R-:W-:-:S02]  /*2d1b0*/  IMAD.MOV.U32 R12, RZ, RZ, R25 ;  /* 0x000000ffff0c7224 */ /* 0x001fc400078e0019 */
[----:B------:R-:W-:Y:S02]  /*2d1c0*/  IMAD.MOV.U32 R13, RZ, RZ, R24 ;  /* 0x000000ffff0d7224 */ /* 0x000fe400078e0018 */
[----:B------:R-:W0:Y:S04]  /*2d1d0*/  LDSM.16.MT88.4 R24, [R0] ;  /* 0x000000000018783b */ /* 0x000e280000004200 */
[----:B---3--:R-:W-:Y:S01]  /*2d1e0*/  STL.64 [R1+0x6460], R22 ;  /* 0x0064601601007387 */ /* 0x008fe20000100a00 */
[----:B--2---:R1:W-:Y:S03]  /*2d1f0*/  STL.64 [R1+0x6458], R20 ;  /* 0x0064581401007387 */ /* 0x0043e60000100a00 */
[----:B-1----:R-:W2:Y:S01]  /*2d200*/  LDL.LU.64 R20, [R1+0x420] ;  /* 0x0004200001147983 */ /* 0x002ea20000300a00 */
[----:B------:R-:W2:Y:S02]  /*2d210*/  LDL.LU.64 R22, [R1+0x428] ;  /* 0x0004280001167983 */ /* 0x000ea40000300a00 */
[----:B------:R-:W3:Y:S02]  /*2d220*/  LDL.64 R8, [R1+0x120] ;  /* 0x0001200001087983 */ /* 0x000ee40000100a00 */
[----:B---3--:R1:W-:Y:S04]  /*2d230*/  STL.64 [R1+0x6430], R8 ;  /* 0x0064300801007387 */ /* 0x0083e80000100a00 */
[----:B-1----:R-:W3:Y:S01]  /*2d240*/  LDL.64 R8, [R1+0x140] ;  /* 0x0001400001087983 */ /* 0x002ee20000100a00 */
[----:B------:R1:W-:Y:S03]  /*2d250*/  STL.64 [R1+0x6398], R12 ;  /* 0x0063980c01007387 */ /* 0x0003e60000100a00 */
[----:B-1----:R-:W4:Y:S01]  /*2d260*/  LDL.64 R12, [R1+0x150] ;  /* 0x00015000010c7983 */ /* 0x002f220000100a00 */
[----:B------:R-:W-:Y:S02]  /*2d270*/  STL [R1+0x6358], R0 ;  /* 0x0063580001007387 */ /* 0x000fe40000100800 */
[----:B0-----:R-:W-:Y:S02]  /*2d280*/  STL.64 [R1+0x62c0], R26 ;  /* 0x0062c01a01007387 */ /* 0x001fe40000100a00 */
[----:B------:R0:W-:Y:S02]  /*2d290*/  STL.64 [R1+0x62b8], R24 ;  /* 0x0062b81801007387 */ /* 0x0001e40000100a00 */
[----:B0-----:R-:W3:Y:S01]  /*2d2a0*/  LDL.64 R24, [R1+0x100] ;  /* 0x0001000001187983 */ /* 0x001ee20000100a00 */
[----:B------:R-:W-:-:S02]  /*2d2b0*/  IMAD.MOV.U32 R4, RZ, RZ, R29 ;  /* 0x000000ffff047224 */ /* 0x000fc400078e001d */
[----:B------:R-:W-:-:S07]  /*2d2c0*/  IMAD.MOV.U32 R5, RZ, RZ, R28 ;  /* 0x000000ffff057224 */ /* 0x000fce00078e001c */
[C---:B--2---:R-:W-:Y:S01]  /*2d2d0*/  HMMA.16816.F32.BF16 R4, R16.reuse, R4, R20 ;  /* 0x000000041004723c */ /* 0x044fe20000041814 */
[----:B---3--:R0:W-:Y:S04]  /*2d2e0*/  STL.64 [R1+0x6418], R24 ;  /* 0x0064181801007387 */ /* 0x0081e80000100a00 */
[----:B0-----:R-:W2:Y:S01]  /*2d2f0*/  LDL.LU.64 R24, [R1+0x400] ;  /* 0x0004000001187983 */ /* 0x001ea20000300a00 */
[----:B------:R-:W2:Y:S02]  /*2d300*/  LDL.LU.64 R26, [R1+0x408] ;  /* 0x00040800011a7983 */ /* 0x000ea40000300a00 */
[----:B------:R-:W4:Y:S02]  /*2d310*/  LDL.LU.64 R22, [R1+0x6460] ;  /* 0x0064600001167983 */ /* 0x000f240000300a00 */
[----:B------:R-:W4:Y:S11]  /*2d320*/  LDL.LU.64 R20, [R1+0x6458] ;  /* 0x0064580001147983 */ /* 0x000f360000300a00 */
[----:B------:R-:W-:Y:S02]  /*2d330*/  @!UPT UIADD3 URZ, URZ, URZ, URZ ;  /* 0x0000003f3f3ff290 */ /* 0x000fe4000fffe03f */
[----:B------:R-:W-:Y:S01]  /*2d340*/  STL.64 [R1+0xa00], R4 ;  /* 0x000a000401007387 */ /* 0x000fe20000100a00 */
[----:B------:R0:W-:Y:S03]  /*2d350*/  STL.64 [R1+0xa08], R6 ;  /* 0x000a080601007387 */ /* 0x0001e60000100a00 */
[----:B0-----:R-:W3:Y:S01]  /*2d360*/  LDL.LU.64 R6, [R1+0x6450] ;  /* 0x0064500001067983 */ /* 0x001ee20000300a00 */
[----:B------:R-:W2:Y:S01]  /*2d370*/  LDL.LU.64 R4, [R1+0x6448] ;  /* 0x0064480001047983 */ /* 0x000ea20000300a00 */
[----:B----4-:R-:W-:Y:S11]  /*2d380*/  HMMA.16816.F32.BF16 R20, R16, R12, R20 ;  /* 0x0000000c1014723c */ /* 0x010ff60000041814 */
[----:B------:R-:W-:Y:S11]  /*2d390*/  @!UPT UIADD3 URZ, URZ, URZ, URZ ;  /* 0x0000003f3f3ff290 */ /* 0x000ff6000fffe03f */
[----:B------:R-:W-:Y:S01]  /*2d3a0*/  @!UPT UIADD3 URZ, URZ, URZ, URZ ;  /* 0x0000003f3f3ff290 */ /* 0x000fe2000fffe03f */
[----:B------:R-:W-:Y:S01]  /*2d3b0*/  STL.64 [R1+0x9f0], R20 ;  /* 0x0009f01401007387 */ /* 0x000fe20000100a00 */
[----:B------:R0:W-:Y:S03]  /*2d3c0*/  STL.64 [R1+0x9f8], R22 ;  /* 0x0009f81601007387 */ /* 0x0001e60000100a00 */
[----:B0-----:R-:W4:Y:S01]  /*2d3d0*/  LDL.LU.64 R22, [R1+0x6440] ;  /* 0x0064400001167983 */ /* 0x001f220000300a00 */
[----:B------:R-:W4:Y:S02]  /*2d3e0*/  LDL.LU.64 R20, [R1+0x6438] ;  /* 0x0064380001147983 */ /* 0x000f240000300a00 */
[----:B------:R-:W-:Y:S02]  /*2d3f0*/  IMAD.MOV.U32 R0, RZ, RZ, R13 ;  /* 0x000000ffff007224 */ /* 0x000fe400078e000d */
[----:B---3--:R-:W-:Y:S02]  /*2d400*/  IMAD.MOV.U32 R12, RZ, RZ, R7 ;  /* 0x000000ffff0c7224 */ /* 0x008fe400078e0007 */
[----:B------:R-:W-:-:S05]  /*2d410*/  IMAD.MOV.U32 R13, RZ, RZ, R6 ;  /* 0x000000ffff0d7224 */ /* 0x000fca00078e0006 */
[----:B------:R2:W-:Y:S02]  /*2d420*/  STL.64 [R1+0x63b0], R12 ;  /* 0x0063b00c01007387 */ /* 0x0005e40000100a00 */
[----:B--2---:R-:W-:Y:S01]  /*2d430*/  HMMA.16816.F32.BF16 R12, R16, R8, R24 ;  /* 0x00000008100c723c */ /* 0x004fe20000041818 */
[----:B------:R-:W-:Y:S02]  /*2d440*/  IMAD.MOV.U32 R7, RZ, RZ, R8 ;  /* 0x000000ffff077224 */ /* 0x000fe400078e0008 */
[----:B------:R-:W-:Y:S11]  /*2d450*/  IMAD.MOV.U32 R6, RZ, RZ, R9 ;  /* 0x000000ffff067224 */ /* 0x000ff600078e0009 */
[----:B------:R-:W-:Y:S09]  /*2d460*/  @!UPT UIADD3 URZ, URZ, URZ, URZ ;  /* 0x0000003f3f3ff290 */ /* 0x000ff2000fffe03f */
[----:B------:R4:W-:Y:S01]  /*2d470*/  STL.64 [R1+0x9e0], R12 ;  /* 0x0009e00c01007387 */ /* 0x0009e20000100a00 */
[----:B------:R-:W-:Y:S02]  /*2d480*/  STL.64 [R1+0x9e8], R14 ;  /* 0x0009e80e01007387 */ /* 0x000fe40000100a00 */
[----:B------:R-:W2:Y:S02]  /*2d490*/  LDL.LU.64 R8, [R1+0x3f0] ;  /* 0x0003f00001087983 */ /* 0x000ea40000300a00 */
[----:B------:R-:W2:Y:S02]  /*2d4a0*/  LDL.LU.64 R10, [R1+0x3f8] ;  /* 0x0003f800010a7983 */ /* 0x000ea40000300a00 */
[----:B----4-:R-:W-:Y:S02]  /*2d4b0*/  IMAD.MOV.U32 R12, RZ, RZ, R21 ;  /* 0x000000ffff0c7224 */ /* 0x010fe400078e0015 */
[----:B------:R-:W-:Y:S02]  /*2d4c0*/  IMAD.MOV.U32 R13, RZ, RZ, R20 ;  /* 0x000000ffff0d7224 */ /* 0x000fe400078e0014 */
[----:B------:R-:W-:-:S02]  /*2d4d0*/  IMAD.MOV.U32 R20, RZ, RZ, R23 ;  /* 0x000000ffff147224 */ /* 0x000fc400078e0017 */
[----:B------:R-:W-:-:S05]  /*2d4e0*/  IMAD.MOV.U32 R21, RZ, RZ, R22 ;  /* 0x000000ffff157224 */ /* 0x000fca00078e0016 */
[----:B------:R0:W-:Y:S04]  /*2d4f0*/  STL.64 [R1+0x63f8], R20 ;  /* 0x0063f81401007387 */ /* 0x0001e80000100a00 */
[----:B0-----:R-:W3:Y:S04]  /*2d500*/  LDL.64 R20, [R1+0xf0] ;  /* 0x0000f00001147983 */ /* 0x001ee80000100a00 */
[----:B---3--:R0:W-:Y:S04]  /*2d510*/  STL.64 [R1+0x6410], R20 ;  /* 0x0064101401007387 */ /* 0x0081e80000100a00 */
[----:B0-----:R-:W3:Y:S01]  /*2d520*/  LDL.LU.64 R20, [R1+0x3e0] ;  /* 0x0003e00001147983 */ /* 0x001ee20000300a00 */
[----:B------:R-:W3:Y:S02]  /*2d530*/  LDL.LU.64 R22, [R1+0x3e8] ;  /* 0x0003e80001167983 */ /* 0x000ee40000300a00 */
[----:B------:R0:W-:Y:S02]  /*2d540*/  STL.64 [R1+0x63d8], R12 ;  /* 0x0063d80c01007387 */ /* 0x0001e40000100a00 */
[----:B0-----:R-:W2:Y:S01]  /*2d550*/  LDL.64 R12, [R1+0x130] ;  /* 0x00013000010c7983 */ /* 0x001ea20000100a00 */
[----:B------:R-:W-:Y:S02]  /*2d560*/  STL [R1+0x6360], R6 ;  /* 0x0063600601007387 */ /* 0x000fe40000100800 */
[----:B------:R-:W-:Y:S01]  /*2d570*/  STL [R1+0x635c], R7 ;  /* 0x00635c0701007387 */ /* 0x000fe20000100800 */
[C---:B--2---:R-:W-:Y:S11]  /*2d580*/  HMMA.16816.F32.BF16 R8, R16.reuse, R12, R8 ;  /* 0x0000000c1008723c */ /* 0x044ff60000041808 */
[----:B------:R-:W-:Y:S11]  /*2d590*/  @!UPT UIADD3 URZ, URZ, URZ, URZ ;  /* 0x0000003f3f3ff290 */ /* 0x000ff6000fffe03f */
[----:B------:R-:W-:Y:S01]  /*2d5a0*/  @!UPT UIADD3 URZ, URZ, URZ, URZ ;  /* 0x0000003f3f3ff290 */ /* 0x000fe2000fffe03f */
[----:B------:R0:W-:Y:S01]  /*2d5b0*/  STL.64 [R1+0x9b0], R8 ;  /* 0x0009b00801007387 */ /* 0x0001e20000100a00 */
[----:B------:R-:W-:Y:S03]  /*2d5c0*/  STL.64 [R1+0x9b8], R10 ;  /* 0x0009b80a01007387 */ /* 0x000fe60000100a00 */
[----:B0-----:R-:W3:Y:S01]  /*2d5d0*/  LDL.LU.64 R8, [R1+0x6430] ;  /* 0x0064300001087983 */ /* 0x001ee20000300a00 */
[----:B------:R-:W-:Y:S02]  /*2d5e0*/  IMAD.MOV.U32 R29, RZ, RZ, R12 ;  /* 0x000000ffff1d7224 */ /* 0x000fe400078e000c */
[----:B------:R-:W-:Y:S02]  /*2d5f0*/  IMAD.MOV.U32 R28, RZ, RZ, R13 ;  /* 0x000000ffff1c7224 */ /* 0x000fe400078e000d */
[----:B---3--:R-:W-:Y:S11]  /*2d600*/  HMMA.16816.F32.BF16 R12, R16, R8, R20 ;  /* 0x00000008100c723c */ /* 0x008ff60000041814 */
[----:B------:R-:W-:Y:S11]  /*2d610*/  @!UPT UIADD3 URZ, URZ, URZ, URZ ;  /* 0x0000003f3f3ff290 */ /* 0x000ff6000fffe03f */
[----:B------:R-:W-:Y:S01]  /*2d620*/  @!UPT UIADD3 URZ, URZ, URZ, URZ ;  /* 0x0000003f3f3ff290 */ /* 0x000fe2000fffe03f */
[----:B------:R-:W-:Y:S01]  /*2d630*/  STL.64 [R1+0x9a0], R12 ;  /* 0x0009a00c01007387 */ /* 0x000fe20000100a00 */
[----:B------:R-:W-:Y:S02]  /*2d640*/  STL.64 [R1+0x9a8], R14 ;  /* 0x0009a80e01007387 */ /* 0x000fe40000100a00 */
[----:B------:R-:W2:Y:S02]  /*2d650*/  LDL.LU.64 R20, [R1+0x3c0] ;  /* 0x0003c00001147983 */ /* 0x000ea40000300a00 */
[----:B------:R-:W3:Y:S02]  /*2d660*/  LDL.LU.64 R22, [R1+0x3c8] ;  /* 0x0003c80001167983 */ /* 0x000ee40000300a00 */
[----:B---3--:R-:W-:Y:S01]  /*2d670*/  STL.64 [R1+0x6428], R22 ;  /* 0x0064281601007387 */ /* 0x008fe20000100a00 */
[----:B--2---:R0:W-:Y:S03]  /*2d680*/  STL.64 [R1+0x6420], R20 ;  /* 0x0064201401007387 */ /* 0x0041e60000100a00 */
[----:B0-----:R-:W2:Y:S01]  /*2d690*/  LDL.LU.64 R20, [R1+0x3d0] ;  /* 0x0003d00001147983 */ /* 0x001ea20000300a00 */
[----:B------:R-:W2:Y:S02]  /*2d6a0*/  LDL.LU.64 R22, [R1+0x3d8] ;  /* 0x0003d80001167983 */ /* 0x000ea40000300a00 */
[----:B------:R-:W3:Y:S02]  /*2d6b0*/  LDL.LU.64 R12, [R1+0x1d0] ;  /* 0x0001d000010c7983 */ /* 0x000ee40000300a00 */
[----:B------:R-:W4:Y:S02]  /*2d6c0*/  LDL.LU.64 R14, [R1+0x1d8] ;  /* 0x0001d800010e7983 */ /* 0x000f240000300a00 */
        /* <DEDUP_REMOVED lines=10> */
[----:B------:R-:W-:Y:S02]  /*2d770*/  STL.64 [R1+0x6390], R6 ;  /* 0x0063900601007387 */ /* 0x000fe40000100a00 */
[----:B------:R0:W-:Y:S02]  /*2d780*/  STL.64 [R1+0x6388], R4 ;  /* 0x0063880401007387 */ /* 0x0001e40000100a00 */
[----:B0-----:R-:W4:Y:S01]  /*2d790*/  LDL.LU.64 R4, [R1+0x1a0] ;  /* 0x0001a00001047983 */ /* 0x001f220000300a00 */
[----:B------:R-:W3:Y:S02]  /*2d7a0*/  LDL.LU.64 R6, [R1+0x1a8] ;  /* 0x0001a80001067983 */ /* 0x000ee40000300a00 */
[----:B------:R-:W-:-:S02]  /*2d7b0*/  IMAD.MOV.U32 R24, RZ, RZ, R3 ;  /* 0x000000ffff187224 */ /* 0x000fc400078e0003 */
[----:B------:R-:W-:-:S07]  /*2d7c0*/  IMAD.MOV.U32 R25, RZ, RZ, R2 ;  /* 0x000000ffff197224 */ /* 0x000fce00078e0002 */
[C---:B--2---:R-:W-:Y:S01]  /*2d7d0*/  HMMA.16816.F32.BF16 R24, R16.reuse, R24, R20 ;  /* 0x000000181018723c */ /* 0x044fe20000041814 */
[----:B---3--:R-:W-:Y:S01]  /*2d7e0*/  STL.64 [R1+0x63a8], R6 ;  /* 0x0063a80601007387 */ /* 0x008fe20000100a00 */
[----:B----4-:R0:W-:Y:S03]  /*2d7f0*/  STL.64 [R1+0x63a0], R4 ;  /* 0x0063a00401007387 */ /* 0x0101e60000100a00 */
[----:B0-----:R-:W2:Y:S01]  /*2d800*/  LDL.LU.64 R4, [R1+0x1b0] ;  /* 0x0001b00001047983 */ /* 0x001ea20000300a00 */
[----:B------:R-:W3:Y:S03]  /*2d810*/  LDL.LU.64 R6, [R1+0x1b8] ;  /* 0x0001b80001067983 */ /* 0x000ee60000300a00 */
[----:B---3--:R-:W-:Y:S01]  /*2d820*/  STL.64 [R1+0x63c0], R6 ;  /* 0x0063c00601007387 */ /* 0x008fe20000100a00 */
[----:B--2---:R0:W-:Y:S03]  /*2d830*/  STL.64 [R1+0x63b8], R4 ;  /* 0x0063b80401007387 */ /* 0x0041e60000100a00 */
[----:B0-----:R-:W2:Y:S01]  /*2d840*/  LDL.LU.64 R4, [R1+0x1c0] ;  /* 0x0001c00001047983 */ /* 0x001ea20000300a00 */
[----:B------:R-:W2:Y:S02]  /*2d850*/  LDL.LU.64 R6, [R1+0x1c8] ;  /* 0x0001c80001067983 */ /* 0x000ea40000300a00 */
[----:B------:R-:W3:Y:S02]  /*2d860*/  LDL.LU.64 R8, [R1+0x190] ;  /* 0x0001900001087983 */ /* 0x000ee40000300a00 */
[----:B------:R-:W3:Y:S01]  /*2d870*/  LDL.LU.64 R10, [R1+0x198] ;  /* 0x00019800010a7983 */ /* 0x000ee20000300a00 */
[----:B------:R-:W4:Y:S01]  /*2d880*/  LDL.LU.64 R22, [R1+0x6428] ;  /* 0x0064280001167983 */ /* 0x000f220000300a00 */
[----:B------:R-:W4:Y:S03]  /*2d890*/  LDL.LU.64 R20, [R1+0x6420] ;  /* 0x0064200001147983 */ /* 0x000f260000300a00 */
[----:B------:R0:W-:Y:S02]  /*2d8a0*/  STL.64 [R1+0x990], R24 ;  /* 0x0009901801007387 */ /* 0x0001e40000100a00 */
[----:B------:R-:W-:Y:S01]  /*2d8b0*/  STL.64 [R1+0x998], R26 ;  /* 0x0009981a01007387 */ /* 0x000fe20000100a00 */
[----:B0-----:R-:W4:Y:S02]  /*2d8c0*/  LDL.LU.64 R24, [R1+0x6418] ;  /* 0x0064180001187983 */ /* 0x001f240000300a00 */
[C---:B----4-:R-:W-:Y:S11]  /*2d8d0*/  HMMA.16816.F32.BF16 R20, R16.reuse, R24, R20 ;  /* 0x000000181014723c */ /* 0x050ff60000041814 */
[----:B------:R-:W-:Y:S11]  /*2d8e0*/  @!UPT UIADD3 URZ, URZ, URZ, URZ ;  /* 0x0000003f3f3ff290 */ /* 0x000ff6000fffe03f */
[----:B------:R-:W-:Y:S01]  /*2d8f0*/  @!UPT UIADD3 URZ, URZ, URZ, URZ ;  /* 0x0000003f3f3ff290 */ /* 0x000fe2000fffe03f */
[----:B------:R0:W-:Y:S01]  /*2d900*/  STL.64 [R1+0x980], R20 ;  /* 0x0009801401007387 */ /* 0x0001e20000100a00 */
[----:B------:R-:W-:Y:S03]  /*2d910*/  STL.64 [R1+0x988], R22 ;  /* 0x0009881601007387 */ /* 0x000fe60000100a00 */
[----:B0-----:R-:W4:Y:S01]  /*2d920*/  LDL.LU.64 R20, [R1+0x6410] ;  /* 0x0064100001147983 */ /* 0x001f220000300a00 */
[----:B------:R0:W-:Y:S03]  /*2d930*/  STL.64 [R1+0x62f0], R24 ;  /* 0x0062f01801007387 */ /* 0x0001e60000100a00 */
[----:B0-----:R-:W2:Y:S01]  /*2d940*/  LDL.LU.64 R24, [R1+0x170] ;  /* 0x0001700001187983 */ /* 0x001ea20000300a00 */
[----:B------:R-:W2:Y:S01]  /*2d950*/  LDL.LU.64 R26, [R1+0x178] ;  /* 0x00017800011a7983 */ /* 0x000ea20000300a00 */
        /* <DEDUP_REMOVED lines=10> */
[----:B------:R-:W4:Y:S01]  /*2da00*/  LDL.LU.64 R14, [R1+0x63f0] ;  /* 0x0063f000010e7983 */ /* 0x000f220000300a00 */
[----:B------:R-:W4:Y:S11]  /*2da10*/  LDL.LU.64 R12, [R1+0x63e8] ;  /* 0x0063e800010c7983 */ /* 0x000f360000300a00 */
[----:B------:R-:W-:Y:S10]  /*2da20*/  @!UPT UIADD3 URZ, URZ, URZ, URZ ;  /* 0x0000003f3f3ff290 */ /* 0x000ff4000fffe03f */
[----:B------:R0:W-:Y:S01]  /*2da30*/  STL.64 [R1+0x960], R20 ;  /* 0x0009601401007387 */ /* 0x0001e20000100a00 */
[----:B------:R1:W-:Y:S03]  /*2da40*/  STL.64 [R1+0x968], R22 ;  /* 0x0009681601007387 */ /* 0x0003e60000100a00 */
[----:B0-----:R-:W4:Y:S02]  /*2da50*/  LDL.LU.64 R20, [R1+0x63e0] ;  /* 0x0063e00001147983 */ /* 0x001f240000300a00 */
[----:B----4-:R-:W-:Y:S02]  /*2da60*/  HMMA.16816.F32.BF16 R16, R16, R20, R12 ;  /* 0x000000141010723c */ /* 0x010fe4000004180c */
        /* <DEDUP_REMOVED lines=39> */
[C---:B----4-:R-:W-:Y:S01]  /*2dce0*/  HMMA.16816.F32.BF16 R12, R20.reuse, R8, R16 ;  /* 0x00000008140c723c */ /* 0x050fe20000041810 */
[----:B---3--:R-:W-:Y:S01]  /*2dcf0*/  STL.64 [R1+0x6278], R10 ;  /* 0x0062780a01007387 */ /* 0x008fe20000100a00 */
[----:B------:R0:W-:Y:S06]  /*2dd00*/  STL.64 [R1+0x6270], R8 ;  /* 0x0062700801007387 */ /* 0x0001ec0000100a00 */
[----:B0-----:R-:W-:Y:S11]  /*2dd10*/  HMMA.16816.F32.BF16 R8, R20, R4, R24 ;  /* 0x000000041408723c */ /* 0x001ff60000041818 */
[----:B------:R-:W-:Y:S04]  /*2dd20*/  @!UPT UIADD3 URZ, URZ, URZ, URZ ;  /* 0x0000003f3f3ff290 */ /* 0x000fe8000fffe03f */
[----:B------:R-:W-:Y:S01]  /*2dd30*/  STL.64 [R1+0x900], R12 ;  /* 0x0009000c01007387 */ /* 0x000fe20000100a00 */
[----:B------:R-:W-:Y:S02]  /*2dd40*/  STL.64 [R1+0x908], R14 ;  /* 0x0009080e01007387 */ /* 0x000fe40000100a00 */
[----:B------:R-:W2:Y:S02]  /*2dd50*/  LDL.LU.64 R24, [R1+0x340] ;  /* 0x0003400001187983 */ /* 0x000ea40000300a00 */
[----:B------:R-:W3:Y:S03]  /*2dd60*/  LDL.LU.64 R26, [R1+0x348] ;  /* 0x00034800011a7983 */ /* 0x000ee60000300a00 */
[----:B------:R-:W-:Y:S01]  /*2dd70*/  STL.64 [R1+0x8f0], R8 ;  /* 0x0008f00801007387 */ /* 0x000fe20000100a00 */
[----:B------:R-:W-:Y:S03]  /*2dd80*/  STL.64 [R1+0x8f8], R10 ;  /* 0x0008f80a01007387 */ /* 0x000fe60000100a00 */
[----:B---3--:R-:W-:Y:S01]  /*2dd90*/  STL.64 [R1+0x6300], R26 ;  /* 0x0063001a01007387 */ /* 0x008fe20000100a00 */
[----:B--2---:R0:W-:Y:S02]  /*2dda0*/  STL.64 [R1+0x62f8], R24 ;  /* 0x0062f81801007387 */ /* 0x0041e40000100a00 */
[----:B0-----:R-:W-:-:S02]  /*2ddb0*/  IMAD.MOV.U32 R24, RZ, RZ, R6 ;  /* 0x000000ffff187224 */ /* 0x001fc400078e0006 */
[----:B------:R-:W-:Y:S01]  /*2ddc0*/  IMAD.MOV.U32 R25, RZ, RZ, R7 ;  /* 0x000000ffff197224 */ /* 0x000fe200078e0007 */
[----:B------:R-:W2:Y:S01]  /*2ddd0*/  LDL.LU R6, [R1+0x6360] ;  /* 0x0063600001067983 */ /* 0x000ea20000300800 */
[----:B------:R-:W3:Y:S02]  /*2dde0*/  LDL.LU R7, [R1+0x635c] ;  /* 0x00635c0001077983 */ /* 0x000ee40000300800 */
[----:B------:R-:W4:Y:S02]  /*2ddf0*/  LDL R8, [R1+0x150] ;  /* 0x0001500001087983 */ /* 0x000f240000100800 */
[----:B------:R-:W-:Y:S01]  /*2de00*/  IMAD.MOV.U32 R9, RZ, RZ, R0 ;  /* 0x000000ffff097224 */ /* 0x000fe200078e0000 */
[----:B------:R-:W2:Y:S04]  /*2de10*/  LDL R12, [R1+0x30] ;  /* 0x00003000010c7983 */ /* 0x000ea80000100800 */
[----:B------:R-:W2:Y:S01]  /*2de20*/  LDL R13, [R1+0x34] ;  /* 0x00003400010d7983 */ /* 0x000ea20000100800 */
[----:B------:R-:W2:Y:S03]  /*2de30*/  LDL.LU R0, [R1+0x6358] ;  /* 0x0063580001007983 */ /* 0x000ea60000300800 */
[----:B----4-:R0:W-:Y:S04]  /*2de40*/  STL.64 [R1+0x6350], R8 ;  /* 0x0063500801007387 */ /* 0x0101e80000100a00 */
[----:B--2---:R-:W1:Y:S04]  /*2de50*/  LDSM.16.MT88.4 R16, [R0+0x80] ;  /* 0x000080000010783b */ /* 0x004e680000004200 */
[----:B0-----:R-:W2:Y:S01]  /*2de60*/  LDL.LU.64 R8, [R1+0x390] ;  /* 0x0003900001087983 */ /* 0x001ea20000300a00 */
[----:B------:R-:W2:Y:S02]  /*2de70*/  LDL.LU.64 R10, [R1+0x398] ;  /* 0x00039800010a7983 */ /* 0x000ea40000300a00 */
[----:B------:R0:W-:Y:S02]  /*2de80*/  STL.64 [R1+0x6318], R24 ;  /* 0x0063181801007387 */ /* 0x0001e40000100a00 */
[----:B0-----:R-:W-:-:S02]  /*2de90*/  IMAD.MOV.U32 R24, RZ, RZ, R29 ;  /* 0x000000ffff187224 */ /* 0x001fc400078e001d */
[----:B------:R-:W-:-:S05]  /*2dea0*/  IMAD.MOV.U32 R25, RZ, RZ, R28 ;  /* 0x000000ffff197224 */ /* 0x000fca00078e001c */
[----:B------:R3:W-:Y:S02]  /*2deb0*/  STL.64 [R1+0x6330], R24 ;  /* 0x0063301801007387 */ /* 0x0007e40000100a00 */
[----:B---3--:R-:W-:Y:S02]  /*2dec0*/  IMAD.MOV.U32 R24, RZ, RZ, R7 ;  /* 0x000000ffff187224 */ /* 0x008fe400078e0007 */
[----:B------:R-:W-:-:S05]  /*2ded0*/  IMAD.MOV.U32 R25, RZ, RZ, R6 ;  /* 0x000000ffff197224 */ /* 0x000fca00078e0006 */
[----:B------:R0:W-:Y:S04]  /*2dee0*/  STL.64 [R1+0x6348], R24 ;  /* 0x0063481801007387 */ /* 0x0001e80000100a00 */
[----:B0-----:R-:W3:Y:S01]  /*2def0*/  LDL.LU.64 R24, [R1+0x380] ;  /* 0x0003800001187983 */ /* 0x001ee20000300a00 */
[----:B------:R-:W3:Y:S02]  /*2df00*/  LDL.LU.64 R26, [R1+0x388] ;  /* 0x00038800011a7983 */ /* 0x000ee40000300a00 */
[----:B------:R0:W-:Y:S02]  /*2df10*/  STL.64 [R1+0x6290], R4 ;  /* 0x0062900401007387 */ /* 0x0001e40000100a00 */
[----:B0-----:R-:W4:Y:S01]  /*2df20*/  LDL.LU.64 R4, [R1+0x330] ;  /* 0x0003300001047983 */ /* 0x001f220000300a00 */
[----:B------:R-:W2:Y:S03]  /*2df30*/  LDL.LU.64 R6, [R1+0x338] ;  /* 0x0003380001067983 */ /* 0x000ea60000300a00 */
        /* <DEDUP_REMOVED lines=13> */
[----:B-1----:R-:W-:Y:S02]  /*2e010*/  STL.64 [R1+0x61d8], R18 ;  /* 0x0061d81201007387 */ /* 0x002fe40000100a00 */
[----:B------:R0:W-:Y:S02]  /*2e020*/  STL.64 [R1+0x61d0], R16 ;  /* 0x0061d01001007387 */ /* 0x0001e40000100a00 */
[----:B0-----:R-:W4:Y:S01]  /*2e030*/  LDL.64 R16, [R1+0xd0] ;  /* 0x0000d00001107983 */ /* 0x001f220000100a00 */
[----:B------:R-:W3:Y:S02]  /*2e040*/  LDL.LU.64 R8, [R1+0x6350] ;  /* 0x0063500001087983 */ /* 0x000ee40000300a00 */
[----:B------:R0:W-:Y:S02]  /*2e050*/  STL.64 [R1+0x8e0], R12 ;  /* 0x0008e00c01007387 */ /* 0x0001e40000100a00 */
[----:B------:R-:W-:Y:S01]  /*2e060*/  STL.64 [R1+0x8e8], R14 ;  /* 0x0008e80e01007387 */ /* 0x000fe20000100a00 */
[----:B0-----:R-:W2:Y:S04]  /*2e070*/  LDL.64 R12, [R1] ;  /* 0x00000000010c7983 */ /* 0x001ea80000100a00 */
[----:B--2---:R0:W-:Y:S04]  /*2e080*/  STL.64 [R1+0x6298], R12 ;  /* 0x0062980c01007387 */ /* 0x0041e80000100a00 */
[----:B0-----:R-:W2:Y:S01]  /*2e090*/  LDL.64 R12, [R1+0x10] ;  /* 0x00001000010c7983 */ /* 0x001ea20000100a00 */
[C---:B---3--:R-:W-:Y:S03]  /*2e0a0*/  HMMA.16816.F32.BF16 R8, R20.reuse, R8, R24 ;  /* 0x000000081408723c */ /* 0x048fe60000041818 */
[----:B--2---:R0:W-:Y:S04]  /*2e0b0*/  STL.64 [R1+0x62b0], R12 ;  /* 0x0062b00c01007387 */ /* 0x0041e80000100a00 */
[----:B0-----:R-:W2:Y:S01]  /*2e0c0*/  LDL.64 R12, [R1+0x110] ;  /* 0x00011000010c7983 */ /* 0x001ea20000100a00 */
[----:B------:R-:W3:Y:S11]  /*2e0d0*/  LDL.LU.64 R24, [R1+0x6348] ;  /* 0x0063480001187983 */ /* 0x000ef60000300a00 */
[----:B------:R-:W-:Y:S04]  /*2e0e0*/  @!UPT UIADD3 URZ, URZ, URZ, URZ ;  /* 0x0000003f3f3ff290 */ /* 0x000fe8000fffe03f */
[----:B------:R-:W-:Y:S02]  /*2e0f0*/  STL.64 [R1+0x8d0], R8 ;  /* 0x0008d00801007387 */ /* 0x000fe40000100a00 */
[----:B------:R-:W-:Y:S01]  /*2e100*/  STL.64 [R1+0x8d8], R10 ;  /* 0x0008d80a01007387 */ /* 0x000fe20000100a00 */
        /* <DEDUP_REMOVED lines=22> */
[----:B--2---:R-:W-:Y:S11]  /*2e270*/  HMMA.16816.F32.BF16 R24, R20, R12, R24 ;  /* 0x0000000c1418723c */ /* 0x004ff60000041818 */
[----:B------:R-:W-:Y:S11]  /*2e280*/  @!UPT UIADD3 URZ, URZ, URZ, URZ ;  /* 0x0000003f3f3ff290 */ /* 0x000ff6000fffe03f */
[----:B------:R-:W-:Y:S01]  /*2e290*/  @!UPT UIADD3 URZ, URZ, URZ, URZ ;  /* 0x0000003f3f3ff290 */ /* 0x000fe2000fffe03f */
[----:B------:R0:W-:Y:S01]  /*2e2a0*/  STL.64 [R1+0x870], R24 ;  /* 0x0008701801007387 */ /* 0x0001e20000100a00 */
[----:B------:R1:W-:Y:S03]  /*2e2b0*/  STL.64 [R1+0x878], R26 ;  /* 0x0008781a01007387 */ /* 0x0003e60000100a00 */
[----:B0-----:R-:W3:Y:S01]  /*2e2c0*/  LDL.LU.64 R24, [R1+0x62f0] ;  /* 0x0062f00001187983 */ /* 0x001ee20000300a00 */
[----:B------:R-:W-:Y:S02]  /*2e2d0*/  IMAD.MOV.U32 R9, RZ, RZ, R2 ;  /* 0x000000ffff097224 */ /* 0x000fe400078e0002 */
[----:B------:R-:W-:Y:S02]  /*2e2e0*/  IMAD.MOV.U32 R8, RZ, RZ, R3 ;  /* 0x000000ffff087224 */ /* 0x000fe400078e0003 */
[----:B------:R-:W-:Y:S02]  /*2e2f0*/  IMAD.MOV.U32 R2, RZ, RZ, R13 ;  /* 0x000000ffff027224 */ /* 0x000fe400078e000d */
[----:B------:R-:W-:-:S03]  /*2e300*/  IMAD.MOV.U32 R3, RZ, RZ, R12 ;  /* 0x000000ffff037224 */ /* 0x000fc600078e000c */
[----:B------:R-:W-:Y:S02]  /*2e310*/  STL [R1+0x6254], R2 ;  /* 0x0062540201007387 */ /* 0x000fe40000100800 */
[----:B------:R-:W-:Y:S01]  /*2e320*/  STL [R1+0x6250], R3 ;  /* 0x0062500301007387 */ /* 0x000fe20000100800 */
[C---:B---3--:R-:W-:Y:S01]  /*2e330*/  HMMA.16816.F32.BF16 R4, R20.reuse, R24, R4 ;  /* 0x000000181404723c */ /* 0x048fe20000041804 */
[----:B------:R-:W-:Y:S02]  /*2e340*/  IMAD.MOV.U32 R19, RZ, RZ, R24 ;  /* 0x000000ffff137224 */ /* 0x000fe400078e0018 */
[----:B------:R-:W-:Y:S11]  /*2e350*/  IMAD.MOV.U32 R18, RZ, RZ, R25 ;  /* 0x000000ffff127224 */ /* 0x000ff600078e0019 */
[----:B------:R-:W-:Y:S09]  /*2e360*/  @!UPT UIADD3 URZ, URZ, URZ, URZ ;  /* 0x0000003f3f3ff290 */ /* 0x000ff2000fffe03f */
[----:B------:R-:W-:Y:S01]  /*2e370*/  STL.64 [R1+0x860], R4 ;  /* 0x0008600401007387 */ /* 0x000fe20000100a00 */
[----:B------:R-:W-:Y:S02]  /*2e380*/  STL.64 [R1+0x868], R6 ;  /* 0x0008680601007387 */ /* 0x000fe40000100a00 */
[----:B------:R-:W2:Y:S02]  /*2e390*/  LDL.LU.64 R24, [R1+0x160] ;  /* 0x0001600001187983 */ /* 0x000ea40000300a00 */
[----:B-1----:R-:W3:Y:S02]  /*2e3a0*/  LDL.LU.64 R26, [R1+0x168] ;  /* 0x00016800011a7983 */ /* 0x002ee40000300a00 */
[----:B---3--:R-:W-:Y:S01]  /*2e3b0*/  STL.64 [R1+0x62d0], R26 ;  /* 0x0062d01a01007387 */ /* 0x008fe20000100a00 */
[----:B--2---:R0:W-:Y:S03]  /*2e3c0*/  STL.64 [R1+0x62c8], R24 ;  /* 0x0062c81801007387 */ /* 0x0041e60000100a00 */
[----:B0-----:R-:W2:Y:S04]  /*2e3d0*/  LDL.64 R24, [R1+0xe0] ;  /* 0x0000e00001187983 */ /* 0x001ea80000100a00 */
[----:B--2---:R0:W-:Y:S04]  /*2e3e0*/  STL.64 [R1+0x62e8], R24 ;  /* 0x0062e81801007387 */ /* 0x0041e80000100a00 */
[----:B0-----:R-:W2:Y:S01]  /*2e3f0*/  LDL.LU.64 R24, [R1+0x320] ;  /* 0x0003200001187983 */ /* 0x001ea20000300a00 */
[----:B------:R-:W2:Y:S02]  /*2e400*/  LDL.LU.64 R26, [R1+0x328] ;  /* 0x00032800011a7983 */ /* 0x000ea40000300a00 */
[----:B------:R-:W3:Y:S02]  /*2e410*/  LDL.LU.64 R12, [R1+0x1720] ;  /* 0x00172000010c7983 */ /* 0x000ee40000300a00 */
[----:B------:R-:W2:Y:S02]  /*2e420*/  LDL.LU.64 R14, [R1+0x1728] ;  /* 0x00172800010e7983 */ /* 0x000ea40000300a00 */
[----:B--2---:R-:W-:Y:S01]  /*2e430*/  STL.64 [R1+0x62e0], R14 ;  /* 0x0062e00e01007387 */ /* 0x004fe20000100a00 */
[----:B---3--:R0:W-:Y:S03]  /*2e440*/  STL.64 [R1+0x62d8], R12 ;  /* 0x0062d80c01007387 */ /* 0x0081e60000100a00 */
[----:B0-----:R-:W2:Y:S01]  /*2e450*/  LDL.LU.64 R12, [R1+0x310] ;  /* 0x00031000010c7983 */ /* 0x001ea20000300a00 */
[----:B------:R-:W2:Y:S02]  /*2e460*/  LDL.LU.64 R14, [R1+0x318] ;  /* 0x00031800010e7983 */ /* 0x000ea40000300a00 */
[----:B------:R-:W3:Y:S02]  /*2e470*/  LDL.LU.64 R4, [R1+0x1700] ;  /* 0x0017000001047983 */ /* 0x000ee40000300a00 */
[----:B------:R-:W2:Y:S01]  /*2e480*/  LDL.LU.64 R6, [R1+0x1708] ;  /* 0x0017080001067983 */ /* 0x000ea20000300a00 */
[C---:B------:R-:W-:Y:S01]  /*2e490*/  HMMA.16816.F32.BF16 R8, R20.reuse, R8, R24 ;  /* 0x000000081408723c */ /* 0x040fe20000041818 */
[----:B--2---:R-:W-:Y:S01]  /*2e4a0*/  STL.64 [R1+0x62a8], R6 ;  /* 0x0062a80601007387 */ /* 0x004fe20000100a00 */
[----:B---3--:R0:W-:Y:S03]  /*2e4b0*/  STL.64 [R1+0x62a0], R4 ;  /* 0x0062a00401007387 */ /* 0x0081e60000100a00 */
[----:B0-----:R-:W2:Y:S01]  /*2e4c0*/  LDL.LU.64 R4, [R1+0x1710] ;  /* 0x0017100001047983 */ /* 0x001ea20000300a00 */
[----:B------:R-:W2:Y:S02]  /*2e4d0*/  LDL.LU.64 R6, [R1+0x1718] ;  /* 0x0017180001067983 */ /* 0x000ea40000300a00 */
[----:B------:R-:W-:Y:S02]  /*2e4e0*/  STL [R1+0x626c], R18 ;  /* 0x00626c1201007387 */ /* 0x000fe40000100800 */
[----:B------:R-:W-:Y:S01]  /*2e4f0*/  STL [R1+0x6268], R19 ;  /* 0x0062681301007387 */ /* 0x000fe20000100800 */
[----:B------:R-:W3:Y:S11]  /*2e500*/  LDL.LU.64 R24, [R1+0x62e8] ;  /* 0x0062e80001187983 */ /* 0x000ef60000300a00 */
[----:B------:R-:W-:Y:S01]  /*2e510*/  @!UPT UIADD3 URZ, URZ, URZ, URZ ;  /* 0x0000003f3f3ff290 */ /* 0x000fe2000fffe03f */
[----:B------:R0:W-:Y:S02]  /*2e520*/  STL.64 [R1+0x850], R8 ;  /* 0x0008500801007387 */ /* 0x0001e40000100a00 */
[----:B------:R1:W-:Y:S01]  /*2e530*/  STL.64 [R1+0x858], R10 ;  /* 0x0008580a01007387 */ /* 0x0003e20000100a00 */
[----:B0-----:R-:W2:Y:S01]  /*2e540*/  LDL.LU.64 R8, [R1+0x16f0] ;  /* 0x0016f00001087983 */ /* 0x001ea20000300a00 */
[----:B-1----:R-:W2:Y:S01]  /*2e550*/  LDL.LU.64 R10, [R1+0x16f8] ;  /* 0x0016f800010a7983 */ /* 0x002ea20000300a00 */
[C---:B---3--:R-:W-:Y:S01]  /*2e560*/  HMMA.16816.F32.BF16 R12, R20.reuse, R24, R12 ;  /* 0x00000018140c723c */ /* 0x048fe2000004180c */
[----:B------:R-:W-:Y:S02]  /*2e570*/  IMAD.MOV.U32 R18, RZ, RZ, R24 ;  /* 0x000000ffff127224 */ /* 0x000fe400078e0018 */
[----:B------:R-:W-:Y:S11]  /*2e580*/  IMAD.MOV.U32 R19, RZ, RZ, R25 ;  /* 0x000000ffff137224 */ /* 0x000ff600078e0019 */
[----:B------:R-:W-:Y:S09]  /*2e590*/  @!UPT UIADD3 URZ, URZ, URZ, URZ ;  /* 0x0000003f3f3ff290 */ /* 0x000ff2000fffe03f */
[----:B------:R-:W-:Y:S01]  /*2e5a0*/  STL.64 [R1+0x840], R12 ;  /* 0x0008400c01007387 */ /* 0x000fe20000100a00 */
[----:B------:R0:W-:Y:S03]  /*2e5b0*/  STL.64 [R1+0x848], R14 ;  /* 0x0008480e01007387 */ /* 0x0001e60000100a00 */
[----:B0-----:R-:W3:Y:S01]  /*2e5c0*/  LDL.LU.64 R14, [R1+0x62e0] ;  /* 0x0062e000010e7983 */ /* 0x001ee20000300a00 */
[----:B------:R-:W3:Y:S02]  /*2e5d0*/  LDL.LU.64 R12, [R1+0x62d8] ;  /* 0x0062d800010c7983 */ /* 0x000ee40000300a00 */
[----:B------:R-:W4:Y:S02]  /*2e5e0*/  LDL.LU.64 R26, [R1+0x62d0] ;  /* 0x0062d000011a7983 */ /* 0x000f240000300a00 */
[----:B------:R-:W4:Y:S02]  /*2e5f0*/  LDL.LU.64 R24, [R1+0x62c8] ;  /* 0x0062c80001187983 */ /* 0x000f240000300a00 */
[----:B----4-:R-:W-:Y:S01]  /*2e600*/  HMMA.16816.F32.BF16 R20, R20, R16, R24 ;  /* 0x000000101414723c */ /* 0x010fe20000041818 */
[----:B------:R-:W3:Y:S01]  /*2e610*/  LDL.LU.64 R26, [R1+0x62c0] ;  /* 0x0062c000011a7983 */ /* 0x000ee20000300a00 */
[----:B------:R-:W3:Y:S11]  /*2e620*/  LDL.LU.64 R24, [R1+0x62b8] ;  /* 0x0062b80001187983 */ /* 0x000ef60000300a00 */
[----:B------:R-:W-:Y:S10]  /*2e630*/  @!UPT UIADD3 URZ, URZ, URZ, URZ ;  /* 0x0000003f3f3ff290 */ /* 0x000ff4000fffe03f */
[----:B------:R0:W-:Y:S01]  /*2e640*/  STL.64 [R1+0x7f0], R20 ;  /* 0x0007f01401007387 */ /* 0x0001e20000100a00 */
[----:B------:R-:W-:Y:S03]  /*2e650*/  STL.64 [R1+0x7f8], R22 ;  /* 0x0007f81601007387 */ /* 0x000fe60000100a00 */
[----:B0-----:R-:W3:Y:S01]  /*2e660*/  LDL.64 R20, [R1+0x20] ;  /* 0x0000200001147983 */ /* 0x001ee20000100a00 */
[----:B------:R-:W-:Y:S01]  /*2e670*/  STL.64 [R1+0x61e8], R16 ;  /* 0x0061e81001007387 */ /* 0x000fe20000100a00 */
[C---:B---3--:R-:W-:Y:S11]  /*2e680*/  HMMA.16816.F32.BF16 R12, R24.reuse, R20, R12 ;  /* 0x00000014180c723c */ /* 0x048ff6000004180c */
        /* <DEDUP_REMOVED lines=18> */
[C---:B--2---:R-:W-:Y:S11]  /*2e7b0*/  HMMA.16816.F32.BF16 R4, R24.reuse, R12, R4 ;  /* 0x0000000c1804723c */ /* 0x044ff60000041804 */
[----:B------:R-:W-:Y:S11]  /*2e7c0*/  @!UPT UIADD3 URZ, URZ, URZ, URZ ;  /* 0x0000003f3f3ff290 */ /* 0x000ff6000fffe03f */
[----:B------:R-:W-:Y:S01]  /*2e7d0*/  @!UPT UIADD3 URZ, URZ, URZ, URZ ;  /* 0x0000003f3f3ff290 */ /* 0x000fe2000fffe03f */
[----:B------:R0:W-:Y:S01]  /*2e7e0*/  STL.64 [R1+0x810], R4 ;  /* 0x0008100401007387 */ /* 0x0001e20000100a00 */
[----:B------:R1:W-:Y:S03]  /*2e7f0*/  STL.64 [R1+0x818], R6 ;  /* 0x0008180601007387 */ /* 0x0003e60000100a00 */
[----:B0-----:R-:W3:Y:S01]  /*2e800*/  LDL.LU.64 R4, [R1+0x6290] ;  /* 0x0062900001047983 */ /* 0x001ee20000300a00 */
[----:B-1----:R-:W-:Y:S02]  /*2e810*/  IMAD.MOV.U32 R7, RZ, RZ, R12 ;  /* 0x000000ffff077224 */ /* 0x002fe400078e000c */
[----:B------:R-:W-:Y:S02]  /*2e820*/  IMAD.MOV.U32 R6, RZ, RZ, R13 ;  /* 0x000000ffff067224 */ /* 0x000fe400078e000d */
[----:B------:R-:W2:Y:S01]  /*2e830*/  LDL.LU.64 R14, [R1+0x6288] ;  /* 0x00628800010e7983 */ /* 0x000ea20000300a00 */
[----:B------:R-:W4:Y:S02]  /*2e840*/  LDL.LU.64 R12, [R1+0x6280] ;  /* 0x00628000010c7983 */ /* 0x000f240000300a00 */
[C---:B----4-:R-:W-:Y:S11]  /*2e850*/  HMMA.16816.F32.BF16 R8, R24.reuse, R12, R8 ;  /* 0x0000000c1808723c */ /* 0x050ff60000041808 */
[----:B------:R-:W-:Y:S11]  /*2e860*/  @!UPT UIADD3 URZ, URZ, URZ, URZ ;  /* 0x0000003f3f3ff290 */ /* 0x000ff6000fffe03f */
[----:B------:R-:W-:Y:S01]  /*2e870*/  @!UPT UIADD3 URZ, URZ, URZ, URZ ;  /* 0x0000003f3f3ff290 */ /* 0x000fe2000fffe03f */
[----:B------:R-:W-:Y:S01]  /*2e880*/  STL.64 [R1+0x800], R8 ;  /* 0x0008000801007387 */ /* 0x000fe20000100a00 */
[----:B------:R0:W-:Y:S03]  /*2e890*/  STL.64 [R1+0x808], R10 ;  /* 0x0008080a01007387 */ /* 0x0001e60000100a00 */
[----:B0-----:R-:W4:Y:S01]  /*2e8a0*/  LDL.LU.64 R10, [R1+0x6278] ;  /* 0x00627800010a7983 */ /* 0x001f220000300a00 */
[----:B------:R-:W3:Y:S02]  /*2e8b0*/  LDL.LU.64 R8, [R1+0x6270] ;  /* 0x0062700001087983 */ /* 0x000ee40000300a00 */
[----:B--2---:R-:W-:Y:S02]  /*2e8c0*/  STL.64 [R1+0x6188], R14 ;  /* 0x0061880e01007387 */ /* 0x004fe40000100a00 */
[----:B------:R0:W-:Y:S02]  /*2e8d0*/  STL.64 [R1+0x6180], R12 ;  /* 0x0061800c01007387 */ /* 0x0001e40000100a00 */
[----:B0-----:R-:W3:Y:S01]  /*2e8e0*/  LDL.LU.64 R12, [R1+0x300] ;  /* 0x00030000010c7983 */ /* 0x001ee20000300a00 */
[----:B------:R-:W3:Y:S02]  /*2e8f0*/  LDL.LU.64 R14, [R1+0x308] ;  /* 0x00030800010e7983 */ /* 0x000ee40000300a00 */
[C---:B---3--:R-:W-:Y:S01]  /*2e900*/  HMMA.16816.F32.BF16 R12, R24.reuse, R8, R12 ;  /* 0x00000008180c723c */ /* 0x048fe2000004180c */
[----:B----4-:R-:W-:Y:S01]  /*2e910*/  STL.64 [R1+0x6178], R10 ;  /* 0x0061780a01007387 */ /* 0x010fe20000100a00 */
[----:B------:R0:W-:Y:S11]  /*2e920*/  STL.64 [R1+0x6170], R8 ;  /* 0x0061700801007387 */ /* 0x0001f60000100a00 */
[----:B------:R-:W-:Y:S10]  /*2e930*/  @!UPT UIADD3 URZ, URZ, URZ, URZ ;  /* 0x0000003f3f3ff290 */ /* 0x000ff4000fffe03f */
[----:B------:R-:W-:Y:S01]  /*2e940*/  STL.64 [R1+0x7e0], R12 ;  /* 0x0007e00c01007387 */ /* 0x000fe20000100a00 */
[----:B------:R-:W-:Y:S02]  /*2e950*/  STL.64 [R1+0x7e8], R14 ;  /* 0x0007e80e01007387 */ /* 0x000fe40000100a00 */
[----:B0-----:R-:W2:Y:S02]  /*2e960*/  LDL.64 R8, [R1+0x140] ;  /* 0x0001400001087983 */ /* 0x001ea40000100a00 */
[----:B--2---:R0:W-:Y:S02]  /*2e970*/  STL.64 [R1+0x6248], R8 ;  /* 0x0062480801007387 */ /* 0x0041e40000100a00 */
[----:B0-----:R-:W-:Y:S02]  /*2e980*/  HMMA.16816.F32.BF16 R8, R24, R4, R20 ;  /* 0x000000041808723c */ /* 0x001fe40000041814 */
[----:B------:R-:W-:Y:S01]  /*2e990*/  STL.64 [R1+0x6240], R4 ;  /* 0x0062400401007387 */ /* 0x000fe20000100a00 */
[----:B------:R-:W-:-:S02]  /*2e9a0*/  IMAD.MOV.U32 R12, RZ, RZ, R7 ;  /* 0x000000ffff0c7224 */ /* 0x000fc400078e0007 */
[----:B------:R-:W-:Y:S01]  /*2e9b0*/  IMAD.MOV.U32 R13, RZ, RZ, R6 ;  /* 0x000000ffff0d7224 */ /* 0x000fe200078e0006 */
[----:B------:R-:W0:Y:S11]  /*2e9c0*/  LDSM.16.MT88.4 R20, [R0+0x100] ;  /* 0x000100000014783b */ /* 0x000e360000004200 */
[----:B------:R-:W-:Y:S06]  /*2e9d0*/  @!UPT UIADD3 URZ, URZ, URZ, URZ ;  /* 0x0000003f3f3ff290 */ /* 0x000fec000fffe03f */
[----:B------:R1:W-:Y:S01]  /*2e9e0*/  STL.64 [R1+0x7d0], R8 ;  /* 0x0007d00801007387 */ /* 0x0003e20000100a00 */
[----:B------:R2:W-:Y:S03]  /*2e9f0*/  STL.64 [R1+0x7d8], R10 ;  /* 0x0007d80a01007387 */ /* 0x0005e60000100a00 */
[----:B-1----:R-:W3:Y:S01]  /*2ea00*/  LDL.LU.64 R8, [R1+0x5f0] ;  /* 0x0005f00001087983 */ /* 0x002ee20000300a00 */
[----:B--2---:R-:W2:Y:S03]  /*2ea10*/  LDL.LU.64 R10, [R1+0x5f8] ;  /* 0x0005f800010a7983 */ /* 0x004ea60000300a00 */
[----:B--2---:R-:W-:Y:S01]  /*2ea20*/  STL.64 [R1+0x6260], R10 ;  /* 0x0062600a01007387 */ /* 0x004fe20000100a00 */
[----:B---3--:R1:W-:Y:S03]  /*2ea30*/  STL.64 [R1+0x6258], R8 ;  /* 0x0062580801007387 */ /* 0x0083e60000100a00 */
[----:B-1----:R-:W2:Y:S01]  /*2ea40*/  LDL.LU.64 R8, [R1+0x600] ;  /* 0x0006000001087983 */ /* 0x002ea20000300a00 */
[----:B------:R-:W2:Y:S02]  /*2ea50*/  LDL.LU.64 R10, [R1+0x608] ;  /* 0x00060800010a7983 */ /* 0x000ea40000300a00 */
[----:B------:R-:W3:Y:S02]  /*2ea60*/  LDL.LU.64 R4, [R1+0x5e0] ;  /* 0x0005e00001047983 */ /* 0x000ee40000300a00 */
[----:B------:R-:W3:Y:S01]  /*2ea70*/  LDL.LU.64 R6, [R1+0x5e8] ;  /* 0x0005e80001067983 */ /* 0x000ee20000300a00 */
[----:B------:R-:W4:Y:S01]  /*2ea80*/  LDL.64 R16, [R1+0x120] ;  /* 0x0001200001107983 */ /* 0x000f220000100a00 */
[----:B------:R1:W-:Y:S03]  /*2ea90*/  STL.64 [R1+0x61a0], R12 ;  /* 0x0061a00c01007387 */ /* 0x0003e60000100a00 */
[----:B-1----:R-:W2:Y:S04]  /*2eaa0*/  LDL R12, [R1+0x30] ;  /* 0x00003000010c7983 */ /* 0x002ea80000100800 */
[----:B------:R-:W2:Y:S01]  /*2eab0*/  LDL R13, [R1+0x34] ;  /* 0x00003400010d7983 */ /* 0x000ea20000100800 */
[----:B------:R-:W-:Y:S02]  /*2eac0*/  STL [R1+0x6168], R0 ;  /* 0x0061680001007387 */ /* 0x000fe40000100800 */
[----:B0-----:R-:W-:Y:S02]  /*2ead0*/  STL.64 [R1+0x60e8], R22 ;  /* 0x0060e81601007387 */ /* 0x001fe40000100a00 */
[----:B------:R0:W-:Y:S02]  /*2eae0*/  STL.64 [R1+0x60e0], R20 ;  /* 0x0060e01401007387 */ /* 0x0001e40000100a00 */
[----:B0-----:R-:W-:-:S02]  /*2eaf0*/  IMAD.MOV.U32 R20, RZ, RZ, R18 ;  /* 0x000000ffff147224 */ /* 0x001fc400078e0012 */
[----:B------:R-:W-:Y:S01]  /*2eb00*/  IMAD.MOV.U32 R21, RZ, RZ, R19 ;  /* 0x000000ffff157224 */ /* 0x000fe200078e0013 */
[----:B------:R-:W3:Y:S01]  /*2eb10*/  LDL.LU R18, [R1+0x626c] ;  /* 0x00626c0001127983 */ /* 0x000ee20000300800 */
[----:B------:R-:W3:Y:S01]  /*2eb20*/  LDL.LU R19, [R1+0x6268] ;  /* 0x0062680001137983 */ /* 0x000ee20000300800 */
[C---:B--2---:R-:W-:Y:S02]  /*2eb30*/  HMMA.16816.F32.BF16 R12, R24.reuse, R12, R8 ;  /* 0x0000000c180c723c */ /* 0x044fe40000041808 */
[----:B------:R-:W2:Y:S01]  /*2eb40*/  LDL.LU.64 R10, [R1+0x6260] ;  /* 0x00626000010a7983 */ /* 0x000ea20000300a00 */
[----:B------:R-:W2:Y:S11]  /*2eb50*/  LDL.LU.64 R8, [R1+0x6258] ;  /* 0x0062580001087983 */ /* 0x000eb60000300a00 */
[----:B------:R-:W-:Y:S09]  /*2eb60*/  @!UPT UIADD3 URZ, URZ, URZ, URZ ;  /* 0x0000003f3f3ff290 */ /* 0x000ff2000fffe03f */
[----:B------:R0:W-:Y:S01]  /*2eb70*/  STL.64 [R1+0x7c0], R12 ;  /* 0x0007c00c01007387 */ /* 0x0001e20000100a00 */
[----:B------:R-:W-:Y:S02]  /*2eb80*/  STL.64 [R1+0x7c8], R14 ;  /* 0x0007c80e01007387 */ /* 0x000fe40000100a00 */
[----:B0-----:R-:W-:Y:S02]  /*2eb90*/  IMAD.MOV.U32 R12, RZ, RZ, R2 ;  /* 0x000000ffff0c7224 */ /* 0x001fe400078e0002 */
[----:B------:R-:W-:Y:S01]  /*2eba0*/  IMAD.MOV.U32 R13, RZ, RZ, R3 ;  /* 0x000000ffff0d7224 */ /* 0x000fe200078e0003 */
[----:B------:R-:W2:Y:S01]  /*2ebb0*/  LDL.LU R2, [R1+0x6254] ;  /* 0x0062540001027983 */ /* 0x000ea20000300800 */
[----:B------:R-:W2:Y:S03]  /*2ebc0*/  LDL.LU R3, [R1+0x6250] ;  /* 0x0062500001037983 */ /* 0x000ea60000300800 */
[----:B------:R0:W-:Y:S04]  /*2ebd0*/  STL.64 [R1+0x61b8], R12 ;  /* 0x0061b80c01007387 */ /* 0x0001e80000100a00 */
[----:B0-----:R-:W2:Y:S04]  /*2ebe0*/  LDL R12, [R1+0x150] ;  /* 0x00015000010c7983 */ /* 0x001ea80000100800 */
[----:B------:R-:W2:Y:S02]  /*2ebf0*/  LDL R13, [R1+0x154] ;  /* 0x00015400010d7983 */ /* 0x000ea40000100800 */
[----:B--2---:R-:W-:Y:S02]  /*2ec00*/  HMMA.16816.F32.BF16 R12, R24, R12, R8 ;  /* 0x0000000c180c723c */ /* 0x004fe40000041808 */
[----:B------:R-:W3:Y:S11]  /*2ec10*/  LDL.LU.64 R8, [R1+0x6248] ;  /* 0x0062480001087983 */ /* 0x000ef60000300a00 */
[----:B------:R-:W-:Y:S10]  /*2ec20*/  @!UPT UIADD3 URZ, URZ, URZ, URZ ;  /* 0x0000003f3f3ff290 */ /* 0x000ff4000fffe03f */
[----:B------:R0:W-:Y:S01]  /*2ec30*/  STL.64 [R1+0x7b0], R12 ;  /* 0x0007b00c01007387 */ /* 0x0001e20000100a00 */
[----:B------:R-:W-:Y:S02]  /*2ec40*/  STL.64 [R1+0x7b8], R14 ;  /* 0x0007b80e01007387 */ /* 0x000fe40000100a00 */
[----:B0-----:R-:W-:Y:S02]  /*2ec50*/  IMAD.MOV.U32 R12, RZ, RZ, R29 ;  /* 0x000000ffff0c7224 */ /* 0x001fe400078e001d */
[----:B------:R-:W-:-:S05]  /*2ec60*/  IMAD.MOV.U32 R13, RZ, RZ, R28 ;  /* 0x000000ffff0d7224 */ /* 0x000fca00078e001c */
[----:B------:R0:W-:Y:S04]  /*2ec70*/  STL.64 [R1+0x61e0], R12 ;  /* 0x0061e00c01007387 */ /* 0x0001e80000100a00 */
[----:B0-----:R-:W2:Y:S01]  /*2ec80*/  LDL.64 R12, [R1+0x130] ;  /* 0x00013000010c7983 */ /* 0x001ea20000100a00 */
[----:B---3--:R-:W-:Y:S11]  /*2ec90*/  HMMA.16816.F32.BF16 R4, R24, R8, R4 ;  /* 0x000000081804723c */ /* 0x008ff60000041804 */
[----:B------:R-:W-:Y:S11]  /*2eca0*/  @!UPT UIADD3 URZ, URZ, URZ, URZ ;  /* 0x0000003f3f3ff290 */ /* 0x000ff6000fffe03f */
[----:B------:R-:W-:Y:S01]  /*2ecb0*/  @!UPT UIADD3 URZ, URZ, URZ, URZ ;  /* 0x0000003f3f3ff290 */ /* 0x000fe2000fffe03f */
[----:B------:R0:W-:Y:S01]  /*2ecc0*/  STL.64 [R1+0x7a0], R4 ;  /* 0x0007a00401007387 */ /* 0x0001e20000100a00 */
[----:B------:R1:W-:Y:S03]  /*2ecd0*/  STL.64 [R1+0x7a8], R6 ;  /* 0x0007a80601007387 */ /* 0x0003e60000100a00 */
[----:B0-----:R-:W3:Y:S01]  /*2ece0*/  LDL.LU.64 R4, [R1+0x6240] ;  /* 0x0062400001047983 */ /* 0x001ee20000300a00 */
[----:B-1----:R-:W-:Y:S02]  /*2ecf0*/  IMAD.MOV.U32 R7, RZ, RZ, R8 ;  /* 0x000000ffff077224 */ /* 0x002fe400078e0008 */
[----:B------:R-:W-:Y:S02]  /*2ed00*/  IMAD.MOV.U32 R6, RZ, RZ, R9 ;  /* 0x000000ffff067224 */ /* 0x000fe400078e0009 */
[----:B------:R-:W4:Y:S01]  /*2ed10*/  LDL.LU.64 R8, [R1+0x5c0] ;  /* 0x0005c00001087983 */ /* 0x000f220000300a00 */
[----:B------:R-:W4:Y:S02]  /*2ed20*/  LDL.LU.64 R10, [R1+0x5c8] ;  /* 0x0005c800010a7983 */ /* 0x000f240000300a00 */
[----:B------:R-:W-:Y:S02]  /*2ed30*/  STL [R1+0x616c], R7 ;  /* 0x00616c0701007387 */ /* 0x000fe40000100800 */
[----:B------:R-:W-:Y:S01]  /*2ed40*/  STL [R1+0x6208], R6 ;  /* 0x0062080601007387 */ /* 0x000fe20000100800 */
[----:B---3--:R0:W-:Y:S04]  /*2ed50*/  STL.64 [R1+0x6200], R4 ;  /* 0x0062000401007387 */ /* 0x0081e80000100a00 */
[----:B0-----:R-:W3:Y:S01]  /*2ed60*/  LDL.LU.64 R4, [R1+0x5d0] ;  /* 0x0005d00001047983 */ /* 0x001ee20000300a00 */
[----:B------:R-:W3:Y:S02]  /*2ed70*/  LDL.LU.64 R6, [R1+0x5d8] ;  /* 0x0005d80001067983 */ /* 0x000ee40000300a00 */
[----:B--2---:R-:W-:-:S02]  /*2ed80*/  IMAD.MOV.U32 R23, RZ, RZ, R12 ;  /* 0x000000ffff177224 */ /* 0x004fc400078e000c */
[----:B------:R-:W-:Y:S01]  /*2ed90*/  IMAD.MOV.U32 R22, RZ, RZ, R13 ;  /* 0x000000ffff167224 */ /* 0x000fe200078e000d */
[C---:B---3--:R-:W-:Y:S11]  /*2eda0*/  HMMA.16816.F32.BF16 R4, R24.reuse, R12, R4 ;  /* 0x0000000c1804723c */ /* 0x048ff60000041804 */
[----:B------:R-:W-:Y:S11]  /*2edb0*/  @!UPT UIADD3 URZ, URZ, URZ, URZ ;  /* 0x0000003f3f3ff290 */ /* 0x000ff6000fffe03f */
[----:B------:R-:W-:Y:S01]  /*2edc0*/  @!UPT UIADD3 URZ, URZ, URZ, URZ ;  /* 0x0000003f3f3ff290 */ /* 0x000fe2000fffe03f */
[----:B------:R-:W-:Y:S01]  /*2edd0*/  STL.64 [R1+0x790], R4 ;  /* 0x0007900401007387 */ /* 0x000fe20000100a00 */
[----:B------:R-:W-:Y:S02]  /*2ede0*/  STL.64 [R1+0x798], R6 ;  /* 0x0007980601007387 */ /* 0x000fe40000100a00 */
[----:B------:R-:W-:Y:S02]  /*2edf0*/  STL.64 [R1+0x61f8], R22 ;  /* 0x0061f81601007387 */ /* 0x000fe40000100a00 */
[----:B------:R0:W-:Y:S02]  /*2ee00*/  STL.64 [R1+0x61f0], R20 ;  /* 0x0061f01401007387 */ /* 0x0001e40000100a00 */
[----:B0-----:R-:W2:Y:S01]  /*2ee10*/  LDL.64 R20, [R1+0xf0] ;  /* 0x0000f00001147983 */ /* 0x001ea20000100a00 */
[----:B----4-:R-:W-:Y:S03]  /*2ee20*/  HMMA.16816.F32.BF16 R4, R24, R16, R8 ;  /* 0x000000101804723c */ /* 0x010fe60000041808 */
[----:B--2---:R0:W-:Y:S02]  /*2ee30*/  STL.64 [R1+0x6210], R20 ;  /* 0x0062101401007387 */ /* 0x0041e40000100a00 */
[----:B0-----:R-:W-:-:S02]  /*2ee40*/  IMAD.MOV.U32 R20, RZ, RZ, R19 ;  /* 0x000000ffff147224 */ /* 0x001fc400078e0013 */
[----:B------:R-:W-:-:S05]  /*2ee50*/  IMAD.MOV.U32 R21, RZ, RZ, R18 ;  /* 0x000000ffff157224 */ /* 0x000fca00078e0012 */
[----:B------:R-:W-:Y:S11]  /*2ee60*/  STL.64 [R1+0x6228], R20 ;  /* 0x0062281401007387 */ /* 0x000ff60000100a00 */
[----:B------:R0:W-:Y:S02]  /*2ee70*/  STL.64 [R1+0x780], R4 ;  /* 0x0007800401007387 */ /* 0x0001e40000100a00 */
[----:B------:R1:W-:Y:S01]  /*2ee80*/  STL.64 [R1+0x788], R6 ;  /* 0x0007880601007387 */ /* 0x0003e20000100a00 */
[----:B0-----:R-:W2:Y:S01]  /*2ee90*/  LDL.LU.64 R4, [R1+0x590] ;  /* 0x0005900001047983 */ /* 0x001ea20000300a00 */
[----:B-1----:R-:W3:Y:S03]  /*2eea0*/  LDL.LU.64 R6, [R1+0x598] ;  /* 0x0005980001067983 */ /* 0x002ee60000300a00 */
        /* <DEDUP_REMOVED lines=13> */
[----:B------:R-:W4:Y:S02]  /*2ef80*/  LDL.LU.64 R14, [R1+0x2e8] ;  /* 0x0002e800010e7983 */ /* 0x000f240000300a00 */
[----:B------:R-:W2:Y:S02]  /*2ef90*/  LDL.LU.64 R8, [R1+0x1630] ;  /* 0x0016300001087983 */ /* 0x000ea40000300a00 */
[----:B------:R-:W2:Y:S02]  /*2efa0*/  LDL.LU.64 R10, [R1+0x1638] ;  /* 0x00163800010a7983 */ /* 0x000ea40000300a00 */
[----:B--2---:R-:W-:Y:S01]  /*2efb0*/  STL.64 [R1+0x6198], R10 ;  /* 0x0061980a01007387 */ /* 0x004fe20000100a00 */
[----:B------:R0:W-:Y:S03]  /*2efc0*/  STL.64 [R1+0x6190], R8 ;  /* 0x0061900801007387 */ /* 0x0001e60000100a00 */
[----:B0-----:R-:W2:Y:S01]  /*2efd0*/  LDL.LU.64 R8, [R1+0x1650] ;  /* 0x0016500001087983 */ /* 0x001ea20000300a00 */
[----:B------:R-:W2:Y:S02]  /*2efe0*/  LDL.LU.64 R10, [R1+0x1658] ;  /* 0x00165800010a7983 */ /* 0x000ea40000300a00 */
[----:B------:R-:W-:-:S02]  /*2eff0*/  IMAD.MOV.U32 R20, RZ, RZ, R3 ;  /* 0x000000ffff147224 */ /* 0x000fc400078e0003 */
[----:B------:R-:W-:-:S07]  /*2f000*/  IMAD.MOV.U32 R21, RZ, RZ, R2 ;  /* 0x000000ffff157224 */ /* 0x000fce00078e0002 */
[C---:B------:R-:W-:Y:S01]  /*2f010*/  HMMA.16816.F32.BF16 R20, R24.reuse, R20, R4 ;  /* 0x000000141814723c */ /* 0x040fe20000041804 */
[----:B--2---:R-:W-:Y:S01]  /*2f020*/  STL.64 [R1+0x61b0], R10 ;  /* 0x0061b00a01007387 */ /* 0x004fe20000100a00 */
[----:B------:R0:W-:Y:S03]  /*2f030*/  STL.64 [R1+0x61a8], R8 ;  /* 0x0061a80801007387 */ /* 0x0001e60000100a00 */
[----:B0-----:R-:W2:Y:S01]  /*2f040*/  LDL.LU.64 R8, [R1+0x1670] ;  /* 0x0016700001087983 */ /* 0x001ea20000300a00 */
[----:B------:R-:W2:Y:S03]  /*2f050*/  LDL.LU.64 R10, [R1+0x1678] ;  /* 0x00167800010a7983 */ /* 0x000ea60000300a00 */
[----:B--2---:R-:W-:Y:S01]  /*2f060*/  STL.64 [R1+0x61c8], R10 ;  /* 0x0061c80a01007387 */ /* 0x004fe20000100a00 */
[----:B------:R0:W-:Y:S03]  /*2f070*/  STL.64 [R1+0x61c0], R8 ;  /* 0x0061c00801007387 */ /* 0x0001e60000100a00 */
[----:B0-----:R-:W2:Y:S01]  /*2f080*/  LDL.LU.64 R8, [R1+0x16a0] ;  /* 0x0016a00001087983 */ /* 0x001ea20000300a00 */
[----:B------:R-:W2:Y:S02]  /*2f090*/  LDL.LU.64 R10, [R1+0x16a8] ;  /* 0x0016a800010a7983 */ /* 0x000ea40000300a00 */
[----:B------:R-:W2:Y:S02]  /*2f0a0*/  LDL.LU.64 R6, [R1+0x6238] ;  /* 0x0062380001067983 */ /* 0x000ea40000300a00 */
[----:B------:R-:W2:Y:S05]  /*2f0b0*/  LDL.LU.64 R4, [R1+0x6230] ;  /* 0x0062300001047983 */ /* 0x000eaa0000300a00 */
        /* <DEDUP_REMOVED lines=8> */
[----:B------:R-:W-:Y:S03]  /*2f140*/  STL.64 [R1+0x768], R22 ;  /* 0x0007681601007387 */ /* 0x000fe60000100a00 */
[----:B0-----:R-:W2:Y:S02]  /*2f150*/  LDL.LU.64 R20, [R1+0x6210] ;  /* 0x0062100001147983 */ /* 0x001ea40000300a00 */
[C---:B--2---:R-:W-:Y:S01]  /*2f160*/  HMMA.16816.F32.BF16 R4, R24.reuse, R20, R4 ;  /* 0x000000141804723c */ /* 0x044fe20000041804 */
[----:B------:R-:W-:Y:S11]  /*2f170*/  IMAD.MOV.U32 R0, RZ, RZ, R21 ;  /* 0x000000ffff007224 */ /* 0x000ff600078e0015 */
[----:B------:R-:W-:Y:S11]  /*2f180*/  @!UPT UIADD3 URZ, URZ, URZ, URZ ;  /* 0x0000003f3f3ff290 */ /* 0x000ff6000fffe03f */
[----:B------:R-:W-:Y:S01]  /*2f190*/  STL.64 [R1+0x750], R4 ;  /* 0x0007500401007387 */ /* 0x000fe20000100a00 */
[----:B------:R0:W-:Y:S03]  /*2f1a0*/  STL.64 [R1+0x758], R6 ;  /* 0x0007580601007387 */ /* 0x0001e60000100a00 */
[----:B0-----:R-:W2:Y:S01]  /*2f1b0*/  LDL.LU R6, [R1+0x6208] ;  /* 0x0062080001067983 */ /* 0x001ea20000300800 */
[----:B------:R-:W2:Y:S02]  /*2f1c0*/  LDL.LU.64 R4, [R1+0x6200] ;  /* 0x0062000001047983 */ /* 0x000ea40000300a00 */
[----:B------:R-:W-:Y:S02]  /*2f1d0*/  IMAD.MOV.U32 R7, RZ, RZ, R20 ;  /* 0x000000ffff077224 */ /* 0x000fe400078e0014 */
[----:B------:R-:W2:Y:S01]  /*2f1e0*/  LDL.LU.64 R22, [R1+0x61f8] ;  /* 0x0061f80001167983 */ /* 0x000ea20000300a00 */
[----:B------:R-:W3:Y:S02]  /*2f1f0*/  LDL.LU.64 R20, [R1+0x61f0] ;  /* 0x0061f00001147983 */ /* 0x000ee40000300a00 */
[C---:B---3--:R-:W-:Y:S11]  /*2f200*/  HMMA.16816.F32.BF16 R16, R24.reuse, R20, R16 ;  /* 0x000000141810723c */ /* 0x048ff60000041810 */
[----:B------:R-:W-:Y:S11]  /*2f210*/  @!UPT UIADD3 URZ, URZ, URZ, URZ ;  /* 0x0000003f3f3ff290 */ /* 0x000ff6000fffe03f */
[----:B------:R-:W-:Y:S01]  /*2f220*/  @!UPT UIADD3 URZ, URZ, URZ, URZ ;  /* 0x0000003f3f3ff290 */ /* 0x000fe2000fffe03f */
[----:B------:R0:W-:Y:S01]  /*2f230*/  STL.64 [R1+0x740], R16 ;  /* 0x0007401001007387 */ /* 0x0001e20000100a00 */
[----:B------:R1:W-:Y:S03]  /*2f240*/  STL.64 [R1+0x748], R18 ;  /* 0x0007481201007387 */ /* 0x0003e60000100a00 */
[----:B0-----:R-:W4:Y:S01]  /*2f250*/  LDL.LU.64 R16, [R1+0x61e8] ;  /* 0x0061e80001107983 */ /* 0x001f220000300a00 */
[----:B------:R-:W-:Y:S01]  /*2f260*/  STL.64 [R1+0x60f8], R20 ;  /* 0x0060f81401007387 */ /* 0x000fe20000100a00 */
[----:B----4-:R-:W-:Y:S02]  /*2f270*/  HMMA.16816.F32.BF16 R24, R24, R16, R12 ;  /* 0x000000101818723c */ /* 0x010fe4000004180c */
[----:B------:R-:W3:Y:S01]  /*2f280*/  LDL.LU.64 R12, [R1+0x61e0] ;  /* 0x0061e000010c7983 */ /* 0x000ee20000300a00 */
[----:B------:R-:W-:Y:S02]  /*2f290*/  IMAD.MOV.U32 R3, RZ, RZ, R16 ;  /* 0x000000ffff037224 */ /* 0x000fe400078e0010 */
[----:B------:R-:W-:Y:S11]  /*2f2a0*/  IMAD.MOV.U32 R2, RZ, RZ, R17 ;  /* 0x000000ffff027224 */ /* 0x000ff600078e0011 */
[----:B------:R-:W-:Y:S07]  /*2f2b0*/  @!UPT UIADD3 URZ, URZ, URZ, URZ ;  /* 0x0000003f3f3ff290 */ /* 0x000fee000fffe03f */
[----:B------:R0:W-:Y:S01]  /*2f2c0*/  STL.64 [R1+0x730], R24 ;  /* 0x0007301801007387 */ /* 0x0001e20000100a00 */
[----:B------:R4:W-:Y:S02]  /*2f2d0*/  STL.64 [R1+0x738], R26 ;  /* 0x0007381a01007387 */ /* 0x0009e40000100a00 */
[----:B-1----:R-:W3:Y:S02]  /*2f2e0*/  LDL.LU.64 R18, [R1+0x61d8] ;  /* 0x0061d80001127983 */ /* 0x002ee40000300a00 */
[----:B------:R-:W3:Y:S01]  /*2f2f0*/  LDL.LU.64 R16, [R1+0x61d0] ;  /* 0x0061d00001107983 */ /* 0x000ee20000300a00 */
[----:B0-----:R-:W2:Y:S01]  /*2f300*/  LDL.LU.64 R24, [R1+0x2c0] ;  /* 0x0002c00001187983 */ /* 0x001ea20000300a00 */
[----:B----4-:R-:W2:Y:S01]  /*2f310*/  LDL.LU.64 R26, [R1+0x2c8] ;  /* 0x0002c800011a7983 */ /* 0x010ea20000300a00 */
        /* <DEDUP_REMOVED lines=20> */
[----:B0-----:R-:W4:Y:S01]  /*2f460*/  LDL.LU.64 R14, [R1+0x6188] ;  /* 0x00618800010e7983 */ /* 0x001f220000300a00 */
[----:B------:R-:W3:Y:S02]  /*2f470*/  LDL.LU.64 R12, [R1+0x6180] ;  /* 0x00618000010c7983 */ /* 0x000ee40000300a00 */
[C---:B---3--:R-:W-:Y:S11]  /*2f480*/  HMMA.16816.F32.BF16 R8, R16.reuse, R12, R8 ;  /* 0x0000000c1008723c */ /* 0x048ff60000041808 */
[----:B------:R-:W-:Y:S11]  /*2f490*/  @!UPT UIADD3 URZ, URZ, URZ, URZ ;  /* 0x0000003f3f3ff290 */ /* 0x000ff6000fffe03f */
[----:B------:R-:W-:Y:S01]  /*2f4a0*/  @!UPT UIADD3 URZ, URZ, URZ, URZ ;  /* 0x0000003f3f3ff290 */ /* 0x000fe2000fffe03f */
[----:B------:R-:W-:Y:S01]  /*2f4b0*/  STL.64 [R1+0x6f0], R8 ;  /* 0x0006f00801007387 */ /* 0x000fe20000100a00 */
[----:B------:R0:W-:Y:S03]  /*2f4c0*/  STL.64 [R1+0x6f8], R10 ;  /* 0x0006f80a01007387 */ /* 0x0001e60000100a00 */
[----:B0-----:R-:W3:Y:S01]  /*2f4d0*/  LDL.LU.64 R10, [R1+0x6178] ;  /* 0x00617800010a7983 */ /* 0x001ee20000300a00 */
[----:B------:R-:W2:Y:S02]  /*2f4e0*/  LDL.LU.64 R8, [R1+0x6170] ;  /* 0x0061700001087983 */ /* 0x000ea40000300a00 */
[----:B------:R-:W2:Y:S02]  /*2f4f0*/  LDL R20, [R1+0x30] ;  /* 0x0000300001147983 */ /* 0x000ea40000100800 */
[----:B------:R-:W2:Y:S01]  /*2f500*/  LDL R21, [R1+0x34] ;  /* 0x0000340001157983 */ /* 0x000ea20000100800 */
[----:B----4-:R-:W-:Y:S01]  /*2f510*/  STL.64 [R1+0x60b0], R14 ;  /* 0x0060b00e01007387 */ /* 0x010fe20000100a00 */
[----:B------:R0:W-:Y:S03]  /*2f520*/  STL.64 [R1+0x60a8], R12 ;  /* 0x0060a80c01007387 */ /* 0x0001e60000100a00 */
[----:B0-----:R-:W4:Y:S01]  /*2f530*/  LDL.LU.64 R12, [R1+0x2d0] ;  /* 0x0002d000010c7983 */ /* 0x001f220000300a00 */
[----:B------:R-:W4:Y:S03]  /*2f540*/  LDL.LU.64 R14, [R1+0x2d8] ;  /* 0x0002d800010e7983 */ /* 0x000f260000300a00 */
[----:B---3--:R-:W-:Y:S01]  /*2f550*/  STL.64 [R1+0x60a0], R10 ;  /* 0x0060a00a01007387 */ /* 0x008fe20000100a00 */
[----:B--2---:R0:W-:Y:S01]  /*2f560*/  STL.64 [R1+0x6098], R8 ;  /* 0x0060980801007387 */ /* 0x0041e20000100a00 */
[C---:B----4-:R-:W-:Y:S08]  /*2f570*/  HMMA.16816.F32.BF16 R12, R16.reuse, R8, R12 ;  /* 0x00000008100c723c */ /* 0x050ff0000004180c */
[----:B0-----:R-:W-:Y:S11]  /*2f580*/  HMMA.16816.F32.BF16 R8, R16, R4, R24 ;  /* 0x000000041008723c */ /* 0x001ff60000041818 */
[----:B------:R-:W-:Y:S04]  /*2f590*/  @!UPT UIADD3 URZ, URZ, URZ, URZ ;  /* 0x0000003f3f3ff290 */ /* 0x000fe8000fffe03f */
[----:B------:R0:W-:Y:S01]  /*2f5a0*/  STL.64 [R1+0x6e0], R12 ;  /* 0x0006e00c01007387 */ /* 0x0001e20000100a00 */
[----:B------:R1:W-:Y:S03]  /*2f5b0*/  STL.64 [R1+0x6e8], R14 ;  /* 0x0006e80e01007387 */ /* 0x0003e60000100a00 */
[----:B0-----:R-:W2:Y:S01]  /*2f5c0*/  LDL.LU.64 R12, [R1+0x570] ;  /* 0x00057000010c7983 */ /* 0x001ea20000300a00 */
[----:B-1----:R-:W2:Y:S03]  /*2f5d0*/  LDL.LU.64 R14, [R1+0x578] ;  /* 0x00057800010e7983 */ /* 0x002ea60000300a00 */
[----:B------:R-:W-:Y:S02]  /*2f5e0*/  STL.64 [R1+0x6d0], R8 ;  /* 0x0006d00801007387 */ /* 0x000fe40000100a00 */
[----:B------:R-:W-:Y:S01]  /*2f5f0*/  STL.64 [R1+0x6d8], R10 ;  /* 0x0006d80a01007387 */ /* 0x000fe20000100a00 */
[----:B------:R0:W-:Y:S02]  /*2f600*/  STL.64 [R1+0x60c0], R4 ;  /* 0x0060c00401007387 */ /* 0x0001e40000100a00 */
[----:B0-----:R-:W-:-:S02]  /*2f610*/  IMAD.MOV.U32 R4, RZ, RZ, R7 ;  /* 0x000000ffff047224 */ /* 0x001fc400078e0007 */
[----:B------:R-:W-:Y:S01]  /*2f620*/  IMAD.MOV.U32 R5, RZ, RZ, R0 ;  /* 0x000000ffff057224 */ /* 0x000fe200078e0000 */
[----:B------:R-:W3:Y:S01]  /*2f630*/  LDL.LU R7, [R1+0x616c] ;  /* 0x00616c0001077983 */ /* 0x000ee20000300800 */
[----:B------:R-:W4:Y:S03]  /*2f640*/  LDL.LU R0, [R1+0x6168] ;  /* 0x0061680001007983 */ /* 0x000f260000300800 */
[----:B------:R0:W-:Y:S04]  /*2f650*/  STL.64 [R1+0x6100], R4 ;  /* 0x0061000401007387 */ /* 0x0001e80000100a00 */
[----:B0-----:R-:W2:Y:S01]  /*2f660*/  LDL.64 R4, [R1+0x100] ;  /* 0x0001000001047983 */ /* 0x001ea20000100a00 */
[----:B------:R-:W-:-:S03]  /*2f670*/  IMAD.MOV.U32 R9, RZ, RZ, R6 ;  /* 0x000000ffff097224 */ /* 0x000fc600078e0006 */
[----:B----4-:R-:W0:Y:S04]  /*2f680*/  LDSM.16.MT88.4 R24, [R0+0x180] ;  /* 0x000180000018783b */ /* 0x010e280000004200 */
[----:B--2---:R1:W-:Y:S04]  /*2f690*/  STL.64 [R1+0x6110], R4 ;  /* 0x0061100401007387 */ /* 0x0043e80000100a00 */
[----:B-1----:R-:W2:Y:S01]  /*2f6a0*/  LDL.64 R4, [R1+0x110] ;  /* 0x0001100001047983 */ /* 0x002ea20000100a00 */
[----:B------:R-:W-:Y:S01]  /*2f6b0*/  HMMA.16816.F32.BF16 R12, R16, R20, R12 ;  /* 0x00000014100c723c */ /* 0x000fe2000004180c */
[----:B---3--:R-:W-:-:S02]  /*2f6c0*/  IMAD.MOV.U32 R8, RZ, RZ, R7 ;  /* 0x000000ffff087224 */ /* 0x008fc400078e0007 */
[----:B--2---:R1:W-:Y:S02]  /*2f6d0*/  STL.64 [R1+0x6128], R4 ;  /* 0x0061280401007387 */ /* 0x0043e40000100a00 */
[----:B-1----:R-:W-:Y:S02]  /*2f6e0*/  IMAD.MOV.U32 R4, RZ, RZ, R29 ;  /* 0x000000ffff047224 */ /* 0x002fe400078e001d */
[----:B------:R-:W-:-:S05]  /*2f6f0*/  IMAD.MOV.U32 R5, RZ, RZ, R28 ;  /* 0x000000ffff057224 */ /* 0x000fca00078e001c */
[----:B------:R1:W-:Y:S02]  /*2f700*/  STL.64 [R1+0x6140], R4 ;  /* 0x0061400401007387 */ /* 0x0003e40000100a00 */
[----:B-1----:R-:W-:Y:S02]  /*2f710*/  IMAD.MOV.U32 R4, RZ, RZ, R23 ;  /* 0x000000ffff047224 */ /* 0x002fe400078e0017 */
[----:B------:R-:W-:-:S05]  /*2f720*/  IMAD.MOV.U32 R5, RZ, RZ, R22 ;  /* 0x000000ffff057224 */ /* 0x000fca00078e0016 */
[----:B------:R1:W-:Y:S01]  /*2f730*/  STL.64 [R1+0x6158], R4 ;  /* 0x0061580401007387 */ /* 0x0003e20000100a00 */
[----:B------:R-:W-:Y:S03]  /*2f740*/  STL.64 [R1+0x6160], R8 ;  /* 0x0061600801007387 */ /* 0x000fe60000100a00 */
[----:B-1----:R-:W2:Y:S01]  /*2f750*/  LDL.64 R4, [R1+0x150] ;  /* 0x0001500001047983 */ /* 0x002ea20000100a00 */
[----:B0-----:R-:W-:Y:S02]  /*2f760*/  STL.64 [R1+0x6010], R26 ;  /* 0x0060101a01007387 */ /* 0x001fe40000100a00 */
[----:B------:R0:W-:Y:S02]  /*2f770*/  STL.64 [R1+0x6008], R24 ;  /* 0x0060081801007387 */ /* 0x0001e40000100a00 */
[----:B0-----:R-:W-:Y:S02]  /*2f780*/  IMAD.MOV.U32 R24, RZ, RZ, R3 ;  /* 0x000000ffff187224 */ /* 0x001fe400078e0003 */
[----:B------:R-:W-:-:S05]  /*2f790*/  IMAD.MOV.U32 R25, RZ, RZ, R2 ;  /* 0x000000ffff197224 */ /* 0x000fca00078e0002 */
[----:B------:R0:W-:Y:S01]  /*2f7a0*/  STL.64 [R1+0x6108], R24 ;  /* 0x0061081801007387 */ /* 0x0001e20000100a00 */
[----:B------:R-:W2:Y:S02]  /*2f7b0*/  LDL.LU.64 R8, [R1+0x560] ;  /* 0x0005600001087983 */ /* 0x000ea40000300a00 */
[----:B------:R-:W2:Y:S02]  /*2f7c0*/  LDL.LU.64 R10, [R1+0x568] ;  /* 0x00056800010a7983 */ /* 0x000ea40000300a00 */
[----:B------:R-:W-:Y:S01]  /*2f7d0*/  STL.64 [R1+0x6c0], R12 ;  /* 0x0006c00c01007387 */ /* 0x000fe20000100a00 */
[----:B------:R-:W-:Y:S04]  /*2f7e0*/  STL.64 [R1+0x6c8], R14 ;  /* 0x0006c80e01007387 */ /* 0x000fe80000100a00 */
        /* <DEDUP_REMOVED lines=13> */
[----:B------:R-:W3:Y:S02]  /*2f8c0*/  LDL.LU.64 R26, [R1+0x548] ;  /* 0x00054800011a7983 */ /* 0x000ee40000300a00 */
[----:B------:R-:W4:Y:S02]  /*2f8d0*/  LDL.LU.64 R20, [R1+0x8c0] ;  /* 0x0008c00001147983 */ /* 0x000f240000300a00 */
[----:B------:R-:W4:Y:S01]  /*2f8e0*/  LDL.LU.64 R22, [R1+0x8c8] ;  /* 0x0008c80001167983 */ /* 0x000f220000300a00 */
[----:B------:R-:W2:Y:S04]  /*2f8f0*/  LDL.64 R12, [R1] ;  /* 0x00000000010c7983 */ /* 0x000ea80000100a00 */
[----:B--2---:R0:W-:Y:S04]  /*2f900*/  STL.64 [R1+0x60b8], R12 ;  /* 0x0060b80c01007387 */ /* 0x0041e80000100a00 */
[----:B0-----:R-:W2:Y:S01]  /*2f910*/  LDL.64 R12, [R1+0x10] ;  /* 0x00001000010c7983 */ /* 0x001ea20000100a00 */
[----:B------:R-:W-:Y:S03]  /*2f920*/  HMMA.16816.F32.BF16 R8, R16, R4, R8 ;  /* 0x000000041008723c */ /* 0x000fe60000041808 */
[----:B--2---:R0:W-:Y:S04]  /*2f930*/  STL.64 [R1+0x60c8], R12 ;  /* 0x0060c80c01007387 */ /* 0x0041e80000100a00 */
[----:B0-----:R-:W2:Y:S01]  /*2f940*/  LDL.64 R12, [R1+0x20] ;  /* 0x00002000010c7983 */ /* 0x001ea20000100a00 */
[----:B------:R-:W-:-:S02]  /*2f950*/  IMAD.MOV.U32 R29, RZ, RZ, R4 ;  /* 0x000000ffff1d7224 */ /* 0x000fc400078e0004 */
[----:B------:R-:W-:Y:S01]  /*2f960*/  IMAD.MOV.U32 R28, RZ, RZ, R5 ;  /* 0x000000ffff1c7224 */ /* 0x000fe200078e0005 */
[----:B--2---:R0:W-:Y:S04]  /*2f970*/  STL.64 [R1+0x60f0], R12 ;  /* 0x0060f00c01007387 */ /* 0x0041e80000100a00 */
[----:B0-----:R-:W2:Y:S01]  /*2f980*/  LDL.LU.64 R12, [R1+0x550] ;  /* 0x00055000010c7983 */ /* 0x001ea20000300a00 */
[----:B------:R-:W2:Y:S07]  /*2f990*/  LDL.LU.64 R14, [R1+0x558] ;  /* 0x00055800010e7983 */ /* 0x000eae0000300a00 */
[----:B------:R0:W-:Y:S02]  /*2f9a0*/  STL.64 [R1+0x6b0], R8 ;  /* 0x0006b00801007387 */ /* 0x0001e40000100a00 */
[----:B------:R2:W-:Y:S01]  /*2f9b0*/  STL.64 [R1+0x6b8], R10 ;  /* 0x0006b80a01007387 */ /* 0x0005e20000100a00 */
[----:B0-----:R-:W2:Y:S01]  /*2f9c0*/  LDL.LU.64 R8, [R1+0x6160] ;  /* 0x0061600001087983 */ /* 0x001ea20000300a00 */
[----:B------:R-:W3:Y:S01]  /*2f9d0*/  LDL.LU.64 R4, [R1+0x6158] ;  /* 0x0061580001047983 */ /* 0x000ee20000300a00 */
[C---:B--2---:R-:W-:Y:S08]  /*2f9e0*/  HMMA.16816.F32.BF16 R8, R16.reuse, R8, R12 ;  /* 0x000000081008723c */ /* 0x044ff0000004180c */
[C---:B---3--:R-:W-:Y:S01]  /*2f9f0*/  HMMA.16816.F32.BF16 R4, R16.reuse, R4, R24 ;  /* 0x000000041004723c */ /* 0x048fe20000041818 */
[----:B------:R-:W2:Y:S01]  /*2fa00*/  LDL.LU.64 R12, [R1+0x9d0] ;  /* 0x0009d000010c7983 */ /* 0x000ea20000300a00 */
[----:B------:R-:W2:Y:S11]  /*2fa10*/  LDL.LU.64 R14, [R1+0x9d8] ;  /* 0x0009d800010e7983 */ /* 0x000eb60000300a00 */
[----:B------:R-:W-:Y:S02]  /*2fa20*/  @!UPT UIADD3 URZ, URZ, URZ, URZ ;  /* 0x0000003f3f3ff290 */ /* 0x000fe4000fffe03f */
[----:B------:R0:W-:Y:S01]  /*2fa30*/  STL.64 [R1+0x6a0], R8 ;  /* 0x0006a00801007387 */ /* 0x0001e20000100a00 */
[----:B------:R1:W-:Y:S03]  /*2fa40*/  STL.64 [R1+0x6a8], R10 ;  /* 0x0006a80a01007387 */ /* 0x0003e60000100a00 */
[----:B0-----:R-:W3:Y:S01]  /*2fa50*/  LDL.LU.64 R8, [R1+0x9c0] ;  /* 0x0009c00001087983 */ /* 0x001ee20000300a00 */
[----:B-1----:R-:W3:Y:S02]  /*2fa60*/  LDL.LU.64 R10, [R1+0x9c8] ;  /* 0x0009c800010a7983 */ /* 0x002ee40000300a00 */
[----:B------:R-:W2:Y:S02]  /*2fa70*/  LDL.LU.64 R26, [R1+0x6150] ;  /* 0x00615000011a7983 */ /* 0x000ea40000300a00 */
[----:B------:R-:W2:Y:S01]  /*2fa80*/  LDL.LU.64 R24, [R1+0x6148] ;  /* 0x0061480001187983 */ /* 0x000ea20000300a00 */
        /* <DEDUP_REMOVED lines=27> */
[----:B------:R-:W4:Y:S02]  /*2fc40*/  LDL.LU.64 R4, [R1+0x6100] ;  /* 0x0061000001047983 */ /* 0x000f240000300a00 */
[C---:B----4-:R-:W-:Y:S02]  /*2fc50*/  HMMA.16816.F32.BF16 R4, R16.reuse, R4, R20 ;  /* 0x000000041004723c */ /* 0x050fe40000041814 */
[----:B------:R-:W2:Y:S11]  /*2fc60*/  LDL.LU.64 R20, [R1+0x60f8] ;  /* 0x0060f80001147983 */ /* 0x000eb60000300a00 */
[----:B------:R-:W-:Y:S10]  /*2fc70*/  @!UPT UIADD3 URZ, URZ, URZ, URZ ;  /* 0x0000003f3f3ff290 */ /* 0x000ff4000fffe03f */
[----:B------:R0:W-:Y:S01]  /*2fc80*/  STL.64 [R1+0x650], R4 ;  /* 0x0006500401007387 */ /* 0x0001e20000100a00 */
[----:B------:R1:W-:Y:S03]  /*2fc90*/  STL.64 [R1+0x658], R6 ;  /* 0x0006580601007387 */ /* 0x0003e60000100a00 */
[----:B0-----:R-:W4:Y:S01]  /*2fca0*/  LDL.LU.64 R4, [R1+0x1600] ;  /* 0x0016000001047983 */ /* 0x001f220000300a00 */
[----:B-1----:R-:W3:Y:S01]  /*2fcb0*/  LDL.LU.64 R6, [R1+0x1608] ;  /* 0x0016080001067983 */ /* 0x002ee20000300a00 */
[C---:B--2---:R-:W-:Y:S02]  /*2fcc0*/  HMMA.16816.F32.BF16 R20, R16.reuse, R20, R12 ;  /* 0x000000141014723c */ /* 0x044fe4000004180c */
[----:B---3--:R-:W-:Y:S01]  /*2fcd0*/  STL.64 [R1+0x60d8], R6 ;  /* 0x0060d80601007387 */ /* 0x008fe20000100a00 */
[----:B----4-:R0:W-:Y:S03]  /*2fce0*/  STL.64 [R1+0x60d0], R4 ;  /* 0x0060d00401007387 */ /* 0x0101e60000100a00 */
[----:B0-----:R-:W2:Y:S01]  /*2fcf0*/  LDL.LU.64 R4, [R1+0x1610] ;  /* 0x0016100001047983 */ /* 0x001ea20000300a00 */
[----:B------:R-:W2:Y:S02]  /*2fd00*/  LDL.LU.64 R6, [R1+0x1618] ;  /* 0x0016180001067983 */ /* 0x000ea40000300a00 */
[----:B------:R-:W2:Y:S11]  /*2fd10*/  LDL.LU.64 R12, [R1+0x60f0] ;  /* 0x0060f000010c7983 */ /* 0x000eb60000300a00 */
[----:B------:R-:W-:Y:S03]  /*2fd20*/  @!UPT UIADD3 URZ, URZ, URZ, URZ ;  /* 0x0000003f3f3ff290 */ /* 0x000fe6000fffe03f */
[----:B------:R-:W-:Y:S01]  /*2fd30*/  STL.64 [R1+0x640], R20 ;  /* 0x0006401401007387 */ /* 0x000fe20000100a00 */
[----:B------:R0:W-:Y:S04]  /*2fd40*/  STL.64 [R1+0x648], R22 ;  /* 0x0006481601007387 */ /* 0x0001e80000100a00 */
[----:B0-----:R-:W2:Y:S01]  /*2fd50*/  LDL.LU.64 R22, [R1+0x60e8] ;  /* 0x0060e80001167983 */ /* 0x001ea20000300a00 */
[----:B------:R-:W2:Y:S01]  /*2fd60*/  LDL.LU.64 R20, [R1+0x60e0] ;  /* 0x0060e00001147983 */ /* 0x000ea20000300a00 */
[----:B------:R-:W-:Y:S01]  /*2fd70*/  HMMA.16816.F32.BF16 R8, R16, R24, R8 ;  /* 0x000000181008723c */ /* 0x000fe20000041808 */
[----:B------:R-:W3:Y:S01]  /*2fd80*/  LDL.LU.64 R16, [R1+0x15e0] ;  /* 0x0015e00001107983 */ /* 0x000ee20000300a00 */
[----:B------:R-:W3:Y:S11]  /*2fd90*/  LDL.LU.64 R18, [R1+0x15e8] ;  /* 0x0015e80001127983 */ /* 0x000ef60000300a00 */
[----:B------:R-:W-:Y:S10]  /*2fda0*/  @!UPT UIADD3 URZ, URZ, URZ, URZ ;  /* 0x0000003f3f3ff290 */ /* 0x000ff4000fffe03f */
[----:B------:R0:W-:Y:S01]  /*2fdb0*/  STL.64 [R1+0x420], R8 ;  /* 0x0004200801007387 */ /* 0x0001e20000100a00 */
[----:B------:R1:W-:Y:S03]  /*2fdc0*/  STL.64 [R1+0x428], R10 ;  /* 0x0004280a01007387 */ /* 0x0003e60000100a00 */
[----:B0-----:R-:W4:Y:S01]  /*2fdd0*/  LDL.LU.64 R8, [R1+0x15c0] ;  /* 0x0015c00001087983 */ /* 0x001f220000300a00 */
[----:B-1----:R-:W4:Y:S02]  /*2fde0*/  LDL.LU.64 R10, [R1+0x15c8] ;  /* 0x0015c800010a7983 */ /* 0x002f240000300a00 */
[----:B------:R0:W-:Y:S01]  /*2fdf0*/  STL.64 [R1+0x6020], R24 ;  /* 0x0060201801007387 */ /* 0x0001e20000100a00 */
[C---:B--2---:R-:W-:Y:S01]  /*2fe00*/  HMMA.16816.F32.BF16 R4, R20.reuse, R12, R4 ;  /* 0x0000000c1404723c */ /* 0x044fe20000041804 */
[----:B0-----:R-:W-:Y:S02]  /*2fe10*/  IMAD.MOV.U32 R25, RZ, RZ, R12 ;  /* 0x000000ffff197224 */ /* 0x001fe400078e000c */
[----:B------:R-:W-:Y:S11]  /*2fe20*/  IMAD.MOV.U32 R24, RZ, RZ, R13 ;  /* 0x000000ffff187224 */ /* 0x000ff600078e000d */
[----:B------:R-:W-:Y:S09]  /*2fe30*/  @!UPT UIADD3 URZ, URZ, URZ, URZ ;  /* 0x0000003f3f3ff290 */ /* 0x000ff2000fffe03f */
[----:B------:R-:W-:Y:S01]  /*2fe40*/  STL.64 [R1+0x410], R4 ;  /* 0x0004100401007387 */ /* 0x000fe20000100a00 */
[----:B------:R0:W-:Y:S03]  /*2fe50*/  STL.64 [R1+0x418], R6 ;  /* 0x0004180601007387 */ /* 0x0001e60000100a00 */
[----:B0-----:R-:W2:Y:S01]  /*2fe60*/  LDL.LU.64 R6, [R1+0x60d8] ;  /* 0x0060d80001067983 */ /* 0x001ea20000300a00 */
[----:B------:R-:W2:Y:S02]  /*2fe70*/  LDL.LU.64 R4, [R1+0x60d0] ;  /* 0x0060d00001047983 */ /* 0x000ea40000300a00 */
[----:B------:R-:W2:Y:S02]  /*2fe80*/  LDL.LU.64 R12, [R1+0x60c8] ;  /* 0x0060c800010c7983 */ /* 0x000ea40000300a00 */
[----:B------:R-:W-:Y:S01]  /*2fe90*/  STL.64 [R1+0x6078], R26 ;  /* 0x0060781a01007387 */ /* 0x000fe20000100a00 */
[----:B------:R0:W-:Y:S04]  /*2fea0*/  STL.64 [R1+0x6070], R24 ;  /* 0x0060701801007387 */ /* 0x0001e80000100a00 */
[----:B0-----:R-:W3:Y:S01]  /*2feb0*/  LDL.64 R24, [R1+0x30] ;  /* 0x0000300001187983 */ /* 0x001ee20000100a00 */
[C---:B--2---:R-:W-:Y:S03]  /*2fec0*/  HMMA.16816.F32.BF16 R4, R20.reuse, R12, R4 ;  /* 0x0000000c1404723c */ /* 0x044fe60000041804 */
[----:B---3--:R0:W-:Y:S04]  /*2fed0*/  STL.64 [R1+0x6090], R24 ;  /* 0x0060901801007387 */ /* 0x0081e80000100a00 */
[----:B0-----:R-:W2:Y:S01]  /*2fee0*/  LDL.LU.64 R24, [R1+0x11b0] ;  /* 0x0011b00001187983 */ /* 0x001ea20000300a00 */
[----:B------:R-:W2:Y:S11]  /*2fef0*/  LDL.LU.64 R26, [R1+0x11b8] ;  /* 0x0011b800011a7983 */ /* 0x000eb60000300a00 */
[----:B------:R-:W-:Y:S04]  /*2ff00*/  @!UPT UIADD3 URZ, URZ, URZ, URZ ;  /* 0x0000003f3f3ff290 */ /* 0x000fe8000fffe03f */
[----:B------:R0:W-:Y:S02]  /*2ff10*/  STL.64 [R1+0x400], R4 ;  /* 0x0004000401007387 */ /* 0x0001e40000100a00 */
[----:B------:R1:W-:Y:S01]  /*2ff20*/  STL.64 [R1+0x408], R6 ;  /* 0x0004080601007387 */ /* 0x0003e20000100a00 */
[----:B0-----:R-:W3:Y:S01]  /*2ff30*/  LDL.LU.64 R4, [R1+0x60c0] ;  /* 0x0060c00001047983 */ /* 0x001ee20000300a00 */
[----:B-1----:R-:W-:Y:S02]  /*2ff40*/  IMAD.MOV.U32 R7, RZ, RZ, R12 ;  /* 0x000000ffff077224 */ /* 0x002fe400078e000c */
[----:B------:R-:W-:Y:S02]  /*2ff50*/  IMAD.MOV.U32 R6, RZ, RZ, R13 ;  /* 0x000000ffff067224 */ /* 0x000fe400078e000d */
[----:B------:R-:W2:Y:S02]  /*2ff60*/  LDL.LU.64 R12, [R1+0x60b8] ;  /* 0x0060b800010c7983 */ /* 0x000ea40000300a00 */
[C---:B--2---:R-:W-:Y:S11]  /*2ff70*/  HMMA.16816.F32.BF16 R16, R20.reuse, R12, R16 ;  /* 0x0000000c1410723c */ /* 0x044ff60000041810 */
[----:B------:R-:W-:Y:S11]  /*2ff80*/  @!UPT UIADD3 URZ, URZ, URZ, URZ ;  /* 0x0000003f3f3ff290 */ /* 0x000ff6000fffe03f */
[----:B------:R-:W-:Y:S01]  /*2ff90*/  @!UPT UIADD3 URZ, URZ, URZ, URZ ;  /* 0x0000003f3f3ff290 */ /* 0x000fe2000fffe03f */
[----:B------:R0:W-:Y:S01]  /*2ffa0*/  STL.64 [R1+0x3f0], R16 ;  /* 0x0003f01001007387 */ /* 0x0001e20000100a00 */
[----:B------:R-:W-:Y:S02]  /*2ffb0*/  STL.64 [R1+0x3f8], R18 ;  /* 0x0003f81201007387 */ /* 0x000fe40000100a00 */
[----:B------:R-:W2:Y:S02]  /*2ffc0*/  LDL.LU.64 R14, [R1+0x60b0] ;  /* 0x0060b000010e7983 */ /* 0x000ea40000300a00 */
[----:B0-----:R-:W-:Y:S02]  /*2ffd0*/  IMAD.MOV.U32 R17, RZ, RZ, R12 ;  /* 0x000000ffff117224 */ /* 0x001fe400078e000c */
[----:B------:R-:W-:Y:S02]  /*2ffe0*/  IMAD.MOV.U32 R16, RZ, RZ, R13 ;  /* 0x000000ffff107224 */ /* 0x000fe400078e000d */
        /* <DEDUP_REMOVED lines=10> */
[----:B0-----:R-:W2:Y:S01]  /*30090*/  LDL.LU.64 R12, [R1+0x11a0] ;  /* 0x0011a000010c7983 */ /* 0x001ea20000300a00 */
[----:B------:R-:W2:Y:S01]  /*300a0*/  LDL.LU.64 R14, [R1+0x11a8] ;  /* 0x0011a800010e7983 */ /* 0x000ea20000300a00 */
[C---:B---3--:R-:W-:Y:S11]  /*300b0*/  HMMA.16816.F32.BF16 R24, R20.reuse, R8, R24 ;  /* 0x000000081418723c */ /* 0x048ff60000041818 */
[----:B------:R-:W-:Y:S11]  /*300c0*/  @!UPT UIADD3 URZ, URZ, URZ, URZ ;  /* 0x0000003f3f3ff290 */ /* 0x000ff6000fffe03f */
[----:B------:R-:W-:Y:S01]  /*300d0*/  @!UPT UIADD3 URZ, URZ, URZ, URZ ;  /* 0x0000003f3f3ff290 */ /* 0x000fe2000fffe03f */
[----:B------:R0:W-:Y:S01]  /*300e0*/  STL.64 [R1+0x3d0], R24 ;  /* 0x0003d01801007387 */ /* 0x0001e20000100a00 */
[----:B------:R-:W-:Y:S03]  /*300f0*/  STL.64 [R1+0x3d8], R26 ;  /* 0x0003d81a01007387 */ /* 0x000fe60000100a00 */
[----:B0-----:R-:W3:Y:S01]  /*30100*/  LDL.LU.64 R24, [R1+0x6090] ;  /* 0x0060900001187983 */ /* 0x001ee20000300a00 */
[----:B----4-:R-:W-:Y:S02]  /*30110*/  STL.64 [R1+0x5fb0], R10 ;  /* 0x005fb00a01007387 */ /* 0x010fe40000100a00 */
[----:B------:R2:W-:Y:S02]  /*30120*/  STL.64 [R1+0x5fa8], R8 ;  /* 0x005fa80801007387 */ /* 0x0005e40000100a00 */
[----:B------:R0:W-:Y:S01]  /*30130*/  STL.64 [R1+0x6028], R4 ;  /* 0x0060280401007387 */ /* 0x0001e20000100a00 */
[----:B--2---:R-:W-:Y:S01]  /*30140*/  HMMA.16816.F32.BF16 R8, R20, R4, R12 ;  /* 0x000000041408723c */ /* 0x004fe2000004180c */
[----:B0-----:R-:W2:Y:S11]  /*30150*/  LDL.64 R4, [R1+0x140] ;  /* 0x0001400001047983 */ /* 0x001eb60000100a00 */
[----:B------:R-:W-:Y:S11]  /*30160*/  @!UPT UIADD3 URZ, URZ, URZ, URZ ;  /* 0x0000003f3f3ff290 */ /* 0x000ff6000fffe03f */
[----:B------:R-:W-:Y:S01]  /*30170*/  STL.64 [R1+0x3c0], R8 ;  /* 0x0003c00801007387 */ /* 0x000fe20000100a00 */
[----:B------:R-:W-:Y:S02]  /*30180*/  STL.64 [R1+0x3c8], R10 ;  /* 0x0003c80a01007387 */ /* 0x000fe40000100a00 */
[----:B------:R-:W-:Y:S01]  /*30190*/  STL.64 [R1+0x6088], R6 ;  /* 0x0060880601007387 */ /* 0x000fe20000100a00 */
[----:B--2---:R0:W-:Y:S04]  /*301a0*/  STL.64 [R1+0x6080], R4 ;  /* 0x0060800401007387 */ /* 0x0041e80000100a00 */
[----:B0-----:R-:W3:Y:S01]  /*301b0*/  LDL.LU.64 R4, [R1+0x14a0] ;  /* 0x0014a00001047983 */ /* 0x001ee20000300a00 */
[----:B------:R-:W3:Y:S02]  /*301c0*/  LDL.LU.64 R6, [R1+0x14a8] ;  /* 0x0014a80001067983 */ /* 0x000ee40000300a00 */
[----:B------:R-:W2:Y:S02]  /*301d0*/  LDL.64 R8, [R1+0x120] ;  /* 0x0001200001087983 */ /* 0x000ea40000100a00 */
[----:B------:R-:W-:-:S02]  /*301e0*/  IMAD.MOV.U32 R12, RZ, RZ, R17 ;  /* 0x000000ffff0c7224 */ /* 0x000fc400078e0011 */
[----:B------:R-:W-:Y:S02]  /*301f0*/  IMAD.MOV.U32 R13, RZ, RZ, R16 ;  /* 0x000000ffff0d7224 */ /* 0x000fe400078e0010 */
[----:B------:R-:W0:Y:S04]  /*30200*/  LDSM.16.MT88.4 R16, [R0+0x200] ;  /* 0x000200000010783b */ /* 0x000e280000004200 */
[----:B--2---:R-:W-:Y:S01]  /*30210*/  STL.64 [R1+0x6068], R8 ;  /* 0x0060680801007387 */ /* 0x004fe20000100a00 */
[----:B------:R1:W-:Y:S01]  /*30220*/  STL.64 [R1+0x5fd8], R12 ;  /* 0x005fd80c01007387 */ /* 0x0003e20000100a00 */
[----:B---3--:R-:W-:Y:S02]  /*30230*/  HMMA.16816.F32.BF16 R4, R20, R24, R4 ;  /* 0x000000181404723c */ /* 0x008fe40000041804 */
[----:B-1----:R-:W2:Y:S01]  /*30240*/  LDL.LU.64 R12, [R1+0x1480] ;  /* 0x00148000010c7983 */ /* 0x002ea20000300a00 */
[----:B------:R-:W2:Y:S02]  /*30250*/  LDL.LU.64 R14, [R1+0x1488] ;  /* 0x00148800010e7983 */ /* 0x000ea40000300a00 */
[----:B------:R-:W-:Y:S02]  /*30260*/  STL [R1+0x5fa0], R0 ;  /* 0x005fa00001007387 */ /* 0x000fe40000100800 */
[----:B0-----:R-:W-:Y:S01]  /*30270*/  STL.64 [R1+0x5ef8], R18 ;  /* 0x005ef81201007387 */ /* 0x001fe20000100a00 */
[----:B------:R0:W-:Y:S04]  /*30280*/  STL.64 [R1+0x5ef0], R16 ;  /* 0x005ef01001007387 */ /* 0x0001e80000100a00 */
[----:B0-----:R-:W3:Y:S01]  /*30290*/  LDL.LU.64 R16, [R1+0x1460] ;  /* 0x0014600001107983 */ /* 0x001ee20000300a00 */
[----:B------:R-:W3:Y:S10]  /*302a0*/  LDL.LU.64 R18, [R1+0x1468] ;  /* 0x0014680001127983 */ /* 0x000ef40000300a00 */
[----:B------:R-:W-:Y:S02]  /*302b0*/  STL.64 [R1+0x630], R4 ;  /* 0x0006300401007387 */ /* 0x000fe40000100a00 */
[----:B------:R0:W-:Y:S02]  /*302c0*/  STL.64 [R1+0x638], R6 ;  /* 0x0006380601007387 */ /* 0x0001e40000100a00 */
[----:B0-----:R-:W4:Y:S01]  /*302d0*/  LDL.LU.64 R6, [R1+0x6088] ;  /* 0x0060880001067983 */ /* 0x001f220000300a00 */
[----:B------:R-:W3:Y:S02]  /*302e0*/  LDL.LU.64 R4, [R1+0x6080] ;  /* 0x0060800001047983 */ /* 0x000ee40000300a00 */
[----:B------:R-:W-:-:S02]  /*302f0*/  IMAD.MOV.U32 R8, RZ, RZ, R29 ;  /* 0x000000ffff087224 */ /* 0x000fc400078e001d */
[----:B------:R-:W-:Y:S02]  /*30300*/  IMAD.MOV.U32 R9, RZ, RZ, R28 ;  /* 0x000000ffff097224 */ /* 0x000fe400078e001c */
[----:B------:R-:W-:Y:S02]  /*30310*/  IMAD.MOV.U32 R29, RZ, RZ, R24 ;  /* 0x000000ffff1d7224 */ /* 0x000fe400078e0018 */
[----:B------:R-:W-:Y:S01]  /*30320*/  IMAD.MOV.U32 R28, RZ, RZ, R25 ;  /* 0x000000ffff1c7224 */ /* 0x000fe200078e0019 */
[----:B------:R-:W3:Y:S01]  /*30330*/  LDL.LU.64 R26, [R1+0x6078] ;  /* 0x00607800011a7983 */ /* 0x000ee20000300a00 */
[----:B------:R-:W3:Y:S01]  /*30340*/  LDL.LU.64 R24, [R1+0x6070] ;  /* 0x0060700001187983 */ /* 0x000ee20000300a00 */
[----:B--2---:R-:W-:Y:S02]  /*30350*/  HMMA.16816.F32.BF16 R12, R20, R8, R12 ;  /* 0x00000008140c723c */ /* 0x004fe4000004180c */
[----:B------:R-:W2:Y:S01]  /*30360*/  LDL.LU.64 R8, [R1+0x1440] ;  /* 0x0014400001087983 */ /* 0x000ea20000300a00 */
[----:B------:R-:W2:Y:S11]  /*30370*/  LDL.LU.64 R10, [R1+0x1448] ;  /* 0x00144800010a7983 */ /* 0x000eb60000300a00 */
[----:B------:R-:W-:Y:S09]  /*30380*/  @!UPT UIADD3 URZ, URZ, URZ, URZ ;  /* 0x0000003f3f3ff290 */ /* 0x000ff2000fffe03f */
[----:B------:R4:W-:Y:S01]  /*30390*/  STL.64 [R1+0x620], R12 ;  /* 0x0006200c01007387 */ /* 0x0009e20000100a00 */
[----:B------:R-:W-:Y:S02]  /*303a0*/  STL.64 [R1+0x628], R14 ;  /* 0x0006280e01007387 */ /* 0x000fe40000100a00 */
[----:B----4-:R-:W-:Y:S02]  /*303b0*/  IMAD.MOV.U32 R12, RZ, RZ, R7 ;  /* 0x000000ffff0c7224 */ /* 0x010fe400078e0007 */
[----:B------:R-:W-:-:S05]  /*303c0*/  IMAD.MOV.U32 R13, RZ, RZ, R6 ;  /* 0x000000ffff0d7224 */ /* 0x000fca00078e0006 */
[----:B------:R3:W-:Y:S02]  /*303d0*/  STL.64 [R1+0x5ff0], R12 ;  /* 0x005ff00c01007387 */ /* 0x0007e40000100a00 */
[C---:B---3--:R-:W-:Y:S07]  /*303e0*/  HMMA.16816.F32.BF16 R12, R20.reuse, R4, R16 ;  /* 0x00000004140c723c */ /* 0x048fee0000041810 */
[----:B------:R-:W-:Y:S02]  /*303f0*/  IMAD.MOV.U32 R17, RZ, RZ, R4 ;  /* 0x000000ffff117224 */ /* 0x000fe400078e0004 */
[----:B------:R-:W-:Y:S11]  /*30400*/  IMAD.MOV.U32 R16, RZ, RZ, R5 ;  /* 0x000000ffff107224 */ /* 0x000ff600078e0005 */
[----:B------:R-:W-:Y:S03]  /*30410*/  @!UPT UIADD3 URZ, URZ, URZ, URZ ;  /* 0x0000003f3f3ff290 */ /* 0x000fe6000fffe03f */
[----:B------:R0:W-:Y:S01]  /*30420*/  STL.64 [R1+0x610], R12 ;  /* 0x0006100c01007387 */ /* 0x0001e20000100a00 */
[----:B------:R-:W-:Y:S02]  /*30430*/  STL.64 [R1+0x618], R14 ;  /* 0x0006180e01007387 */ /* 0x000fe40000100a00 */
[----:B------:R-:W3:Y:S02]  /*30440*/  LDL.LU.64 R4, [R1+0x1430] ;  /* 0x0014300001047983 */ /* 0x000ee40000300a00 */
[----:B------:R-:W3:Y:S02]  /*30450*/  LDL.LU.64 R6, [R1+0x1438] ;  /* 0x0014380001067983 */ /* 0x000ee40000300a00 */
[----:B0-----:R-:W-:Y:S02]  /*30460*/  IMAD.MOV.U32 R12, RZ, RZ, R25 ;  /* 0x000000ffff0c7224 */ /* 0x001fe400078e0019 */
[----:B------:R-:W-:Y:S02]  /*30470*/  IMAD.MOV.U32 R13, RZ, RZ, R24 ;  /* 0x000000ffff0d7224 */ /* 0x000fe400078e0018 */
[----:B------:R-:W4:Y:S04]  /*30480*/  LDL.64 R24, [R1+0xe0] ;  /* 0x0000e00001187983 */ /* 0x000f280000100a00 */
[----:B----4-:R0:W-:Y:S04]  /*30490*/  STL.64 [R1+0x6030], R24 ;  /* 0x0060301801007387 */ /* 0x0101e80000100a00 */
[----:B0-----:R-:W4:Y:S04]  /*304a0*/  LDL.64 R24, [R1+0xf0] ;  /* 0x0000f00001187983 */ /* 0x001f280000100a00 */
[----:B----4-:R-:W-:Y:S01]  /*304b0*/  STL.64 [R1+0x6048], R24 ;  /* 0x0060481801007387 */ /* 0x010fe20000100a00 */
[----:B------:R0:W-:Y:S03]  /*304c0*/  STL.64 [R1+0x6018], R12 ;  /* 0x0060180c01007387 */ /* 0x0001e60000100a00 */
[----:B0-----:R-:W2:Y:S02]  /*304d0*/  LDL.64 R12, [R1+0x130] ;  /* 0x00013000010c7983 */ /* 0x001ea40000100a00 */
[----:B--2---:R-:W-:Y:S11]  /*304e0*/  HMMA.16816.F32.BF16 R8, R20, R12, R8 ;  /* 0x0000000c1408723c */ /* 0x004ff60000041808 */
[----:B------:R-:W-:Y:S11]  /*304f0*/  @!UPT UIADD3 URZ, URZ, URZ, URZ ;  /* 0x0000003f3f3ff290 */ /* 0x000ff6000fffe03f */
[----:B------:R-:W-:Y:S01]  /*30500*/  @!UPT UIADD3 URZ, URZ, URZ, URZ ;  /* 0x0000003f3f3ff290 */ /* 0x000fe2000fffe03f */
[----:B------:R0:W-:Y:S01]  /*30510*/  STL.64 [R1+0x600], R8 ;  /* 0x0006000801007387 */ /* 0x0001e20000100a00 */
[----:B------:R-:W-:Y:S03]  /*30520*/  STL.64 [R1+0x608], R10 ;  /* 0x0006080a01007387 */ /* 0x000fe60000100a00 */
[----:B0-----:R-:W3:Y:S01]  /*30530*/  LDL.LU.64 R8, [R1+0x6068] ;  /* 0x0060680001087983 */ /* 0x001ee20000300a00 */
[----:B------:R-:W-:Y:S02]  /*30540*/  IMAD.MOV.U32 R19, RZ, RZ, R12 ;  /* 0x000000ffff137224 */ /* 0x000fe400078e000c */
[----:B------:R-:W-:-:S05]  /*30550*/  IMAD.MOV.U32 R18, RZ, RZ, R13 ;  /* 0x000000ffff127224 */ /* 0x000fca00078e000d */
[----:B------:R-:W-:Y:S01]  /*30560*/  STL.64 [R1+0x5f98], R18 ;  /* 0x005f981201007387 */ /* 0x000fe20000100a00 */
[----:B------:R0:W-:Y:S02]  /*30570*/  STL.64 [R1+0x5f90], R16 ;  /* 0x005f901001007387 */ /* 0x0001e40000100a00 */
[----:B0-----:R-:W-:Y:S02]  /*30580*/  IMAD.MOV.U32 R16, RZ, RZ, R27 ;  /* 0x000000ffff107224 */ /* 0x001fe400078e001b */
[----:B------:R-:W-:-:S05]  /*30590*/  IMAD.MOV.U32 R17, RZ, RZ, R26 ;  /* 0x000000ffff117224 */ /* 0x000fca00078e001a */
[----:B------:R-:W-:Y:S01]  /*305a0*/  STL.64 [R1+0x6050], R16 ;  /* 0x0060501001007387 */ /* 0x000fe20000100a00 */
[----:B------:R-:W2:Y:S01]  /*305b0*/  LDL.LU.64 R24, [R1+0x1410] ;  /* 0x0014100001187983 */ /* 0x000ea20000300a00 */
[----:B---3--:R-:W-:Y:S11]  /*305c0*/  HMMA.16816.F32.BF16 R4, R20, R8, R4 ;  /* 0x000000081404723c */ /* 0x008ff60000041804 */
[----:B------:R-:W-:Y:S11]  /*305d0*/  @!UPT UIADD3 URZ, URZ, URZ, URZ ;  /* 0x0000003f3f3ff290 */ /* 0x000ff6000fffe03f */
[----:B------:R-:W-:Y:S01]  /*305e0*/  @!UPT UIADD3 URZ, URZ, URZ, URZ ;  /* 0x0000003f3f3ff290 */ /* 0x000fe2000fffe03f */
[----:B------:R-:W-:Y:S01]  /*305f0*/  STL.64 [R1+0x5f0], R4 ;  /* 0x0005f00401007387 */ /* 0x000fe20000100a00 */
[----:B------:R-:W-:Y:S02]  /*30600*/  STL.64 [R1+0x5f8], R6 ;  /* 0x0005f80601007387 */ /* 0x000fe40000100a00 */
[----:B------:R-:W3:Y:S02]  /*30610*/  LDL.LU.64 R26, [R1+0x1418] ;  /* 0x00141800011a7983 */ /* 0x000ee40000300a00 */
[----:B---3--:R-:W-:Y:S01]  /*30620*/  STL.64 [R1+0x6060], R26 ;  /* 0x0060601a01007387 */ /* 0x008fe20000100a00 */
[----:B--2---:R0:W-:Y:S03]  /*30630*/  STL.64 [R1+0x6058], R24 ;  /* 0x0060581801007387 */ /* 0x0041e60000100a00 */
[----:B0-----:R-:W2:Y:S01]  /*30640*/  LDL.LU.64 R24, [R1+0x1420] ;  /* 0x0014200001187983 */ /* 0x001ea20000300a00 */
[----:B------:R-:W2:Y:S02]  /*30650*/  LDL.LU.64 R26, [R1+0x1428] ;  /* 0x00142800011a7983 */ /* 0x000ea40000300a00 */
[----:B------:R-:W3:Y:S02]  /*30660*/  LDL.LU.64 R4, [R1+0x13f0] ;  /* 0x0013f00001047983 */ /* 0x000ee40000300a00 */
[----:B------:R-:W4:Y:S02]  /*30670*/  LDL.LU.64 R6, [R1+0x13f8] ;  /* 0x0013f80001067983 */ /* 0x000f240000300a00 */
[----:B------:R-:W-:Y:S01]  /*30680*/  IMAD.MOV.U32 R0, RZ, RZ, R8 ;  /* 0x000000ffff007224 */ /* 0x000fe200078e0008 */
[----:B----4-:R-:W-:Y:S01]  /*30690*/  STL.64 [R1+0x6040], R6 ;  /* 0x0060400601007387 */ /* 0x010fe20000100a00 */
[----:B---3--:R0:W-:Y:S03]  /*306a0*/  STL.64 [R1+0x6038], R4 ;  /* 0x0060380401007387 */ /* 0x0081e60000100a00 */
[----:B0-----:R-:W3:Y:S01]  /*306b0*/  LDL.LU.64 R4, [R1+0x1400] ;  /* 0x0014000001047983 */ /* 0x001ee20000300a00 */
[----:B------:R-:W3:Y:S02]  /*306c0*/  LDL.LU.64 R6, [R1+0x1408] ;  /* 0x0014080001067983 */ /* 0x000ee40000300a00 */
[----:B------:R-:W4:Y:S02]  /*306d0*/  LDL.LU.64 R12, [R1+0x1190] ;  /* 0x00119000010c7983 */ /* 0x000f240000300a00 */
[----:B------:R-:W4:Y:S01]  /*306e0*/  LDL.LU.64 R14, [R1+0x1198] ;  /* 0x00119800010e7983 */ /* 0x000f220000300a00 */
[----:B------:R-:W2:Y:S01]  /*306f0*/  LDL.LU.64 R8, [R1+0x1540] ;  /* 0x0015400001087983 */ /* 0x000ea20000300a00 */
[----:B------:R-:W2:Y:S03]  /*30700*/  LDL.LU.64 R10, [R1+0x1548] ;  /* 0x00154800010a7983 */ /* 0x000ea60000300a00 */
        /* <DEDUP_REMOVED lines=35> */
[----:B------:R-:W3:Y:S02]  /*30940*/  LDL.LU.64 R24, [R1+0x6030] ;  /* 0x0060300001187983 */ /* 0x000ee40000300a00 */
[C---:B---3--:R-:W-:Y:S11]  /*30950*/  HMMA.16816.F32.BF16 R4, R20.reuse, R24, R4 ;  /* 0x000000181404723c */ /* 0x048ff60000041804 */
[----:B------:R-:W-:Y:S11]  /*30960*/  @!UPT UIADD3 URZ, URZ, URZ, URZ ;  /* 0x0000003f3f3ff290 */ /* 0x000ff6000fffe03f */
[----:B------:R-:W-:Y:S01]  /*30970*/  @!UPT UIADD3 URZ, URZ, URZ, URZ ;  /* 0x0000003f3f3ff290 */ /* 0x000fe2000fffe03f */
[----:B------:R0:W-:Y:S01]  /*30980*/  STL.64 [R1+0x5b0], R4 ;  /* 0x0005b00401007387 */ /* 0x0001e20000100a00 */
[----:B------:R1:W-:Y:S03]  /*30990*/  STL.64 [R1+0x5b8], R6 ;  /* 0x0005b80601007387 */ /* 0x0003e60000100a00 */
[----:B0-----:R-:W2:Y:S01]  /*309a0*/  LDL.LU.64 R4, [R1+0x6028] ;  /* 0x0060280001047983 */ /* 0x001ea20000300a00 */
[----:B-1----:R-:W-:Y:S02]  /*309b0*/  IMAD.MOV.U32 R7, RZ, RZ, R24 ;  /* 0x000000ffff077224 */ /* 0x002fe400078e0018 */
[----:B------:R-:W-:Y:S02]  /*309c0*/  IMAD.MOV.U32 R6, RZ, RZ, R25 ;  /* 0x000000ffff067224 */ /* 0x000fe400078e0019 */
[----:B------:R-:W4:Y:S02]  /*309d0*/  LDL.LU.64 R24, [R1+0x6020] ;  /* 0x0060200001187983 */ /* 0x000f240000300a00 */
[----:B----4-:R-:W-:Y:S02]  /*309e0*/  HMMA.16816.F32.BF16 R20, R20, R24, R12 ;  /* 0x000000181414723c */ /* 0x010fe4000004180c */
[----:B------:R-:W3:Y:S01]  /*309f0*/  LDL.LU.64 R12, [R1+0x6018] ;  /* 0x00601800010c7983 */ /* 0x000ee20000300a00 */
[----:B------:R-:W3:Y:S02]  /*30a00*/  LDL.LU.64 R26, [R1+0x6010] ;  /* 0x00601000011a7983 */ /* 0x000ee40000300a00 */
[----:B------:R-:W3:Y:S11]  /*30a10*/  LDL.LU.64 R24, [R1+0x6008] ;  /* 0x0060080001187983 */ /* 0x000ef60000300a00 */
[----:B------:R-:W-:Y:S07]  /*30a20*/  @!UPT UIADD3 URZ, URZ, URZ, URZ ;  /* 0x0000003f3f3ff290 */ /* 0x000fee000fffe03f */
[----:B------:R0:W-:Y:S01]  /*30a30*/  STL.64 [R1+0x3b0], R20 ;  /* 0x0003b01401007387 */ /* 0x0001e20000100a00 */
[----:B------:R1:W-:Y:S03]  /*30a40*/  STL.64 [R1+0x3b8], R22 ;  /* 0x0003b81601007387 */ /* 0x0003e60000100a00 */
[----:B0-----:R-:W4:Y:S01]  /*30a50*/  LDL.LU.64 R20, [R1+0x1180] ;  /* 0x0011800001147983 */ /* 0x001f220000300a00 */
[----:B-1----:R-:W4:Y:S01]  /*30a60*/  LDL.LU.64 R22, [R1+0x1188] ;  /* 0x0011880001167983 */ /* 0x002f220000300a00 */
        /* <DEDUP_REMOVED lines=39> */
[----:B------:R-:W2:Y:S03]  /*30ce0*/  LDL.LU.64 R18, [R1+0x13e8] ;  /* 0x0013e80001127983 */ /* 0x000ea60000300a00 */
[----:B------:R0:W-:Y:S01]  /*30cf0*/  STL.64 [R1+0x350], R8 ;  /* 0x0003500801007387 */ /* 0x0001e20000100a00 */
[----:B------:R-:W-:Y:S03]  /*30d00*/  STL.64 [R1+0x358], R10 ;  /* 0x0003580a01007387 */ /* 0x000fe60000100a00 */
[----:B0-----:R-:W3:Y:S04]  /*30d10*/  LDL.64 R8, [R1+0x100] ;  /* 0x0001000001087983 */ /* 0x001ee80000100a00 */
[----:B---3--:R0:W-:Y:S04]  /*30d20*/  STL.64 [R1+0x5f38], R8 ;  /* 0x005f380801007387 */ /* 0x0081e80000100a00 */
[----:B0-----:R-:W3:Y:S04]  /*30d30*/  LDL R8, [R1+0x110] ;  /* 0x0001100001087983 */ /* 0x001ee80000100800 */
[----:B------:R-:W3:Y:S04]  /*30d40*/  LDL R9, [R1+0x114] ;  /* 0x0001140001097983 */ /* 0x000ee80000100800 */
[----:B---3--:R0:W-:Y:S02]  /*30d50*/  STL.64 [R1+0x5f48], R8 ;  /* 0x005f480801007387 */ /* 0x0081e40000100a00 */
[----:B0-----:R-:W-:-:S02]  /*30d60*/  IMAD.MOV.U32 R8, RZ, RZ, R0 ;  /* 0x000000ffff087224 */ /* 0x001fc400078e0000 */
[----:B------:R-:W3:Y:S01]  /*30d70*/  LDL.LU R0, [R1+0x5fa0] ;  /* 0x005fa00001007983 */ /* 0x000ee20000300800 */
[----:B------:R-:W4:Y:S03]  /*30d80*/  LDL R9, [R1+0x124] ;  /* 0x0001240001097983 */ /* 0x000f260000100800 */
[----:B---3--:R-:W0:Y:S04]  /*30d90*/  LDSM.16.MT88.4 R20, [R0+0x280] ;  /* 0x000280000014783b */ /* 0x008e280000004200 */
[----:B----4-:R-:W-:Y:S01]  /*30da0*/  STL.64 [R1+0x5f60], R8 ;  /* 0x005f600801007387 */ /* 0x010fe20000100a00 */
[----:B------:R1:W-:Y:S03]  /*30db0*/  STL.64 [R1+0x5ed8], R4 ;  /* 0x005ed80401007387 */ /* 0x0003e60000100a00 */
[----:B-1----:R-:W3:Y:S04]  /*30dc0*/  LDL.64 R4, [R1+0x10] ;  /* 0x0000100001047983 */ /* 0x002ee80000100a00 */
[----:B---3--:R-:W-:Y:S01]  /*30dd0*/  STL.64 [R1+0x5ee8], R4 ;  /* 0x005ee80401007387 */ /* 0x008fe20000100a00 */
[----:B------:R-:W3:Y:S02]  /*30de0*/  LDL.64 R12, [R1] ;  /* 0x00000000010c7983 */ /* 0x000ee40000100a00 */
[----:B------:R-:W-:Y:S01]  /*30df0*/  IMAD.MOV.U32 R8, RZ, RZ, R29 ;  /* 0x000000ffff087224 */ /* 0x000fe200078e001d */
[----:B---3--:R1:W-:Y:S04]  /*30e00*/  STL.64 [R1+0x5ee0], R12 ;  /* 0x005ee00c01007387 */ /* 0x0083e80000100a00 */
[----:B-1----:R-:W3:Y:S01]  /*30e10*/  LDL.64 R12, [R1+0x150] ;  /* 0x00015000010c7983 */ /* 0x002ee20000100a00 */
[----:B0-----:R-:W-:Y:S02]  /*30e20*/  STL.64 [R1+0x5e58], R22 ;  /* 0x005e581601007387 */ /* 0x001fe40000100a00 */
[----:B------:R0:W-:Y:S02]  /*30e30*/  STL.64 [R1+0x5e50], R20 ;  /* 0x005e501401007387 */ /* 0x0001e40000100a00 */
[----:B0-----:R-:W4:Y:S01]  /*30e40*/  LDL.64 R20, [R1+0xd0] ;  /* 0x0000d00001147983 */ /* 0x001f220000100a00 */
[----:B------:R-:W-:-:S07]  /*30e50*/  IMAD.MOV.U32 R9, RZ, RZ, R28 ;  /* 0x000000ffff097224 */ /* 0x000fce00078e001c */
[----:B--2---:R-:W-:Y:S01]  /*30e60*/  HMMA.16816.F32.BF16 R8, R24, R8, R16 ;  /* 0x000000081808723c */ /* 0x004fe20000041810 */
[----:B----4-:R0:W-:Y:S04]  /*30e70*/  STL.64 [R1+0x5f40], R20 ;  /* 0x005f401401007387 */ /* 0x0101e80000100a00 */
[----:B0-----:R-:W3:Y:S01]  /*30e80*/  LDL.LU.64 R20, [R1+0x13d0] ;  /* 0x0013d00001147983 */ /* 0x001ee20000300a00 */
[----:B------:R-:W3:Y:S02]  /*30e90*/  LDL.LU.64 R22, [R1+0x13d8] ;  /* 0x0013d80001167983 */ /* 0x000ee40000300a00 */
[----:B------:R-:W2:Y:S02]  /*30ea0*/  LDL.LU.64 R18, [R1+0x5f98] ;  /* 0x005f980001127983 */ /* 0x000ea40000300a00 */
[----:B------:R-:W4:Y:S11]  /*30eb0*/  LDL.LU.64 R16, [R1+0x5f90] ;  /* 0x005f900001107983 */ /* 0x000f360000300a00 */
[----:B------:R-:W-:Y:S02]  /*30ec0*/  @!UPT UIADD3 URZ, URZ, URZ, URZ ;  /* 0x0000003f3f3ff290 */ /* 0x000fe4000fffe03f */
[----:B------:R2:W-:Y:S01]  /*30ed0*/  STL.64 [R1+0x340], R8 ;  /* 0x0003400801007387 */ /* 0x0005e20000100a00 */
[----:B------:R-:W-:Y:S02]  /*30ee0*/  STL.64 [R1+0x348], R10 ;  /* 0x0003480a01007387 */ /* 0x000fe40000100a00 */
[----:B--2---:R-:W-:Y:S02]  /*30ef0*/  IMAD.MOV.U32 R8, RZ, RZ, R19 ;  /* 0x000000ffff087224 */ /* 0x004fe400078e0013 */
[----:B------:R-:W-:-:S05]  /*30f00*/  IMAD.MOV.U32 R9, RZ, RZ, R18 ;  /* 0x000000ffff097224 */ /* 0x000fca00078e0012 */
[----:B------:R3:W-:Y:S02]  /*30f10*/  STL.64 [R1+0x5f78], R8 ;  /* 0x005f780801007387 */ /* 0x0007e40000100a00 */
[----:B---3--:R-:W-:Y:S11]  /*30f20*/  HMMA.16816.F32.BF16 R8, R24, R12, R20 ;  /* 0x0000000c1808723c */ /* 0x008ff60000041814 */
[----:B------:R-:W-:Y:S11]  /*30f30*/  @!UPT UIADD3 URZ, URZ, URZ, URZ ;  /* 0x0000003f3f3ff290 */ /* 0x000ff6000fffe03f */
[----:B------:R-:W-:Y:S01]  /*30f40*/  @!UPT UIADD3 URZ, URZ, URZ, URZ ;  /* 0x0000003f3f3ff290 */ /* 0x000fe2000fffe03f */
[----:B------:R4:W-:Y:S01]  /*30f50*/  STL.64 [R1+0x330], R8 ;  /* 0x0003300801007387 */ /* 0x0009e20000100a00 */
[----:B------:R-:W-:Y:S02]  /*30f60*/  STL.64 [R1+0x338], R10 ;  /* 0x0003380a01007387 */ /* 0x000fe40000100a00 */
[----:B----4-:R-:W-:Y:S02]  /*30f70*/  IMAD.MOV.U32 R8, RZ, RZ, R17 ;  /* 0x000000ffff087224 */ /* 0x010fe400078e0011 */
[----:B------:R-:W-:Y:S02]  /*30f80*/  IMAD.MOV.U32 R9, RZ, RZ, R16 ;  /* 0x000000ffff097224 */ /* 0x000fe400078e0010 */
[----:B------:R-:W2:Y:S01]  /*30f90*/  LDL.LU.64 R16, [R1+0x1160] ;  /* 0x0011600001107983 */ /* 0x000ea20000300a00 */
[----:B------:R-:W3:Y:S03]  /*30fa0*/  LDL.LU.64 R18, [R1+0x1168] ;  /* 0x0011680001127983 */ /* 0x000ee60000300a00 */
[----:B---3--:R-:W-:Y:S01]  /*30fb0*/  STL.64 [R1+0x5f08], R18 ;  /* 0x005f081201007387 */ /* 0x008fe20000100a00 */
[----:B--2---:R-:W-:Y:S02]  /*30fc0*/  STL.64 [R1+0x5f00], R16 ;  /* 0x005f001001007387 */ /* 0x004fe40000100a00 */
[----:B------:R-:W2:Y:S02]  /*30fd0*/  LDL.LU.64 R20, [R1+0x1390] ;  /* 0x0013900001147983 */ /* 0x000ea40000300a00 */
[----:B------:R-:W3:Y:S02]  /*30fe0*/  LDL.LU.64 R22, [R1+0x1398] ;  /* 0x0013980001167983 */ /* 0x000ee40000300a00 */
        /* <DEDUP_REMOVED lines=9> */
[----:B------:R-:W-:Y:S02]  /*31080*/  IMAD.MOV.U32 R17, RZ, RZ, R6 ;  /* 0x000000ffff117224 */ /* 0x000fe400078e0006 */
[----:B------:R-:W-:Y:S02]  /*31090*/  IMAD.MOV.U32 R29, RZ, RZ, R12 ;  /* 0x000000ffff1d7224 */ /* 0x000fe400078e000c */
[----:B------:R-:W-:Y:S01]  /*310a0*/  IMAD.MOV.U32 R28, RZ, RZ, R13 ;  /* 0x000000ffff1c7224 */ /* 0x000fe200078e000d */
[----:B---3--:R-:W-:Y:S01]  /*310b0*/  STL.64 [R1+0x5f88], R22 ;  /* 0x005f881601007387 */ /* 0x008fe20000100a00 */
[----:B--2---:R0:W-:Y:S03]  /*310c0*/  STL.64 [R1+0x5f80], R20 ;  /* 0x005f801401007387 */ /* 0x0041e60000100a00 */
[----:B0-----:R-:W2:Y:S01]  /*310d0*/  LDL.LU.64 R20, [R1+0x13c0] ;  /* 0x0013c00001147983 */ /* 0x001ea20000300a00 */
[----:B------:R-:W2:Y:S02]  /*310e0*/  LDL.LU.64 R22, [R1+0x13c8] ;  /* 0x0013c80001167983 */ /* 0x000ea40000300a00 */
[----:B------:R-:W3:Y:S02]  /*310f0*/  LDL.LU.64 R12, [R1+0x1380] ;  /* 0x00138000010c7983 */ /* 0x000ee40000300a00 */
[----:B------:R-:W3:Y:S01]  /*31100*/  LDL.LU.64 R14, [R1+0x1388] ;  /* 0x00138800010e7983 */ /* 0x000ee20000300a00 */
[----:B------:R-:W-:Y:S01]  /*31110*/  STL.64 [R1+0x5f20], R16 ;  /* 0x005f201001007387 */ /* 0x000fe20000100a00 */
[----:B------:R-:W4:Y:S02]  /*31120*/  LDL.LU.64 R4, [R1+0x1510] ;  /* 0x0015100001047983 */ /* 0x000f240000300a00 */
[----:B------:R-:W2:Y:S02]  /*31130*/  LDL.LU.64 R6, [R1+0x1518] ;  /* 0x0015180001067983 */ /* 0x000ea40000300a00 */
        /* <DEDUP_REMOVED lines=9> */
[----:B------:R-:W4:Y:S02]  /*311d0*/  LDL.LU.64 R22, [R1+0x5f88] ;  /* 0x005f880001167983 */ /* 0x000f240000300a00 */
[----:B------:R-:W4:Y:S11]  /*311e0*/  LDL.LU.64 R20, [R1+0x5f80] ;  /* 0x005f800001147983 */ /* 0x000f360000300a00 */
[----:B------:R-:W-:Y:S01]  /*311f0*/  @!UPT UIADD3 URZ, URZ, URZ, URZ ;  /* 0x0000003f3f3ff290 */ /* 0x000fe2000fffe03f */
        /* <DEDUP_REMOVED lines=17> */
[----:B----4-:R-:W-:Y:S02]  /*31310*/  HMMA.16816.F32.BF16 R8, R24, R8, R20 ;  /* 0x000000081808723c */ /* 0x010fe40000041814 */
[----:B------:R-:W4:Y:S11]  /*31320*/  LDL.LU.64 R20, [R1+0x5f40] ;  /* 0x005f400001147983 */ /* 0x000f360000300a00 */
[----:B------:R-:W-:Y:S10]  /*31330*/  @!UPT UIADD3 URZ, URZ, URZ, URZ ;  /* 0x0000003f3f3ff290 */ /* 0x000ff4000fffe03f */
[----:B------:R0:W-:Y:S01]  /*31340*/  STL.64 [R1+0x2f0], R8 ;  /* 0x0002f00801007387 */ /* 0x0001e20000100a00 */
[----:B------:R-:W-:Y:S03]  /*31350*/  STL.64 [R1+0x2f8], R10 ;  /* 0x0002f80a01007387 */ /* 0x000fe60000100a00 */
[----:B0-----:R-:W3:Y:S01]  /*31360*/  LDL.LU.64 R8, [R1+0x5f38] ;  /* 0x005f380001087983 */ /* 0x001ee20000300a00 */
[----:B------:R-:W-:Y:S02]  /*31370*/  IMAD.MOV.U32 R16, RZ, RZ, R3 ;  /* 0x000000ffff107224 */ /* 0x000fe400078e0003 */
[----:B------:R-:W-:-:S07]  /*31380*/  IMAD.MOV.U32 R17, RZ, RZ, R2 ;  /* 0x000000ffff117224 */ /* 0x000fce00078e0002 */
[C---:B--2---:R-:W-:Y:S08]  /*31390*/  HMMA.16816.F32.BF16 R16, R24.reuse, R16, R4 ;  /* 0x000000101810723c */ /* 0x044ff00000041804 */
[C---:B---3--:R-:W-:Y:S01]  /*313a0*/  HMMA.16816.F32.BF16 R12, R24.reuse, R8, R12 ;  /* 0x00000008180c723c */ /* 0x048fe2000004180c */
[----:B------:R-:W-:Y:S02]  /*313b0*/  IMAD.MOV.U32 R23, RZ, RZ, R8 ;  /* 0x000000ffff177224 */ /* 0x000fe400078e0008 */
[----:B------:R-:W-:Y:S11]  /*313c0*/  IMAD.MOV.U32 R22, RZ, RZ, R9 ;  /* 0x000000ffff167224 */ /* 0x000ff600078e0009 */
[----:B------:R-:W-:Y:S09]  /*313d0*/  @!UPT UIADD3 URZ, URZ, URZ, URZ ;  /* 0x0000003f3f3ff290 */ /* 0x000ff2000fffe03f */
[----:B------:R0:W-:Y:S01]  /*313e0*/  STL.64 [R1+0x2e0], R12 ;  /* 0x0002e00c01007387 */ /* 0x0001e20000100a00 */
[----:B------:R1:W-:Y:S03]  /*313f0*/  STL.64 [R1+0x2e8], R14 ;  /* 0x0002e80e01007387 */ /* 0x0003e60000100a00 */
[----:B0-----:R-:W2:Y:S01]  /*31400*/  LDL.LU.64 R12, [R1+0x14e0] ;  /* 0x0014e000010c7983 */ /* 0x001ea20000300a00 */
[----:B-1----:R-:W2:Y:S02]  /*31410*/  LDL.LU.64 R14, [R1+0x14e8] ;  /* 0x0014e800010e7983 */ /* 0x002ea40000300a00 */
[----:B------:R-:W3:Y:S02]  /*31420*/  LDL.LU.64 R8, [R1+0x14d0] ;  /* 0x0014d00001087983 */ /* 0x000ee40000300a00 */
[----:B------:R-:W3:Y:S01]  /*31430*/  LDL.LU.64 R10, [R1+0x14d8] ;  /* 0x0014d800010a7983 */ /* 0x000ee20000300a00 */
[----:B------:R-:W2:Y:S01]  /*31440*/  LDL.LU.64 R6, [R1+0x5f30] ;  /* 0x005f300001067983 */ /* 0x000ea20000300a00 */
[----:B------:R-:W2:Y:S02]  /*31450*/  LDL.LU.64 R4, [R1+0x5f28] ;  /* 0x005f280001047983 */ /* 0x000ea40000300a00 */
[----:B------:R0:W-:Y:S02]  /*31460*/  STL.64 [R1+0x2d0], R16 ;  /* 0x0002d01001007387 */ /* 0x0001e40000100a00 */
[----:B------:R2:W-:Y:S01]  /*31470*/  STL.64 [R1+0x2d8], R18 ;  /* 0x0002d81201007387 */ /* 0x0005e20000100a00 */
[----:B0-----:R-:W2:Y:S02]  /*31480*/  LDL.LU.64 R16, [R1+0x5f20] ;  /* 0x005f200001107983 */ /* 0x001ea40000300a00 */
[C---:B--2---:R-:W-:Y:S02]  /*31490*/  HMMA.16816.F32.BF16 R16, R24.reuse, R16, R4 ;  /* 0x000000101810723c */ /* 0x044fe40000041804 */
[----:B------:R-:W2:Y:S01]  /*314a0*/  LDL.LU.64 R6, [R1+0x5f18] ;  /* 0x005f180001067983 */ /* 0x000ea20000300a00 */
[----:B------:R-:W2:Y:S11]  /*314b0*/  LDL.LU.64 R4, [R1+0x5f10] ;  /* 0x005f100001047983 */ /* 0x000eb60000300a00 */
[----:B------:R-:W-:Y:S09]  /*314c0*/  @!UPT UIADD3 URZ, URZ, URZ, URZ ;  /* 0x0000003f3f3ff290 */ /* 0x000ff2000fffe03f */
[----:B------:R-:W-:Y:S01]  /*314d0*/  STL.64 [R1+0x5a0], R16 ;  /* 0x0005a01001007387 */ /* 0x000fe20000100a00 */
[----:B------:R0:W-:Y:S03]  /*314e0*/  STL.64 [R1+0x5a8], R18 ;  /* 0x0005a81201007387 */ /* 0x0001e60000100a00 */
[----:B0-----:R-:W4:Y:S01]  /*314f0*/  LDL.LU.64 R18, [R1+0x5f08] ;  /* 0x005f080001127983 */ /* 0x001f220000300a00 */
[----:B------:R-:W4:Y:S02]  /*31500*/  LDL.LU.64 R16, [R1+0x5f00] ;  /* 0x005f000001107983 */ /* 0x000f240000300a00 */
[----:B----4-:R-:W-:Y:S01]  /*31510*/  HMMA.16816.F32.BF16 R24, R24, R20, R16 ;  /* 0x000000141818723c */ /* 0x010fe20000041810 */
[----:B------:R-:W2:Y:S01]  /*31520*/  LDL.LU.64 R18, [R1+0x5ef8] ;  /* 0x005ef80001127983 */ /* 0x000ea20000300a00 */
[----:B------:R-:W2:Y:S11]  /*31530*/  LDL.LU.64 R16, [R1+0x5ef0] ;  /* 0x005ef00001107983 */ /* 0x000eb60000300a00 */
[----:B------:R-:W-:Y:S10]  /*31540*/  @!UPT UIADD3 URZ, URZ, URZ, URZ ;  /* 0x0000003f3f3ff290 */ /* 0x000ff4000fffe03f */
[----:B------:R0:W-:Y:S01]  /*31550*/  STL.64 [R1+0x2c0], R24 ;  /* 0x0002c01801007387 */ /* 0x0001e20000100a00 */
[----:B------:R-:W-:Y:S03]  /*31560*/  STL.64 [R1+0x2c8], R26 ;  /* 0x0002c81a01007387 */ /* 0x000fe60000100a00 */
[----:B0-----:R-:W2:Y:S01]  /*31570*/  LDL.64 R24, [R1+0x20] ;  /* 0x0000200001187983 */ /* 0x001ea20000100a00 */
[----:B------:R-:W-:Y:S01]  /*31580*/  STL.64 [R1+0x5e68], R20 ;  /* 0x005e681401007387 */ /* 0x000fe20000100a00 */
[C---:B--2---:R-:W-:Y:S11]  /*31590*/  HMMA.16816.F32.BF16 R4, R16.reuse, R24, R4 ;  /* 0x000000181004723c */ /* 0x044ff60000041804 */
[----:B------:R-:W-:Y:S11]  /*315a0*/  @!UPT UIADD3 URZ, URZ, URZ, URZ ;  /* 0x0000003f3f3ff290 */ /* 0x000ff6000fffe03f */
[----:B------:R-:W-:Y:S01]  /*315b0*/  @!UPT UIADD3 URZ, URZ, URZ, URZ ;  /* 0x0000003f3f3ff290 */ /* 0x000fe2000fffe03f */
[----:B------:R0:W-:Y:S01]  /*315c0*/  STL.64 [R1+0x2b0], R4 ;  /* 0x0002b00401007387 */ /* 0x0001e20000100a00 */
[----:B------:R-:W-:Y:S03]  /*315d0*/  STL.64 [R1+0x2b8], R6 ;  /* 0x0002b80601007387 */ /* 0x000fe60000100a00 */
[----:B0-----:R-:W2:Y:S01]  /*315e0*/  LDL.LU.64 R4, [R1+0x5ee8] ;  /* 0x005ee80001047983 */ /* 0x001ea20000300a00 */
[----:B------:R-:W-:Y:S02]  /*315f0*/  IMAD.MOV.U32 R21, RZ, RZ, R24 ;  /* 0x000000ffff157224 */ /* 0x000fe400078e0018 */
[----:B------:R-:W-:Y:S02]  /*31600*/  IMAD.MOV.U32 R20, RZ, RZ, R25 ;  /* 0x000000ffff147224 */ /* 0x000fe400078e0019 */
[----:B------:R-:W4:Y:S01]  /*31610*/  LDL.LU.64 R24, [R1+0x1140] ;  /* 0x0011400001187983 */ /* 0x000f220000300a00 */
[----:B------:R-:W4:Y:S02]  /*31620*/  LDL.LU.64 R26, [R1+0x1148] ;  /* 0x00114800011a7983 */ /* 0x000f240000300a00 */
[----:B------:R-:W-:Y:S02]  /*31630*/  STL.64 [R1+0x5eb0], R22 ;  /* 0x005eb01601007387 */ /* 0x000fe40000100a00 */
[----:B------:R0:W-:Y:S02]  /*31640*/  STL.64 [R1+0x5ea8], R20 ;  /* 0x005ea81401007387 */ /* 0x0001e40000100a00 */
[----:B0-----:R-:W3:Y:S01]  /*31650*/  LDL.LU.64 R20, [R1+0x14c0] ;  /* 0x0014c00001147983 */ /* 0x001ee20000300a00 */
[----:B------:R-:W3:Y:S01]  /*31660*/  LDL.LU.64 R22, [R1+0x14c8] ;  /* 0x0014c80001167983 */ /* 0x000ee20000300a00 */
        /* <DEDUP_REMOVED lines=8> */
[----:B------:R-:W4:Y:S01]  /*316f0*/  LDL.LU.64 R4, [R1+0x5ed8] ;  /* 0x005ed80001047983 */ /* 0x000f220000300a00 */
[----:B---3--:R-:W-:Y:S01]  /*31700*/  HMMA.16816.F32.BF16 R8, R16, R12, R8 ;  /* 0x0000000c1008723c */ /* 0x008fe20000041808 */
[----:B------:R-:W-:-:S02]  /*31710*/  IMAD.MOV.U32 R7, RZ, RZ, R12 ;  /* 0x000000ffff077224 */ /* 0x000fc400078e000c */
[----:B------:R-:W-:Y:S11]  /*31720*/  IMAD.MOV.U32 R6, RZ, RZ, R13 ;  /* 0x000000ffff067224 */ /* 0x000ff600078e000d */
[----:B------:R-:W-:Y:S09]  /*31730*/  @!UPT UIADD3 URZ, URZ, URZ, URZ ;  /* 0x0000003f3f3ff290 */ /* 0x000ff2000fffe03f */
[----:B------:R-:W-:Y:S01]  /*31740*/  STL.64 [R1+0x290], R8 ;  /* 0x0002900801007387 */ /* 0x000fe20000100a00 */
[----:B------:R0:W-:Y:S03]  /*31750*/  STL.64 [R1+0x298], R10 ;  /* 0x0002980a01007387 */ /* 0x0001e60000100a00 */
[----:B0-----:R-:W2:Y:S01]  /*31760*/  LDL.LU.64 R10, [R1+0x5ed0] ;  /* 0x005ed000010a7983 */ /* 0x001ea20000300a00 */
[----:B------:R-:W3:Y:S02]  /*31770*/  LDL.LU.64 R8, [R1+0x5ec8] ;  /* 0x005ec80001087983 */ /* 0x000ee40000300a00 */
[----:B------:R-:W2:Y:S02]  /*31780*/  LDL.LU.64 R14, [R1+0x5ec0] ;  /* 0x005ec000010e7983 */ /* 0x000ea40000300a00 */
[----:B------:R-:W2:Y:S02]  /*31790*/  LDL.LU.64 R12, [R1+0x5eb8] ;  /* 0x005eb800010c7983 */ /* 0x000ea40000300a00 */
[C---:B--2---:R-:W-:Y:S11]  /*317a0*/  HMMA.16816.F32.BF16 R20, R16.reuse, R12, R20 ;  /* 0x0000000c1014723c */ /* 0x044ff60000041814 */
[----:B------:R-:W-:Y:S11]  /*317b0*/  @!UPT UIADD3 URZ, URZ, URZ, URZ ;  /* 0x0000003f3f3ff290 */ /* 0x000ff6000fffe03f */
[----:B------:R-:W-:Y:S01]  /*317c0*/  @!UPT UIADD3 URZ, URZ, URZ, URZ ;  /* 0x0000003f3f3ff290 */ /* 0x000fe2000fffe03f */
[----:B------:R0:W-:Y:S01]  /*317d0*/  STL.64 [R1+0x280], R20 ;  /* 0x0002801401007387 */ /* 0x0001e20000100a00 */
[----:B------:R1:W-:Y:S03]  /*317e0*/  STL.64 [R1+0x288], R22 ;  /* 0x0002881601007387 */ /* 0x0003e60000100a00 */
[----:B0-----:R-:W2:Y:S01]  /*317f0*/  LDL.LU.64 R20, [R1+0x1350] ;  /* 0x0013500001147983 */ /* 0x001ea20000300a00 */
[----:B-1----:R-:W2:Y:S02]  /*31800*/  LDL.LU.64 R22, [R1+0x1358] ;  /* 0x0013580001167983 */ /* 0x002ea40000300a00 */
[----:B------:R-:W-:Y:S02]  /*31810*/  STL.64 [R1+0x5e08], R14 ;  /* 0x005e080e01007387 */ /* 0x000fe40000100a00 */
[----:B------:R0:W-:Y:S02]  /*31820*/  STL.64 [R1+0x5e00], R12 ;  /* 0x005e000c01007387 */ /* 0x0001e40000100a00 */
[----:B0-----:R-:W2:Y:S01]  /*31830*/  LDL.LU.64 R12, [R1+0x1150] ;  /* 0x00115000010c7983 */ /* 0x001ea20000300a00 */
[----:B------:R-:W2:Y:S02]  /*31840*/  LDL.LU.64 R14, [R1+0x1158] ;  /* 0x00115800010e7983 */ /* 0x000ea40000300a00 */
[----:B------:R-:W-:Y:S02]  /*31850*/  STL.64 [R1+0x5df8], R10 ;  /* 0x005df80a01007387 */ /* 0x000fe40000100a00 */
[----:B---3--:R0:W-:Y:S01]  /*31860*/  STL.64 [R1+0x5df0], R8 ;  /* 0x005df00801007387 */ /* 0x0081e20000100a00 */
[C---:B----4-:R-:W-:Y:S08]  /*31870*/  HMMA.16816.F32.BF16 R24, R16.reuse, R4, R24 ;  /* 0x000000041018723c */ /* 0x050ff00000041818 */
[C---:B--2---:R-:W-:Y:S11]  /*31880*/  HMMA.16816.F32.BF16 R12, R16.reuse, R8, R12 ;  /* 0x00000008100c723c */ /* 0x044ff6000004180c */
[----:B------:R-:W-:Y:S11]  /*31890*/  @!UPT UIADD3 URZ, URZ, URZ, URZ ;  /* 0x0000003f3f3ff290 */ /* 0x000ff6000fffe03f */
[----:B------:R-:W-:Y:S01]  /*318a0*/  @!UPT UIADD3 URZ, URZ, URZ, URZ ;  /* 0x0000003f3f3ff290 */ /* 0x000fe2000fffe03f */
[----:B------:R1:W-:Y:S01]  /*318b0*/  STL.64 [R1+0x270], R12 ;  /* 0x0002700c01007387 */ /* 0x0003e20000100a00 */
[----:B------:R2:W-:Y:S02]  /*318c0*/  STL.64 [R1+0x278], R14 ;  /* 0x0002780e01007387 */ /* 0x0005e40000100a00 */
[----:B0-----:R-:W3:Y:S01]  /*318d0*/  LDL.64 R8, [R1+0x30] ;  /* 0x0000300001087983 */ /* 0x001ee20000100a00 */
[----:B-1----:R-:W4:Y:S01]  /*318e0*/  LDL.LU.64 R12, [R1+0x1340] ;  /* 0x00134000010c7983 */ /* 0x002f220000300a00 */
[----:B--2---:R-:W4:Y:S02]  /*318f0*/  LDL.LU.64 R14, [R1+0x1348] ;  /* 0x00134800010e7983 */ /* 0x004f240000300a00 */
[----:B------:R-:W-:Y:S02]  /*31900*/  STL.64 [R1+0x260], R24 ;  /* 0x0002601801007387 */ /* 0x000fe40000100a00 */
[----:B------:R-:W-:Y:S02]  /*31910*/  STL.64 [R1+0x268], R26 ;  /* 0x0002681a01007387 */ /* 0x000fe40000100a00 */
[----:B------:R-:W0:Y:S04]  /*31920*/  LDSM.16.MT88.4 R24, [R0+0x300] ;  /* 0x000300000018783b */ /* 0x000e280000004200 */
[----:B------:R-:W-:Y:S01]  /*31930*/  STL [R1+0x5dd8], R4 ;  /* 0x005dd80401007387 */ /* 0x000fe20000100800 */
[----:B------:R1:W-:Y:S03]  /*31940*/  STL [R1+0x5dd4], R5 ;  /* 0x005dd40501007387 */ /* 0x0003e60000100800 */
[----:B-1----:R-:W2:Y:S01]  /*31950*/  LDL.64 R4, [R1+0x140] ;  /* 0x0001400001047983 */ /* 0x002ea20000100a00 */
[----:B------:R-:W-:Y:S03]  /*31960*/  STL [R1+0x5ddc], R0 ;  /* 0x005ddc0001007387 */ /* 0x000fe60000100800 */
[----:B0-----:R0:W-:Y:S01]  /*31970*/  STL.64 [R1+0x5d38], R26 ;  /* 0x005d381a01007387 */ /* 0x0011e20000100a00 */
[----:B------:R-:W-:Y:S01]  /*31980*/  STL.64 [R1+0x5d30], R24 ;  /* 0x005d301801007387 */ /* 0x000fe20000100a00 */
[----:B---3--:R-:W-:Y:S01]  /*31990*/  HMMA.16816.F32.BF16 R20, R16, R8, R20 ;  /* 0x000000081014723c */ /* 0x008fe20000041814 */
[----:B0-----:R-:W-:-:S02]  /*319a0*/  IMAD.MOV.U32 R27, RZ, RZ, R8 ;  /* 0x000000ffff1b7224 */ /* 0x001fc400078e0008 */
[----:B------:R-:W-:Y:S11]  /*319b0*/  IMAD.MOV.U32 R26, RZ, RZ, R9 ;  /* 0x000000ffff1a7224 */ /* 0x000ff600078e0009 */
[----:B------:R-:W-:Y:S09]  /*319c0*/  @!UPT UIADD3 URZ, URZ, URZ, URZ ;  /* 0x0000003f3f3ff290 */ /* 0x000ff2000fffe03f */
[----:B------:R-:W-:Y:S01]  /*319d0*/  STL.64 [R1+0x250], R20 ;  /* 0x0002501401007387 */ /* 0x000fe20000100a00 */
[----:B------:R0:W-:Y:S03]  /*319e0*/  STL.64 [R1+0x258], R22 ;  /* 0x0002581601007387 */ /* 0x0001e60000100a00 */
[----:B0-----:R-:W3:Y:S01]  /*319f0*/  LDL.LU.64 R22, [R1+0x5eb0] ;  /* 0x005eb00001167983 */ /* 0x001ee20000300a00 */
[----:B------:R-:W2:Y:S02]  /*31a00*/  LDL.LU.64 R20, [R1+0x5ea8] ;  /* 0x005ea80001147983 */ /* 0x000ea40000300a00 */
[----:B------:R-:W2:Y:S02]  /*31a10*/  LDL.64 R8, [R1+0x110] ;  /* 0x0001100001087983 */ /* 0x000ea40000100a00 */
[----:B------:R-:W-:Y:S02]  /*31a20*/  IMAD.MOV.U32 R24, RZ, RZ, R29 ;  /* 0x000000ffff187224 */ /* 0x000fe400078e001d */
[----:B------:R-:W-:-:S07]  /*31a30*/  IMAD.MOV.U32 R25, RZ, RZ, R28 ;  /* 0x000000ffff197224 */ /* 0x000fce00078e001c */
[----:B----4-:R-:W-:Y:S01]  /*31a40*/  HMMA.16816.F32.BF16 R12, R16, R24, R12 ;  /* 0x00000018100c723c */ /* 0x010fe2000004180c */
[----:B--2---:R0:W-:Y:S04]  /*31a50*/  STL.64 [R1+0x5ea0], R8 ;  /* 0x005ea00801007387 */ /* 0x0041e80000100a00 */
[----:B0-----:R-:W2:Y:S01]  /*31a60*/  LDL.64 R8, [R1+0x130] ;  /* 0x0001300001087983 */ /* 0x001ea20000100a00 */
[----:B------:R-:W-:Y:S02]  /*31a70*/  STL [R1+0x5de4], R26 ;  /* 0x005de41a01007387 */ /* 0x000fe40000100800 */
[----:B------:R-:W-:Y:S11]  /*31a80*/  STL [R1+0x5de0], R27 ;  /* 0x005de01b01007387 */ /* 0x000ff60000100800 */
[----:B------:R-:W-:Y:S04]  /*31a90*/  @!UPT UIADD3 URZ, URZ, URZ, URZ ;  /* 0x0000003f3f3ff290 */ /* 0x000fe8000fffe03f */
[----:B------:R0:W-:Y:S01]  /*31aa0*/  STL.64 [R1+0x590], R12 ;  /* 0x0005900c01007387 */ /* 0x0001e20000100a00 */
[----:B------:R-:W-:Y:S01]  /*31ab0*/  STL.64 [R1+0x598], R14 ;  /* 0x0005980e01007387 */ /* 0x000fe20000100a00 */
[----:B0-----:R-:W-:Y:S02]  /*31ac0*/  IMAD.MOV.U32 R12, RZ, RZ, R7 ;  /* 0x000000ffff0c7224 */ /* 0x001fe400078e0007 */
[----:B------:R-:W-:-:S05]  /*31ad0*/  IMAD.MOV.U32 R13, RZ, RZ, R6 ;  /* 0x000000ffff0d7224 */ /* 0x000fca00078e0006 */
[----:B------:R0:W-:Y:S02]  /*31ae0*/  STL.64 [R1+0x5e20], R12 ;  /* 0x005e200c01007387 */ /* 0x0001e40000100a00 */
[----:B0-----:R-:W-:Y:S02]  /*31af0*/  IMAD.MOV.U32 R12, RZ, RZ, R3 ;  /* 0x000000ffff0c7224 */ /* 0x001fe400078e0003 */
[----:B------:R-:W-:-:S05]  /*31b00*/  IMAD.MOV.U32 R13, RZ, RZ, R2 ;  /* 0x000000ffff0d7224 */ /* 0x000fca00078e0002 */
[----:B------:R0:W-:Y:S04]  /*31b10*/  STL.64 [R1+0x5e38], R12 ;  /* 0x005e380c01007387 */ /* 0x0001e80000100a00 */
[----:B0-----:R-:W4:Y:S01]  /*31b20*/  LDL.LU.64 R12, [R1+0x1330] ;  /* 0x00133000010c7983 */ /* 0x001f220000300a00 */
[----:B------:R-:W4:Y:S02]  /*31b30*/  LDL.LU.64 R14, [R1+0x1338] ;  /* 0x00133800010e7983 */ /* 0x000f240000300a00 */
[----:B------:R0:W-:Y:S02]  /*31b40*/  STL.64 [R1+0x5db8], R24 ;  /* 0x005db81801007387 */ /* 0x0001e40000100a00 */
[----:B------:R-:W-:Y:S02]  /*31b50*/  IMAD.MOV.U32 R3, RZ, RZ, R4 ;  /* 0x000000ffff037224 */ /* 0x000fe400078e0004 */
[----:B------:R-:W-:Y:S01]  /*31b60*/  IMAD.MOV.U32 R2, RZ, RZ, R5 ;  /* 0x000000ffff027224 */ /* 0x000fe200078e0005 */
[----:B----4-:R-:W-:Y:S11]  /*31b70*/  HMMA.16816.F32.BF16 R12, R16, R4, R12 ;  /* 0x00000004100c723c */ /* 0x010ff6000004180c */
[----:B------:R-:W-:Y:S11]  /*31b80*/  @!UPT UIADD3 URZ, URZ, URZ, URZ ;  /* 0x0000003f3f3ff290 */ /* 0x000ff6000fffe03f */
[----:B------:R-:W-:Y:S01]  /*31b90*/  @!UPT UIADD3 URZ, URZ, URZ, URZ ;  /* 0x0000003f3f3ff290 */ /* 0x000fe2000fffe03f */
[----:B------:R1:W-:Y:S01]  /*31ba0*/  STL.64 [R1+0x580], R12 ;  /* 0x0005800c01007387 */ /* 0x0003e20000100a00 */
[----:B------:R-:W-:Y:S02]  /*31bb0*/  STL.64 [R1+0x588], R14 ;  /* 0x0005880e01007387 */ /* 0x000fe40000100a00 */
[----:B0-----:R-:W2:Y:S02]  /*31bc0*/  LDL.LU.64 R24, [R1+0x1320] ;  /* 0x0013200001187983 */ /* 0x001ea40000300a00 */
[----:B------:R-:W2:Y:S01]  /*31bd0*/  LDL.LU.64 R26, [R1+0x1328] ;  /* 0x00132800011a7983 */ /* 0x000ea20000300a00 */
[----:B------:R-:W4:Y:S01]  /*31be0*/  LDL.LU.64 R4, [R1+0x1310] ;  /* 0x0013100001047983 */ /* 0x000f220000300a00 */
[----:B------:R-:W4:Y:S02]  /*31bf0*/  LDL.LU.64 R6, [R1+0x1318] ;  /* 0x0013180001067983 */ /* 0x000f240000300a00 */
[----:B-1----:R-:W-:Y:S02]  /*31c00*/  IMAD.MOV.U32 R12, RZ, RZ, R21 ;  /* 0x000000ffff0c7224 */ /* 0x002fe400078e0015 */
[----:B------:R-:W-:-:S02]  /*31c10*/  IMAD.MOV.U32 R13, RZ, RZ, R20 ;  /* 0x000000ffff0d7224 */ /* 0x000fc400078e0014 */
[----:B------:R-:W2:Y:S04]  /*31c20*/  LDL.64 R20, [R1+0xe0] ;  /* 0x0000e00001147983 */ /* 0x000ea80000100a00 */
[----:B--2---:R0:W-:Y:S04]  /*31c30*/  STL.64 [R1+0x5e78], R20 ;  /* 0x005e781401007387 */ /* 0x0041e80000100a00 */
[----:B0-----:R-:W2:Y:S01]  /*31c40*/  LDL.64 R20, [R1+0xf0] ;  /* 0x0000f00001147983 */ /* 0x001ea20000100a00 */
[C---:B------:R-:W-:Y:S03]  /*31c50*/  HMMA.16816.F32.BF16 R24, R16.reuse, R8, R24 ;  /* 0x000000081018723c */ /* 0x040fe60000041818 */
[----:B--2---:R-:W-:Y:S01]  /*31c60*/  STL.64 [R1+0x5e88], R20 ;  /* 0x005e881401007387 */ /* 0x004fe20000100a00 */
[----:B------:R0:W-:Y:S03]  /*31c70*/  STL.64 [R1+0x5e60], R12 ;  /* 0x005e600c01007387 */ /* 0x0001e60000100a00 */
[----:B0-----:R-:W2:Y:S01]  /*31c80*/  LDL.LU.64 R12, [R1+0x1300] ;  /* 0x00130000010c7983 */ /* 0x001ea20000300a00 */
[----:B------:R-:W2:Y:S02]  /*31c90*/  LDL.LU.64 R14, [R1+0x1308] ;  /* 0x00130800010e7983 */ /* 0x000ea40000300a00 */
[----:B------:R-:W-:Y:S11]  /*31ca0*/  STL [R1+0x5de8], R3 ;  /* 0x005de80301007387 */ /* 0x000ff60000100800 */
[----:B------:R-:W-:Y:S02]  /*31cb0*/  @!UPT UIADD3 URZ, URZ, URZ, URZ ;  /* 0x0000003f3f3ff290 */ /* 0x000fe4000fffe03f */
[----:B------:R0:W-:Y:S01]  /*31cc0*/  STL.64 [R1+0x570], R24 ;  /* 0x0005701801007387 */ /* 0x0001e20000100a00 */
[----:B------:R-:W-:Y:S01]  /*31cd0*/  STL.64 [R1+0x578], R26 ;  /* 0x0005781a01007387 */ /* 0x000fe20000100a00 */
[----:B0-----:R-:W-:Y:S02]  /*31ce0*/  IMAD.MOV.U32 R25, RZ, RZ, R8 ;  /* 0x000000ffff197224 */ /* 0x001fe400078e0008 */
[----:B------:R-:W-:Y:S02]  /*31cf0*/  IMAD.MOV.U32 R24, RZ, RZ, R9 ;  /* 0x000000ffff187224 */ /* 0x000fe400078e0009 */
[----:B------:R-:W2:Y:S03]  /*31d00*/  LDL.LU.64 R8, [R1+0x5ea0] ;  /* 0x005ea00001087983 */ /* 0x000ea60000300a00 */
[----:B------:R0:W-:Y:S02]  /*31d10*/  STL.64 [R1+0x5e80], R24 ;  /* 0x005e801801007387 */ /* 0x0001e40000100a00 */
[----:B0-----:R-:W4:Y:S01]  /*31d20*/  LDL.64 R24, [R1+0x120] ;  /* 0x0001200001187983 */ /* 0x001f220000100a00 */
[C---:B--2---:R-:W-:Y:S08]  /*31d30*/  HMMA.16816.F32.BF16 R12, R16.reuse, R8, R12 ;  /* 0x00000008100c723c */ /* 0x044ff0000004180c */
[----:B----4-:R-:W-:Y:S01]  /*31d40*/  HMMA.16816.F32.BF16 R4, R16, R24, R4 ;  /* 0x000000181004723c */ /* 0x010fe20000041804 */
[----:B------:R-:W-:Y:S11]  /*31d50*/  IMAD.MOV.U32 R28, RZ, RZ, R25 ;  /* 0x000000ffff1c7224 */ /* 0x000ff600078e0019 */
[----:B------:R-:W-:Y:S11]  /*31d60*/  @!UPT UIADD3 URZ, URZ, URZ, URZ ;  /* 0x0000003f3f3ff290 */ /* 0x000ff6000fffe03f */
[----:B------:R-:W-:Y:S01]  /*31d70*/  STL.64 [R1+0x560], R4 ;  /* 0x0005600401007387 */ /* 0x000fe20000100a00 */
[----:B------:R0:W-:Y:S02]  /*31d80*/  STL.64 [R1+0x568], R6 ;  /* 0x0005680601007387 */ /* 0x0001e40000100a00 */
[----:B------:R-:W-:Y:S02]  /*31d90*/  STL.64 [R1+0x550], R12 ;  /* 0x0005500c01007387 */ /* 0x000fe40000100a00 */
[----:B------:R-:W-:Y:S02]  /*31da0*/  STL.64 [R1+0x558], R14 ;  /* 0x0005580e01007387 */ /* 0x000fe40000100a00 */
[----:B0-----:R-:W-:Y:S02]  /*31db0*/  IMAD.MOV.U32 R7, RZ, RZ, R24 ;  /* 0x000000ffff077224 */ /* 0x001fe400078e0018 */
[----:B------:R-:W2:Y:S01]  /*31dc0*/  LDL.LU.64 R24, [R1+0x12e0] ;  /* 0x0012e00001187983 */ /* 0x000ea20000300a00 */
[----:B------:R-:W4:Y:S02]  /*31dd0*/  LDL.LU.64 R26, [R1+0x12e8] ;  /* 0x0012e800011a7983 */ /* 0x000f240000300a00 */
[----:B------:R-:W-:-:S02]  /*31de0*/  IMAD.MOV.U32 R6, RZ, RZ, R9 ;  /* 0x000000ffff067224 */ /* 0x000fc400078e0009 */
[----:B------:R-:W-:Y:S01]  /*31df0*/  IMAD.MOV.U32 R29, RZ, RZ, R8 ;  /* 0x000000ffff1d7224 */ /* 0x000fe200078e0008 */
[----:B----4-:R-:W-:Y:S01]  /*31e00*/  STL.64 [R1+0x5e98], R26 ;  /* 0x005e981a01007387 */ /* 0x010fe20000100a00 */
[----:B--2---:R0:W-:Y:S03]  /*31e10*/  STL.64 [R1+0x5e90], R24 ;  /* 0x005e901801007387 */ /* 0x0041e60000100a00 */
[----:B0-----:R-:W2:Y:S01]  /*31e20*/  LDL.LU.64 R24, [R1+0x12f0] ;  /* 0x0012f00001187983 */ /* 0x001ea20000300a00 */
[----:B------:R-:W2:Y:S02]  /*31e30*/  LDL.LU.64 R26, [R1+0x12f8] ;  /* 0x0012f800011a7983 */ /* 0x000ea40000300a00 */
[----:B------:R0:W-:Y:S02]  /*31e40*/  STL.64 [R1+0x5e70], R6 ;  /* 0x005e700601007387 */ /* 0x0001e40000100a00 */
[----:B------:R-:W4:Y:S01]  /*31e50*/  LDL.LU.64 R4, [R1+0x12d0] ;  /* 0x0012d00001047983 */ /* 0x000f220000300a00 */
[----:B0-----:R-:W4:Y:S01]  /*31e60*/  LDL.LU.64 R6, [R1+0x12d8] ;  /* 0x0012d80001067983 */ /* 0x001f220000300a00 */
[----:B------:R-:W2:Y:S02]  /*31e70*/  LDL.LU.64 R12, [R1+0x1130] ;  /* 0x00113000010c7983 */ /* 0x000ea40000300a00 */
[----:B------:R-:W2:Y:S02]  /*31e80*/  LDL.LU.64 R14, [R1+0x1138] ;  /* 0x00113800010e7983 */ /* 0x000ea40000300a00 */
[----:B------:R-:W2:Y:S01]  /*31e90*/  LDL.LU.64 R8, [R1+0x10f0] ;  /* 0x0010f00001087983 */ /* 0x000ea20000300a00 */
[----:B------:R-:W2:Y:S04]  /*31ea0*/  LDL.LU.64 R10, [R1+0x10f8] ;  /* 0x0010f800010a7983 */ /* 0x000ea80000300a00 */
[----:B--2---:R-:W-:Y:S01]  /*31eb0*/  STL.64 [R1+0x5e18], R10 ;  /* 0x005e180a01007387 */ /* 0x004fe20000100a00 */
[----:B------:R0:W-:Y:S03]  /*31ec0*/  STL.64 [R1+0x5e10], R8 ;  /* 0x005e100801007387 */ /* 0x0001e60000100a00 */
[----:B0-----:R-:W2:Y:S01]  /*31ed0*/  LDL.LU.64 R8, [R1+0x1100] ;  /* 0x0011000001087983 */ /* 0x001ea20000300a00 */
[----:B------:R-:W2:Y:S02]  /*31ee0*/  LDL.LU.64 R10, [R1+0x1108] ;  /* 0x00110800010a7983 */ /* 0x000ea40000300a00 */
[----:B---3--:R-:W-:-:S02]  /*31ef0*/  IMAD.MOV.U32 R20, RZ, RZ, R23 ;  /* 0x000000ffff147224 */ /* 0x008fc400078e0017 */
[----:B------:R-:W-:-:S07]  /*31f00*/  IMAD.MOV.U32 R21, RZ, RZ, R22 ;  /* 0x000000ffff157224 */ /* 0x000fce00078e0016 */
[C---:B------:R-:W-:Y:S01]  /*31f10*/  HMMA.16816.F32.BF16 R20, R16.reuse, R20, R24 ;  /* 0x000000141014723c */ /* 0x040fe20000041818 */
[----:B--2---:R-:W-:Y:S01]  /*31f20*/  STL.64 [R1+0x5e30], R10 ;  /* 0x005e300a01007387 */ /* 0x004fe20000100a00 */
[----:B------:R0:W-:Y:S03]  /*31f30*/  STL.64 [R1+0x5e28], R8 ;  /* 0x005e280801007387 */ /* 0x0001e60000100a00 */
[----:B0-----:R-:W2:Y:S01]  /*31f40*/  LDL.LU.64 R8, [R1+0x1110] ;  /* 0x0011100001087983 */ /* 0x001ea20000300a00 */
[----:B------:R-:W3:Y:S03]  /*31f50*/  LDL.LU.64 R10, [R1+0x1118] ;  /* 0x00111800010a7983 */ /* 0x000ee60000300a00 */
[----:B---3--:R-:W-:Y:S01]  /*31f60*/  STL.64 [R1+0x5e48], R10 ;  /* 0x005e480a01007387 */ /* 0x008fe20000100a00 */
[----:B--2---:R0:W-:Y:S03]  /*31f70*/  STL.64 [R1+0x5e40], R8 ;  /* 0x005e400801007387 */ /* 0x0041e60000100a00 */
[----:B0-----:R-:W2:Y:S01]  /*31f80*/  LDL.LU.64 R8, [R1+0x1120] ;  /* 0x0011200001087983 */ /* 0x001ea20000300a00 */
[----:B------:R-:W2:Y:S02]  /*31f90*/  LDL.LU.64 R10, [R1+0x1128] ;  /* 0x00112800010a7983 */ /* 0x000ea40000300a00 */
[----:B------:R-:W3:Y:S02]  /*31fa0*/  LDL.LU.64 R26, [R1+0x5e98] ;  /* 0x005e9800011a7983 */ /* 0x000ee40000300a00 */
[----:B------:R-:W3:Y:S05]  /*31fb0*/  LDL.LU.64 R24, [R1+0x5e90] ;  /* 0x005e900001187983 */ /* 0x000eea0000300a00 */
[----:B------:R0:W-:Y:S01]  /*31fc0*/  STL.64 [R1+0x540], R20 ;  /* 0x0005401401007387 */ /* 0x0001e20000100a00 */
[----:B------:R-:W-:Y:S03]  /*31fd0*/  STL.64 [R1+0x548], R22 ;  /* 0x0005481601007387 */ /* 0x000fe60000100a00 */
[----:B0-----:R-:W3:Y:S02]  /*31fe0*/  LDL.LU.64 R20, [R1+0x5e88] ;  /* 0x005e880001147983 */ /* 0x001ee40000300a00 */
[C---:B---3--:R-:W-:Y:S01]  /*31ff0*/  HMMA.16816.F32.BF16 R24, R16.reuse, R20, R24 ;  /* 0x000000141018723c */ /* 0x048fe20000041818 */
[----:B------:R-:W-:Y:S11]  /*32000*/  IMAD.MOV.U32 R3, RZ, RZ, R20 ;  /* 0x000000ffff037224 */ /* 0x000ff600078e0014 */
[----:B------:R-:W-:Y:S11]  /*32010*/  @!UPT UIADD3 URZ, URZ, URZ, URZ ;  /* 0x0000003f3f3ff290 */ /* 0x000ff6000fffe03f */
[----:B------:R0:W-:Y:S01]  /*32020*/  STL.64 [R1+0x530], R24 ;  /* 0x0005301801007387 */ /* 0x0001e20000100a00 */
[----:B------:R1:W-:Y:S03]  /*32030*/  STL.64 [R1+0x538], R26 ;  /* 0x0005381a01007387 */ /* 0x0003e60000100a00 */
[----:B0-----:R-:W3:Y:S01]  /*32040*/  LDL.LU.64 R24, [R1+0x5e80] ;  /* 0x005e800001187983 */ /* 0x001ee20000300a00 */
[----:B-1----:R-:W-:Y:S02]  /*32050*/  IMAD.MOV.U32 R26, RZ, RZ, R21 ;  /* 0x000000ffff1a7224 */ /* 0x002fe400078e0015 */
[----:B------:R-:W4:Y:S02]  /*32060*/  LDL.LU.64 R20, [R1+0x5e78] ;  /* 0x005e780001147983 */ /* 0x000f240000300a00 */
[C---:B----4-:R-:W-:Y:S11]  /*32070*/  HMMA.16816.F32.BF16 R4, R16.reuse, R20, R4 ;  /* 0x000000141004723c */ /* 0x050ff60000041804 */
[----:B------:R-:W-:Y:S11]  /*32080*/  @!UPT UIADD3 URZ, URZ, URZ, URZ ;  /* 0x0000003f3f3ff290 */ /* 0x000ff6000fffe03f */
[----:B------:R-:W-:Y:S01]  /*32090*/  @!UPT UIADD3 URZ, URZ, URZ, URZ ;  /* 0x0000003f3f3ff290 */ /* 0x000fe2000fffe03f */
[----:B------:R0:W-:Y:S01]  /*320a0*/  STL.64 [R1+0x520], R4 ;  /* 0x0005200401007387 */ /* 0x0001e20000100a00 */
[----:B------:R1:W-:Y:S02]  /*320b0*/  STL.64 [R1+0x528], R6 ;  /* 0x0005280601007387 */ /* 0x0003e40000100a00 */
[----:B0-----:R-:W-:Y:S01]  /*320c0*/  IMAD.MOV.U32 R4, RZ, RZ, R20 ;  /* 0x000000ffff047224 */ /* 0x001fe200078e0014 */
[----:B-1----:R-:W4:Y:S01]  /*320d0*/  LDL.LU.64 R6, [R1+0x5e70] ;  /* 0x005e700001067983 */ /* 0x002f220000300a00 */
[----:B------:R-:W-:Y:S02]  /*320e0*/  IMAD.MOV.U32 R5, RZ, RZ, R21 ;  /* 0x000000ffff057224 */ /* 0x000fe400078e0015 */
[----:B------:R-:W2:Y:S02]  /*320f0*/  LDL.LU.64 R20, [R1+0x5e68] ;  /* 0x005e680001147983 */ /* 0x000ea40000300a00 */
[----:B--2---:R-:W-:Y:S01]  /*32100*/  HMMA.16816.F32.BF16 R16, R16, R20, R12 ;  /* 0x000000141010723c */ /* 0x004fe2000004180c */
[----:B------:R-:W2:Y:S01]  /*32110*/  LDL.LU.64 R12, [R1+0x5e60] ;  /* 0x005e6000010c7983 */ /* 0x000ea20000300a00 */
[----:B------:R-:W-:-:S02]  /*32120*/  IMAD.MOV.U32 R27, RZ, RZ, R20 ;  /* 0x000000ffff1b7224 */ /* 0x000fc400078e0014 */
[----:B------:R-:W-:Y:S11]  /*32130*/  IMAD.MOV.U32 R0, RZ, RZ, R21 ;  /* 0x000000ffff007224 */ /* 0x000ff600078e0015 */
[----:B------:R-:W-:Y:S08]  /*32140*/  @!UPT UIADD3 URZ, URZ, URZ, URZ ;  /* 0x0000003f3f3ff290 */ /* 0x000ff0000fffe03f */
[----:B------:R0:W-:Y:S01]  /*32150*/  STL.64 [R1+0x240], R16 ;  /* 0x0002401001007387 */ /* 0x0001e20000100a00 */
[----:B------:R1:W-:Y:S02]  /*32160*/  STL.64 [R1+0x248], R18 ;  /* 0x0002481201007387 */ /* 0x0003e40000100a00 */
[----:B------:R-:W2:Y:S02]  /*32170*/  LDL.LU.64 R22, [R1+0x5e58] ;  /* 0x005e580001167983 */ /* 0x000ea40000300a00 */
[----:B------:R-:W2:Y:S01]  /*32180*/  LDL.LU.64 R20, [R1+0x5e50] ;  /* 0x005e500001147983 */ /* 0x000ea20000300a00 */
        /* <DEDUP_REMOVED lines=27> */
[----:B------:R-:W-:Y:S01]  /*32340*/  STL.64 [R1+0x4e0], R8 ;  /* 0x0004e00801007387 */ /* 0x000fe20000100a00 */
[----:B------:R0:W-:Y:S03]  /*32350*/  STL.64 [R1+0x4e8], R10 ;  /* 0x0004e80a01007387 */ /* 0x0001e60000100a00 */
[----:B0-----:R-:W2:Y:S01]  /*32360*/  LDL.LU.64 R10, [R1+0x5df8] ;  /* 0x005df800010a7983 */ /* 0x001ea20000300a00 */
[----:B------:R-:W3:Y:S02]  /*32370*/  LDL.LU.64 R8, [R1+0x5df0] ;  /* 0x005df00001087983 */ /* 0x000ee40000300a00 */
[----:B------:R-:W-:Y:S02]  /*32380*/  STL.64 [R1+0x5d08], R14 ;  /* 0x005d080e01007387 */ /* 0x000fe40000100a00 */
[----:B------:R0:W-:Y:S02]  /*32390*/  STL.64 [R1+0x5d00], R12 ;  /* 0x005d000c01007387 */ /* 0x0001e40000100a00 */
[----:B0-----:R-:W-:-:S02]  /*323a0*/  IMAD.MOV.U32 R12, RZ, RZ, R3 ;  /* 0x000000ffff0c7224 */ /* 0x001fc400078e0003 */
[----:B------:R-:W-:Y:S01]  /*323b0*/  IMAD.MOV.U32 R13, RZ, RZ, R26 ;  /* 0x000000ffff0d7224 */ /* 0x000fe200078e001a */
[----:B------:R-:W2:Y:S01]  /*323c0*/  LDL.LU R3, [R1+0x5de8] ;  /* 0x005de80001037983 */ /* 0x000ea20000300800 */
[----:B------:R-:W2:Y:S03]  /*323d0*/  LDL.LU R26, [R1+0x5de4] ;  /* 0x005de400011a7983 */ /* 0x000ea60000300800 */
[----:B------:R0:W-:Y:S04]  /*323e0*/  STL.64 [R1+0x5d50], R12 ;  /* 0x005d500c01007387 */ /* 0x0001e80000100a00 */
[----:B0-----:R-:W4:Y:S01]  /*323f0*/  LDL.LU.64 R12, [R1+0x10d0] ;  /* 0x0010d000010c7983 */ /* 0x001f220000300a00 */
[----:B------:R-:W4:Y:S01]  /*32400*/  LDL.LU.64 R14, [R1+0x10d8] ;  /* 0x0010d800010e7983 */ /* 0x000f220000300a00 */
[----:B---3--:R-:W-:Y:S11]  /*32410*/  HMMA.16816.F32.BF16 R16, R20, R8, R16 ;  /* 0x000000081410723c */ /* 0x008ff60000041810 */
[----:B------:R-:W-:Y:S11]  /*32420*/  @!UPT UIADD3 URZ, URZ, URZ, URZ ;  /* 0x0000003f3f3ff290 */ /* 0x000ff6000fffe03f */
[----:B------:R-:W-:Y:S01]  /*32430*/  @!UPT UIADD3 URZ, URZ, URZ, URZ ;  /* 0x0000003f3f3ff290 */ /* 0x000fe2000fffe03f */
[----:B------:R-:W-:Y:S01]  /*32440*/  STL.64 [R1+0x4d0], R16 ;  /* 0x0004d01001007387 */ /* 0x000fe20000100a00 */
[----:B------:R-:W-:Y:S02]  /*32450*/  STL.64 [R1+0x4d8], R18 ;  /* 0x0004d81201007387 */ /* 0x000fe40000100a00 */
[----:B--2---:R-:W-:Y:S02]  /*32460*/  STL.64 [R1+0x5cf8], R10 ;  /* 0x005cf80a01007387 */ /* 0x004fe40000100a00 */
[----:B------:R0:W-:Y:S02]  /*32470*/  STL.64 [R1+0x5cf0], R8 ;  /* 0x005cf00801007387 */ /* 0x0001e40000100a00 */
[----:B0-----:R-:W-:Y:S02]  /*32480*/  IMAD.MOV.U32 R8, RZ, RZ, R27 ;  /* 0x000000ffff087224 */ /* 0x001fe400078e001b */
[----:B------:R-:W-:Y:S01]  /*32490*/  IMAD.MOV.U32 R9, RZ, RZ, R0 ;  /* 0x000000ffff097224 */ /* 0x000fe200078e0000 */
[----:B------:R-:W2:Y:S01]  /*324a0*/  LDL.LU R27, [R1+0x5de0] ;  /* 0x005de000011b7983 */ /* 0x000ea20000300800 */
[----:B------:R-:W3:Y:S03]  /*324b0*/  LDL.LU R0, [R1+0x5ddc] ;  /* 0x005ddc0001007983 */ /* 0x000ee60000300800 */
[----:B------:R0:W-:Y:S02]  /*324c0*/  STL.64 [R1+0x5d40], R8 ;  /* 0x005d400801007387 */ /* 0x0001e40000100a00 */
[----:B0-----:R-:W-:-:S02]  /*324d0*/  IMAD.MOV.U32 R8, RZ, RZ, R4 ;  /* 0x000000ffff087224 */ /* 0x001fc400078e0004 */
[----:B------:R-:W-:Y:S01]  /*324e0*/  IMAD.MOV.U32 R9, RZ, RZ, R5 ;  /* 0x000000ffff097224 */ /* 0x000fe200078e0005 */
[----:B------:R-:W2:Y:S01]  /*324f0*/  LDL.LU R4, [R1+0x5dd8] ;  /* 0x005dd80001047983 */ /* 0x000ea20000300800 */
[----:B------:R-:W2:Y:S03]  /*32500*/  LDL.LU R5, [R1+0x5dd4] ;  /* 0x005dd40001057983 */ /* 0x000ea60000300800 */
[----:B------:R0:W-:Y:S02]  /*32510*/  STL.64 [R1+0x5d58], R8 ;  /* 0x005d580801007387 */ /* 0x0001e40000100a00 */
[----:B0-----:R-:W-:Y:S02]  /*32520*/  IMAD.MOV.U32 R8, RZ, RZ, R29 ;  /* 0x000000ffff087224 */ /* 0x001fe400078e001d */
[----:B----4-:R-:W-:Y:S01]  /*32530*/  IMAD.MOV.U32 R9, RZ, RZ, R6 ;  /* 0x000000ffff097224 */ /* 0x010fe200078e0006 */
[----:B------:R-:W4:Y:S01]  /*32540*/  LDL.LU R29, [R1+0x5dd0] ;  /* 0x005dd000011d7983 */ /* 0x000f220000300800 */
[----:B------:R-:W4:Y:S03]  /*32550*/  LDL.LU R6, [R1+0x5dcc] ;  /* 0x005dcc0001067983 */ /* 0x000f260000300800 */
[----:B------:R0:W-:Y:S02]  /*32560*/  STL.64 [R1+0x5d70], R8 ;  /* 0x005d700801007387 */ /* 0x0001e40000100a00 */
[----:B0-----:R-:W-:-:S02]  /*32570*/  IMAD.MOV.U32 R8, RZ, RZ, R7 ;  /* 0x000000ffff087224 */ /* 0x001fc400078e0007 */
[----:B------:R-:W-:Y:S01]  /*32580*/  IMAD.MOV.U32 R9, RZ, RZ, R28 ;  /* 0x000000ffff097224 */ /* 0x000fe200078e001c */
[----:B------:R-:W4:Y:S04]  /*32590*/  LDL.LU R7, [R1+0x5dc8] ;  /* 0x005dc80001077983 */ /* 0x000f280000300800 */
[----:B------:R0:W-:Y:S02]  /*325a0*/  STL.64 [R1+0x5d88], R8 ;  /* 0x005d880801007387 */ /* 0x0001e40000100a00 */
[----:B0-----:R-:W-:Y:S02]  /*325b0*/  IMAD.MOV.U32 R8, RZ, RZ, R25 ;  /* 0x000000ffff087224 */ /* 0x001fe400078e0019 */
[----:B------:R-:W-:-:S05]  /*325c0*/  IMAD.MOV.U32 R9, RZ, RZ, R24 ;  /* 0x000000ffff097224 */ /* 0x000fca00078e0018 */
[----:B------:R0:W-:Y:S02]  /*325d0*/  STL.64 [R1+0x5da0], R8 ;  /* 0x005da00801007387 */ /* 0x0001e40000100a00 */
[----:B0-----:R-:W-:Y:S02]  /*325e0*/  IMAD.MOV.U32 R8, RZ, RZ, R3 ;  /* 0x000000ffff087224 */ /* 0x001fe400078e0003 */
[----:B------:R-:W-:-:S05]  /*325f0*/  IMAD.MOV.U32 R9, RZ, RZ, R2 ;  /* 0x000000ffff097224 */ /* 0x000fca00078e0002 */
[----:B------:R0:W-:Y:S04]  /*32600*/  STL.64 [R1+0x5dc0], R8 ;  /* 0x005dc00801007387 */ /* 0x0001e80000100a00 */
[----:B0-----:R-:W4:Y:S01]  /*32610*/  LDL.LU.64 R8, [R1+0x12c0] ;  /* 0x0012c00001087983 */ /* 0x001f220000300a00 */
[----:B------:R-:W4:Y:S03]  /*32620*/  LDL.LU.64 R10, [R1+0x12c8] ;  /* 0x0012c800010a7983 */ /* 0x000f260000300a00 */
[----:B---3--:R-:W0:Y:S01]  /*32630*/  LDSM.16.MT88.4 R16, [R0+0x380] ;  /* 0x000380000010783b */ /* 0x008e220000004200 */
[----:B--2---:R-:W-:Y:S11]  /*32640*/  HMMA.16816.F32.BF16 R12, R20, R4, R12 ;  /* 0x00000004140c723c */ /* 0x004ff6000004180c */
[----:B------:R-:W-:Y:S11]  /*32650*/  @!UPT UIADD3 URZ, URZ, URZ, URZ ;  /* 0x0000003f3f3ff290 */ /* 0x000ff6000fffe03f */
[----:B------:R-:W-:Y:S01]  /*32660*/  @!UPT UIADD3 URZ, URZ, URZ, URZ ;  /* 0x0000003f3f3ff290 */ /* 0x000fe2000fffe03f */
[----:B------:R1:W-:Y:S01]  /*32670*/  STL.64 [R1+0x4c0], R12 ;  /* 0x0004c00c01007387 */ /* 0x0003e20000100a00 */
[----:B------:R2:W-:Y:S03]  /*32680*/  STL.64 [R1+0x4c8], R14 ;  /* 0x0004c80e01007387 */ /* 0x0005e60000100a00 */
[----:B-1----:R-:W3:Y:S01]  /*32690*/  LDL.LU.64 R12, [R1+0x1260] ;  /* 0x00126000010c7983 */ /* 0x002ee20000300a00 */
[----:B--2---:R-:W2:Y:S03]  /*326a0*/  LDL.LU.64 R14, [R1+0x1268] ;  /* 0x00126800010e7983 */ /* 0x004ea60000300a00 */
[----:B--2---:R-:W-:Y:S01]  /*326b0*/  STL.64 [R1+0x5d68], R14 ;  /* 0x005d680e01007387 */ /* 0x004fe20000100a00 */
[----:B---3--:R1:W-:Y:S03]  /*326c0*/  STL.64 [R1+0x5d60], R12 ;  /* 0x005d600c01007387 */ /* 0x0083e60000100a00 */
        /* <DEDUP_REMOVED lines=9> */
[----:B------:R-:W3:Y:S02]  /*32760*/  LDL.LU.64 R14, [R1+0x1298] ;  /* 0x00129800010e7983 */ /* 0x000ee40000300a00 */
[----:B------:R-:W-:-:S02]  /*32770*/  IMAD.MOV.U32 R24, RZ, RZ, R27 ;  /* 0x000000ffff187224 */ /* 0x000fc400078e001b */
[----:B------:R-:W-:-:S07]  /*32780*/  IMAD.MOV.U32 R25, RZ, RZ, R26 ;  /* 0x000000ffff197224 */ /* 0x000fce00078e001a */
[C---:B----4-:R-:W-:Y:S01]  /*32790*/  HMMA.16816.F32.BF16 R24, R20.reuse, R24, R8 ;  /* 0x000000181418723c */ /* 0x050fe20000041808 */
[----:B---3--:R-:W-:Y:S01]  /*327a0*/  STL.64 [R1+0x5db0], R14 ;  /* 0x005db00e01007387 */ /* 0x008fe20000100a00 */
[----:B--2---:R1:W-:Y:S03]  /*327b0*/  STL.64 [R1+0x5da8], R12 ;  /* 0x005da80c01007387 */ /* 0x0043e60000100a00 */
[----:B-1----:R-:W2:Y:S01]  /*327c0*/  LDL.LU.64 R12, [R1+0x12a0] ;  /* 0x0012a000010c7983 */ /* 0x002ea20000300a00 */
[----:B------:R-:W2:Y:S02]  /*327d0*/  LDL.LU.64 R14, [R1+0x12a8] ;  /* 0x0012a800010e7983 */ /* 0x000ea40000300a00 */
[----:B------:R-:W-:Y:S02]  /*327e0*/  STL.64 [R1+0x5ce8], R6 ;  /* 0x005ce80601007387 */ /* 0x000fe40000100a00 */
[----:B------:R1:W-:Y:S02]  /*327f0*/  STL.64 [R1+0x5ce0], R4 ;  /* 0x005ce00401007387 */ /* 0x0003e40000100a00 */
[----:B-1----:R-:W3:Y:S04]  /*32800*/  LDL.64 R4, [R1+0x20] ;  /* 0x0000200001047983 */ /* 0x002ee80000100a00 */
[----:B---3--:R1:W-:Y:S04]  /*32810*/  STL.64 [R1+0x5d48], R4 ;  /* 0x005d480401007387 */ /* 0x0083e80000100a00 */
[----:B-1----:R-:W3:Y:S01]  /*32820*/  LDL.LU.64 R4, [R1+0x12b0] ;  /* 0x0012b00001047983 */ /* 0x002ee20000300a00 */
[----:B------:R-:W3:Y:S02]  /*32830*/  LDL.LU.64 R6, [R1+0x12b8] ;  /* 0x0012b80001067983 */ /* 0x000ee40000300a00 */
[----:B0-----:R-:W-:Y:S02]  /*32840*/  STL.64 [R1+0x5c80], R18 ;  /* 0x005c801201007387 */ /* 0x001fe40000100a00 */
[----:B------:R0:W-:Y:S02]  /*32850*/  STL.64 [R1+0x5c78], R16 ;  /* 0x005c781001007387 */ /* 0x0001e40000100a00 */
[----:B0-----:R-:W4:Y:S01]  /*32860*/  LDL.LU.64 R16, [R1+0x100] ;  /* 0x0001000001107983 */ /* 0x001f220000300a00 */
[----:B------:R-:W2:Y:S02]  /*32870*/  LDL.LU.64 R8, [R1+0x5dc0] ;  /* 0x005dc00001087983 */ /* 0x000ea40000300a00 */
[----:B------:R0:W-:Y:S02]  /*32880*/  STL.64 [R1+0x4b0], R24 ;  /* 0x0004b01801007387 */ /* 0x0001e40000100a00 */
[----:B------:R3:W-:Y:S01]  /*32890*/  STL.64 [R1+0x4b8], R26 ;  /* 0x0004b81a01007387 */ /* 0x0007e20000100a00 */
[----:B0-----:R-:W3:Y:S01]  /*328a0*/  LDL.LU.64 R24, [R1+0x5db8] ;  /* 0x005db80001187983 */ /* 0x001ee20000300a00 */
[C---:B--2---:R-:W-:Y:S08]  /*328b0*/  HMMA.16816.F32.BF16 R8, R20.reuse, R8, R12 ;  /* 0x000000081408723c */ /* 0x044ff0000004180c */
[C---:B---3--:R-:W-:Y:S01]  /*328c0*/  HMMA.16816.F32.BF16 R24, R20.reuse, R24, R4 ;  /* 0x000000181418723c */ /* 0x048fe20000041804 */
[----:B------:R-:W2:Y:S01]  /*328d0*/  LDL.LU.64 R4, [R1+0x1240] ;  /* 0x0012400001047983 */ /* 0x000ea20000300a00 */
[----:B------:R-:W2:Y:S11]  /*328e0*/  LDL.LU.64 R6, [R1+0x1248] ;  /* 0x0012480001067983 */ /* 0x000eb60000300a00 */
[----:B------:R-:W-:Y:S10]  /*328f0*/  @!UPT UIADD3 URZ, URZ, URZ, URZ ;  /* 0x0000003f3f3ff290 */ /* 0x000ff4000fffe03f */
        /* <DEDUP_REMOVED lines=24> */
[----:B------:R-:W4:Y:S01]  /*32a80*/  LDL.LU.64 R14, [R1+0x5d68] ;  /* 0x005d6800010e7983 */ /* 0x000f220000300a00 */
[----:B------:R-:W4:Y:S11]  /*32a90*/  LDL.LU.64 R12, [R1+0x5d60] ;  /* 0x005d6000010c7983 */ /* 0x000f360000300a00 */
[----:B------:R-:W-:Y:S09]  /*32aa0*/  @!UPT UIADD3 URZ, URZ, URZ, URZ ;  /* 0x0000003f3f3ff290 */ /* 0x000ff2000fffe03f */
[----:B------:R0:W-:Y:S01]  /*32ab0*/  STL.64 [R1+0x460], R8 ;  /* 0x0004600801007387 */ /* 0x0001e20000100a00 */
[----:B------:R-:W-:Y:S03]  /*32ac0*/  STL.64 [R1+0x468], R10 ;  /* 0x0004680a01007387 */ /* 0x000fe60000100a00 */
[----:B0-----:R-:W2:Y:S01]  /*32ad0*/  LDL.LU.64 R8, [R1+0x5d58] ;  /* 0x005d580001087983 */ /* 0x001ea20000300a00 */
[C---:B----4-:R-:W-:Y:S11]  /*32ae0*/  HMMA.16816.F32.BF16 R12, R20.reuse, R16, R12 ;  /* 0x00000010140c723c */ /* 0x050ff6000004180c */
[----:B------:R-:W-:Y:S11]  /*32af0*/  @!UPT UIADD3 URZ, URZ, URZ, URZ ;  /* 0x0000003f3f3ff290 */ /* 0x000ff6000fffe03f */
[----:B------:R-:W-:Y:S01]  /*32b00*/  @!UPT UIADD3 URZ, URZ, URZ, URZ ;  /* 0x0000003f3f3ff290 */ /* 0x000fe2000fffe03f */
[----:B------:R0:W-:Y:S01]  /*32b10*/  STL.64 [R1+0x450], R12 ;  /* 0x0004500c01007387 */ /* 0x0001e20000100a00 */
[----:B------:R-:W-:Y:S03]  /*32b20*/  STL.64 [R1+0x458], R14 ;  /* 0x0004580e01007387 */ /* 0x000fe60000100a00 */
[----:B0-----:R-:W4:Y:S01]  /*32b30*/  LDL.LU.64 R12, [R1+0x5d50] ;  /* 0x005d5000010c7983 */ /* 0x001f220000300a00 */
[----:B------:R0:W-:Y:S03]  /*32b40*/  STL.64 [R1+0x5cb0], R16 ;  /* 0x005cb01001007387 */ /* 0x0001e60000100a00 */
[----:B0-----:R-:W4:Y:S01]  /*32b50*/  LDL.LU.64 R16, [R1+0x1250] ;  /* 0x0012500001107983 */ /* 0x001f220000300a00 */
[----:B------:R-:W4:Y:S02]  /*32b60*/  LDL.LU.64 R18, [R1+0x1258] ;  /* 0x0012580001127983 */ /* 0x000f240000300a00 */
[C---:B----4-:R-:W-:Y:S01]  /*32b70*/  HMMA.16816.F32.BF16 R12, R20.reuse, R12, R16 ;  /* 0x0000000c140c723c */ /* 0x050fe20000041810 */
[----:B------:R-:W4:Y:S01]  /*32b80*/  LDL.LU.64 R16, [R1+0x10a0] ;  /* 0x0010a00001107983 */ /* 0x000f220000300a00 */
[----:B------:R-:W4:Y:S11]  /*32b90*/  LDL.LU.64 R18, [R1+0x10a8] ;  /* 0x0010a80001127983 */ /* 0x000f360000300a00 */
[----:B------:R-:W-:Y:S10]  /*32ba0*/  @!UPT UIADD3 URZ, URZ, URZ, URZ ;  /* 0x0000003f3f3ff290 */ /* 0x000ff4000fffe03f */
[----:B------:R0:W-:Y:S01]  /*32bb0*/  STL.64 [R1+0x440], R12 ;  /* 0x0004400c01007387 */ /* 0x0001e20000100a00 */
[----:B------:R1:W-:Y:S03]  /*32bc0*/  STL.64 [R1+0x448], R14 ;  /* 0x0004480e01007387 */ /* 0x0003e60000100a00 */
[----:B0-----:R-:W3:Y:S01]  /*32bd0*/  LDL.LU.64 R12, [R1+0x1090] ;  /* 0x00109000010c7983 */ /* 0x001ee20000300a00 */
[----:B-1----:R-:W3:Y:S01]  /*32be0*/  LDL.LU.64 R14, [R1+0x1098] ;  /* 0x00109800010e7983 */ /* 0x002ee20000300a00 */
[C---:B--2---:R-:W-:Y:S02]  /*32bf0*/  HMMA.16816.F32.BF16 R8, R20.reuse, R8, R4 ;  /* 0x000000081408723c */ /* 0x044fe40000041804 */
[----:B---3--:R-:W-:Y:S01]  /*32c00*/  STL.64 [R1+0x5d18], R14 ;  /* 0x005d180e01007387 */ /* 0x008fe20000100a00 */
[----:B------:R0:W-:Y:S03]  /*32c10*/  STL.64 [R1+0x5d10], R12 ;  /* 0x005d100c01007387 */ /* 0x0001e60000100a00 */
[----:B0-----:R-:W2:Y:S01]  /*32c20*/  LDL.LU.64 R12, [R1+0x10b0] ;  /* 0x0010b000010c7983 */ /* 0x001ea20000300a00 */
[----:B------:R-:W2:Y:S02]  /*32c30*/  LDL.LU.64 R14, [R1+0x10b8] ;  /* 0x0010b800010e7983 */ /* 0x000ea40000300a00 */
[----:B------:R-:W2:Y:S11]  /*32c40*/  LDL.LU.64 R4, [R1+0x5d48] ;  /* 0x005d480001047983 */ /* 0x000eb60000300a00 */
[----:B------:R-:W-:Y:S03]  /*32c50*/  @!UPT UIADD3 URZ, URZ, URZ, URZ ;  /* 0x0000003f3f3ff290 */ /* 0x000fe6000fffe03f */
[----:B------:R0:W-:Y:S01]  /*32c60*/  STL.64 [R1+0x430], R8 ;  /* 0x0004300801007387 */ /* 0x0001e20000100a00 */
[----:B------:R1:W-:Y:S04]  /*32c70*/  STL.64 [R1+0x438], R10 ;  /* 0x0004380a01007387 */ /* 0x0003e80000100a00 */
[----:B0-----:R-:W3:Y:S02]  /*32c80*/  LDL.LU.64 R8, [R1+0x5d40] ;  /* 0x005d400001087983 */ /* 0x001ee40000300a00 */
[----:B---3--:R-:W-:Y:S02]  /*32c90*/  HMMA.16816.F32.BF16 R20, R20, R8, R24 ;  /* 0x000000081414723c */ /* 0x008fe40000041818 */
[----:B------:R-:W2:Y:S01]  /*32ca0*/  LDL.LU.64 R26, [R1+0x5d38] ;  /* 0x005d3800011a7983 */ /* 0x000ea20000300a00 */
[----:B------:R-:W2:Y:S02]  /*32cb0*/  LDL.LU.64 R24, [R1+0x5d30] ;  /* 0x005d300001187983 */ /* 0x000ea40000300a00 */
[----:B------:R-:W3:Y:S02]  /*32cc0*/  LDL.LU.64 R8, [R1+0x1080] ;  /* 0x0010800001087983 */ /* 0x000ee40000300a00 */
[----:B-1----:R-:W2:Y:S11]  /*32cd0*/  LDL.LU.64 R10, [R1+0x1088] ;  /* 0x00108800010a7983 */ /* 0x002eb60000300a00 */
[----:B------:R-:W-:Y:S05]  /*32ce0*/  @!UPT UIADD3 URZ, URZ, URZ, URZ ;  /* 0x0000003f3f3ff290 */ /* 0x000fea000fffe03f */
[----:B------:R-:W-:Y:S01]  /*32cf0*/  STL.64 [R1+0x230], R20 ;  /* 0x0002301401007387 */ /* 0x000fe20000100a00 */
[----:B------:R-:W-:Y:S03]  /*32d00*/  STL.64 [R1+0x238], R22 ;  /* 0x0002381601007387 */ /* 0x000fe60000100a00 */
[----:B--2---:R-:W-:Y:S01]  /*32d10*/  STL.64 [R1+0x5d28], R10 ;  /* 0x005d280a01007387 */ /* 0x004fe20000100a00 */
[----:B---3--:R0:W-:Y:S03]  /*32d20*/  STL.64 [R1+0x5d20], R8 ;  /* 0x005d200801007387 */ /* 0x0081e60000100a00 */
[----:B0-----:R-:W4:Y:S01]  /*32d30*/  LDL.LU.64 R8, [R1+0x10] ;  /* 0x0000100001087983 */ /* 0x001f220000300a00 */
[----:B------:R-:W-:Y:S01]  /*32d40*/  HMMA.16816.F32.BF16 R12, R24, R4, R12 ;  /* 0x00000004180c723c */ /* 0x000fe2000004180c */
[----:B------:R-:W2:Y:S02]  /*32d50*/  LDL.LU.64 R20, [R1+0x30] ;  /* 0x0000300001147983 */ /* 0x000ea40000300a00 */
[----:B------:R-:W-:-:S02]  /*32d60*/  IMAD.MOV.U32 R0, RZ, RZ, R5 ;  /* 0x000000ffff007224 */ /* 0x000fc400078e0005 */
[----:B------:R-:W3:Y:S11]  /*32d70*/  LDL.LU.64 R4, [R1+0x1070] ;  /* 0x0010700001047983 */ /* 0x000ef60000300a00 */
[----:B------:R-:W-:Y:S07]  /*32d80*/  @!UPT UIADD3 URZ, URZ, URZ, URZ ;  /* 0x0000003f3f3ff290 */ /* 0x000fee000fffe03f */
[----:B------:R-:W-:Y:S01]  /*32d90*/  STL.64 [R1+0x220], R12 ;  /* 0x0002200c01007387 */ /* 0x000fe20000100a00 */
[----:B------:R4:W-:Y:S02]  /*32da0*/  STL.64 [R1+0x228], R14 ;  /* 0x0002280e01007387 */ /* 0x0009e40000100a00 */
[----:B------:R-:W3:Y:S02]  /*32db0*/  LDL.LU.64 R6, [R1+0x1078] ;  /* 0x0010780001067983 */ /* 0x000ee40000300a00 */
[----:B------:R-:W2:Y:S01]  /*32dc0*/  LDL.LU.64 R10, [R1+0x5d28] ;  /* 0x005d2800010a7983 */ /* 0x000ea20000300a00 */
[----:B----4-:R-:W-:Y:S07]  /*32dd0*/  HMMA.16816.F32.BF16 R12, R24, R8, R16 ;  /* 0x00000008180c723c */ /* 0x010fee0000041810 */
[----:B------:R-:W-:-:S02]  /*32de0*/  IMAD.MOV.U32 R17, RZ, RZ, R8 ;  /* 0x000000ffff117224 */ /* 0x000fc400078e0008 */
[----:B------:R-:W-:Y:S02]  /*32df0*/  IMAD.MOV.U32 R16, RZ, RZ, R9 ;  /* 0x000000ffff107224 */ /* 0x000fe400078e0009 */
[----:B------:R-:W2:Y:S11]  /*32e00*/  LDL.LU.64 R8, [R1+0x5d20] ;  /* 0x005d200001087983 */ /* 0x000eb60000300a00 */
[----:B------:R-:W-:Y:S01]  /*32e10*/  @!UPT UIADD3 URZ, URZ, URZ, URZ ;  /* 0x0000003f3f3ff290 */ /* 0x000fe2000fffe03f */
[----:B------:R-:W-:Y:S01]  /*32e20*/  STL.64 [R1+0x210], R12 ;  /* 0x0002100c01007387 */ /* 0x000fe20000100a00 */
[----:B------:R0:W-:Y:S02]  /*32e30*/  STL [R1+0x218], R14 ;  /* 0x0002180e01007387 */ /* 0x0001e40000100800 */
[----:B------:R-:W-:Y:S02]  /*32e40*/  IMAD.MOV.U32 R28, RZ, RZ, R15 ;  /* 0x000000ffff1c7224 */ /* 0x000fe400078e000f */
[----:B0-----:R-:W4:Y:S01]  /*32e50*/  LDL.LU.64 R14, [R1+0x5d18] ;  /* 0x005d1800010e7983 */ /* 0x001f220000300a00 */
[----:B------:R-:W4:Y:S02]  /*32e60*/  LDL.LU.64 R12, [R1+0x5d10] ;  /* 0x005d1000010c7983 */ /* 0x000f240000300a00 */
[----:B------:R0:W-:Y:S02]  /*32e70*/  STL.64 [R1+0x5cc0], R16 ;  /* 0x005cc01001007387 */ /* 0x0001e40000100a00 */
[----:B0-----:R-:W4:Y:S01]  /*32e80*/  LDL.LU.64 R16, [R1] ;  /* 0x0000000001107983 */ /* 0x001f220000300a00 */
[----:B------:R-:W-:Y:S01]  /*32e90*/  STL [R1+0x4c00], R28 ;  /* 0x004c001c01007387 */ /* 0x000fe20000100800 */
[C---:B----4-:R-:W-:Y:S11]  /*32ea0*/  HMMA.16816.F32.BF16 R12, R24.reuse, R16, R12 ;  /* 0x00000010180c723c */ /* 0x050ff6000004180c */
[----:B------:R-:W-:Y:S11]  /*32eb0*/  @!UPT UIADD3 URZ, URZ, URZ, URZ ;  /* 0x0000003f3f3ff290 */ /* 0x000ff6000fffe03f */
[----:B------:R-:W-:Y:S01]  /*32ec0*/  @!UPT UIADD3 URZ, URZ, URZ, URZ ;  /* 0x0000003f3f3ff290 */ /* 0x000fe2000fffe03f */
[----:B------:R-:W-:Y:S01]  /*32ed0*/  STL.64 [R1+0x200], R12 ;  /* 0x0002000c01007387 */ /* 0x000fe20000100a00 */
[----:B------:R0:W-:Y:S03]  /*32ee0*/  STL.64 [R1+0x208], R14 ;  /* 0x0002080e01007387 */ /* 0x0001e60000100a00 */
[----:B0-----:R-:W4:Y:S01]  /*32ef0*/  LDL.LU.64 R14, [R1+0x5d08] ;  /* 0x005d0800010e7983 */ /* 0x001f220000300a00 */
[----:B------:R-:W2:Y:S02]  /*32f00*/  LDL.LU.64 R12, [R1+0x5d00] ;  /* 0x005d0000010c7983 */ /* 0x000ea40000300a00 */
[----:B------:R-:W-:Y:S02]  /*32f10*/  IMAD.MOV.U32 R3, RZ, RZ, R16 ;  /* 0x000000ffff037224 */ /* 0x000fe400078e0010 */
[----:B------:R-:W-:Y:S02]  /*32f20*/  IMAD.MOV.U32 R2, RZ, RZ, R17 ;  /* 0x000000ffff027224 */ /* 0x000fe400078e0011 */
[----:B------:R-:W3:Y:S01]  /*32f30*/  LDL.LU.64 R16, [R1+0x1050] ;  /* 0x0010500001107983 */ /* 0x000ee20000300a00 */
[----:B------:R-:W3:Y:S01]  /*32f40*/  LDL.LU.64 R18, [R1+0x1058] ;  /* 0x0010580001127983 */ /* 0x000ee20000300a00 */
        /* <DEDUP_REMOVED lines=8> */
[----:B------:R0:W-:Y:S02]  /*32fd0*/  STL.64 [R1+0x5c28], R12 ;  /* 0x005c280c01007387 */ /* 0x0001e40000100a00 */
[----:B0-----:R-:W4:Y:S01]  /*32fe0*/  LDL.LU.64 R12, [R1+0x1060] ;  /* 0x00106000010c7983 */ /* 0x001f220000300a00 */
[----:B------:R-:W4:Y:S01]  /*32ff0*/  LDL.LU.64 R14, [R1+0x1068] ;  /* 0x00106800010e7983 */ /* 0x000f220000300a00 */
        /* <DEDUP_REMOVED lines=9> */
[----:B0-----:R-:W2:Y:S04]  /*33090*/  LDL.LU.64 R8, [R1+0x130] ;  /* 0x0001300001087983 */ /* 0x001ea80000300a00 */
[----:B--2---:R4:W-:Y:S02]  /*330a0*/  STL.64 [R1+0x5cc8], R8 ;  /* 0x005cc80801007387 */ /* 0x0049e40000100a00 */
[C---:B----4-:R-:W-:Y:S02]  /*330b0*/  HMMA.16816.F32.BF16 R8, R24.reuse, R4, R12 ;  /* 0x000000041808723c */ /* 0x050fe4000004180c */
[----:B---3--:R-:W-:Y:S01]  /*330c0*/  STL.64 [R1+0x5c10], R6 ;  /* 0x005c100601007387 */ /* 0x008fe20000100a00 */
[----:B------:R0:W-:Y:S11]  /*330d0*/  STL.64 [R1+0x5c08], R4 ;  /* 0x005c080401007387 */ /* 0x0001f60000100a00 */
[----:B------:R-:W-:Y:S09]  /*330e0*/  @!UPT UIADD3 URZ, URZ, URZ, URZ ;  /* 0x0000003f3f3ff290 */ /* 0x000ff2000fffe03f */
[----:B------:R-:W-:Y:S01]  /*330f0*/  STL.64 [R1+0x1d0], R8 ;  /* 0x0001d00801007387 */ /* 0x000fe20000100a00 */
[----:B------:R1:W-:Y:S02]  /*33100*/  STL.64 [R1+0x1d8], R10 ;  /* 0x0001d80a01007387 */ /* 0x0003e40000100a00 */
[----:B0-----:R-:W2:Y:S01]  /*33110*/  LDL.LU.64 R4, [R1+0x120] ;  /* 0x0001200001047983 */ /* 0x001ea20000300a00 */
[C---:B-1----:R-:W-:Y:S01]  /*33120*/  HMMA.16816.F32.BF16 R8, R24.reuse, R20, R16 ;  /* 0x000000141808723c */ /* 0x042fe20000041810 */
[----:B------:R-:W-:Y:S02]  /*33130*/  IMAD.MOV.U32 R15, RZ, RZ, R20 ;  /* 0x000000ffff0f7224 */ /* 0x000fe400078e0014 */
[----:B------:R-:W-:Y:S02]  /*33140*/  IMAD.MOV.U32 R14, RZ, RZ, R21 ;  /* 0x000000ffff0e7224 */ /* 0x000fe400078e0015 */
[----:B------:R-:W0:Y:S04]  /*33150*/  LDSM.16.MT88.4 R20, [R29+0x4000] ;  /* 0x004000001d14783b */ /* 0x000e280000004200 */
[----:B--2---:R1:W-:Y:S04]  /*33160*/  STL.64 [R1+0x5cd0], R4 ;  /* 0x005cd00401007387 */ /* 0x0043e80000100a00 */
[----:B-1----:R-:W2:Y:S10]  /*33170*/  LDL.LU.64 R4, [R1+0x150] ;  /* 0x0001500001047983 */ /* 0x002eb40000300a00 */
[----:B------:R-:W-:Y:S02]  /*33180*/  STL.64 [R1+0x1c0], R8 ;  /* 0x0001c00801007387 */ /* 0x000fe40000100a00 */
[----:B------:R-:W-:Y:S02]  /*33190*/  STL.64 [R1+0x1c8], R10 ;  /* 0x0001c80a01007387 */ /* 0x000fe40000100a00 */
[----:B------:R1:W-:Y:S01]  /*331a0*/  STL.64 [R1+0x5cd8], R14 ;  /* 0x005cd80e01007387 */ /* 0x0003e20000100a00 */
[----:B------:R-:W2:Y:S04]  /*331b0*/  LDL.LU.64 R12, [R1+0x1230] ;  /* 0x00123000010c7983 */ /* 0x000ea80000300a00 */
[----:B-1----:R-:W2:Y:S01]  /*331c0*/  LDL.LU.64 R14, [R1+0x1238] ;  /* 0x00123800010e7983 */ /* 0x002ea20000300a00 */
[----:B------:R-:W3:Y:S02]  /*331d0*/  LDL.LU.64 R8, [R1+0x1220] ;  /* 0x0012200001087983 */ /* 0x000ee40000300a00 */
[----:B------:R-:W3:Y:S02]  /*331e0*/  LDL.LU.64 R10, [R1+0x1228] ;  /* 0x00122800010a7983 */ /* 0x000ee40000300a00 */
[----:B------:R-:W4:Y:S01]  /*331f0*/  LDL.LU.64 R16, [R1+0x1210] ;  /* 0x0012100001107983 */ /* 0x000f220000300a00 */
[----:B------:R-:W4:Y:S01]  /*33200*/  LDL.LU.64 R18, [R1+0x1218] ;  /* 0x0012180001127983 */ /* 0x000f220000300a00 */
[----:B------:R-:W-:Y:S02]  /*33210*/  STL [R1+0x5c04], R29 ;  /* 0x005c041d01007387 */ /* 0x000fe40000100800 */
[----:B0-----:R-:W-:Y:S02]  /*33220*/  STL.64 [R1+0x5b30], R22 ;  /* 0x005b301601007387 */ /* 0x001fe40000100a00 */
[----:B------:R0:W-:Y:S02]  /*33230*/  STL.64 [R1+0x5b28], R20 ;  /* 0x005b281401007387 */ /* 0x0001e40000100a00 */
[----:B0-----:R-:W3:Y:S01]  /*33240*/  LDL.LU R20, [R1+0xd0] ;  /* 0x0000d00001147983 */ /* 0x001ee20000300800 */
[----:B------:R-:W3:Y:S01]  /*33250*/  LDL.LU R21, [R1+0xd4] ;  /* 0x0000d40001157983 */ /* 0x000ee20000300800 */
        /* <DEDUP_REMOVED lines=8> */
[----:B------:R-:W-:Y:S02]  /*332e0*/  STL [R1+0x5bec], R22 ;  /* 0x005bec1601007387 */ /* 0x000fe40000100800 */
[----:B------:R-:W-:Y:S01]  /*332f0*/  STL [R1+0x5be8], R23 ;  /* 0x005be81701007387 */ /* 0x000fe20000100800 */
[----:B---3--:R0:W-:Y:S04]  /*33300*/  STL.64 [R1+0x5cb8], R20 ;  /* 0x005cb81401007387 */ /* 0x0081e80000100a00 */
[----:B0-----:R-:W3:Y:S02]  /*33310*/  LDL.64 R20, [R1+0x140] ;  /* 0x0001400001147983 */ /* 0x001ee40000100a00 */
[----:B---3--:R-:W-:Y:S11]  /*33320*/  HMMA.16816.F32.BF16 R8, R24, R20, R8 ;  /* 0x000000141808723c */ /* 0x008ff60000041808 */
[----:B------:R-:W-:Y:S11]  /*33330*/  @!UPT UIADD3 URZ, URZ, URZ, URZ ;  /* 0x0000003f3f3ff290 */ /* 0x000ff6000fffe03f */
[----:B------:R-:W-:Y:S01]  /*33340*/  @!UPT UIADD3 URZ, URZ, URZ, URZ ;  /* 0x0000003f3f3ff290 */ /* 0x000fe2000fffe03f */
[----:B------:R0:W-:Y:S01]  /*33350*/  STL.64 [R1+0x1a0], R8 ;  /* 0x0001a00801007387 */ /* 0x0001e20000100a00 */
[----:B------:R-:W-:Y:S03]  /*33360*/  STL.64 [R1+0x1a8], R10 ;  /* 0x0001a80a01007387 */ /* 0x000fe60000100a00 */
[----:B0-----:R-:W4:Y:S01]  /*33370*/  LDL.LU.64 R8, [R1+0x5cc8] ;  /* 0x005cc80001087983 */ /* 0x001f220000300a00 */
[----:B------:R-:W-:Y:S02]  /*33380*/  IMAD.MOV.U32 R29, RZ, RZ, R20 ;  /* 0x000000ffff1d7224 */ /* 0x000fe400078e0014 */
[----:B------:R-:W2:Y:S02]  /*33390*/  LDL.LU.64 R20, [R1+0x1200] ;  /* 0x0012000001147983 */ /* 0x000ea40000300a00 */
[----:B------:R-:W2:Y:S02]  /*333a0*/  LDL.LU.64 R22, [R1+0x1208] ;  /* 0x0012080001167983 */ /* 0x000ea40000300a00 */
[----:B------:R-:W-:-:S02]  /*333b0*/  IMAD.MOV.U32 R12, RZ, RZ, R3 ;  /* 0x000000ffff0c7224 */ /* 0x000fc400078e0003 */
[----:B------:R-:W-:-:S05]  /*333c0*/  IMAD.MOV.U32 R13, RZ, RZ, R2 ;  /* 0x000000ffff0d7224 */ /* 0x000fca00078e0002 */
[----:B------:R-:W-:Y:S01]  /*333d0*/  STL.64 [R1+0x5c48], R12 ;  /* 0x005c480c01007387 */ /* 0x000fe20000100a00 */
[C---:B----4-:R-:W-:Y:S11]  /*333e0*/  HMMA.16816.F32.BF16 R16, R24.reuse, R8, R16 ;  /* 0x000000081810723c */ /* 0x050ff60000041810 */
[----:B------:R-:W-:Y:S11]  /*333f0*/  @!UPT UIADD3 URZ, URZ, URZ, URZ ;  /* 0x0000003f3f3ff290 */ /* 0x000ff6000fffe03f */
[----:B------:R-:W-:Y:S01]  /*33400*/  @!UPT UIADD3 URZ, URZ, URZ, URZ ;  /* 0x0000003f3f3ff290 */ /* 0x000fe2000fffe03f */
[----:B------:R0:W-:Y:S01]  /*33410*/  STL.64 [R1+0x190], R16 ;  /* 0x0001901001007387 */ /* 0x0001e20000100a00 */
[----:B------:R1:W-:Y:S03]  /*33420*/  STL.64 [R1+0x198], R18 ;  /* 0x0001981201007387 */ /* 0x0003e60000100a00 */
[----:B0-----:R-:W3:Y:S01]  /*33430*/  LDL.LU.64 R16, [R1+0x5cc0] ;  /* 0x005cc00001107983 */ /* 0x001ee20000300a00 */
[----:B--2---:R-:W-:Y:S01]  /*33440*/  HMMA.16816.F32.BF16 R20, R24, R4, R20 ;  /* 0x000000041814723c */ /* 0x004fe20000041814 */
[----:B------:R-:W-:Y:S02]  /*33450*/  IMAD.MOV.U32 R2, RZ, RZ, R8 ;  /* 0x000000ffff027224 */ /* 0x000fe400078e0008 */
[----:B------:R-:W-:Y:S02]  /*33460*/  IMAD.MOV.U32 R3, RZ, RZ, R9 ;  /* 0x000000ffff037224 */ /* 0x000fe400078e0009 */
[----:B---3--:R-:W-:-:S02]  /*33470*/  IMAD.MOV.U32 R12, RZ, RZ, R17 ;  /* 0x000000ffff0c7224 */ /* 0x008fc400078e0011 */
[----:B------:R-:W-:Y:S02]  /*33480*/  IMAD.MOV.U32 R13, RZ, RZ, R16 ;  /* 0x000000ffff0d7224 */ /* 0x000fe400078e0010 */
[----:B------:R-:W2:Y:S01]  /*33490*/  LDL.LU.64 R16, [R1+0x11f0] ;  /* 0x0011f00001107983 */ /* 0x000ea20000300a00 */
[----:B-1----:R-:W2:Y:S02]  /*334a0*/  LDL.LU.64 R18, [R1+0x11f8] ;  /* 0x0011f80001127983 */ /* 0x002ea40000300a00 */
[----:B------:R-:W3:Y:S02]  /*334b0*/  LDL.LU.64 R8, [R1+0x11e0] ;  /* 0x0011e00001087983 */ /* 0x000ee40000300a00 */
[----:B------:R-:W3:Y:S01]  /*334c0*/  LDL.LU.64 R10, [R1+0x11e8] ;  /* 0x0011e800010a7983 */ /* 0x000ee20000300a00 */
[----:B------:R-:W-:Y:S01]  /*334d0*/  STL.64 [R1+0x5c60], R12 ;  /* 0x005c600c01007387 */ /* 0x000fe20000100a00 */
[----:B------:R-:W-:Y:S02]  /*334e0*/  STL [R1+0x5bf4], R2 ;  /* 0x005bf40201007387 */ /* 0x000fe40000100800 */
[----:B------:R-:W-:Y:S05]  /*334f0*/  STL [R1+0x5bf0], R3 ;  /* 0x005bf00301007387 */ /* 0x000fea0000100800 */
[----:B------:R0:W-:Y:S01]  /*33500*/  STL.64 [R1+0x180], R20 ;  /* 0x0001801401007387 */ /* 0x0001e20000100a00 */
[----:B------:R1:W-:Y:S04]  /*33510*/  STL.64 [R1+0x188], R22 ;  /* 0x0001881601007387 */ /* 0x0003e80000100a00 */
[----:B0-----:R-:W4:Y:S01]  /*33520*/  LDL.LU.64 R20, [R1+0x5cb8] ;  /* 0x005cb80001147983 */ /* 0x001f220000300a00 */
[----:B------:R-:W2:Y:S02]  /*33530*/  LDL.LU R12, [R1+0x20] ;  /* 0x00002000010c7983 */ /* 0x000ea40000300800 */
[----:B------:R-:W-:-:S02]  /*33540*/  IMAD.MOV.U32 R13, RZ, RZ, R0 ;  /* 0x000000ffff0d7224 */ /* 0x000fc400078e0000 */
[----:B-1----:R-:W-:Y:S02]  /*33550*/  IMAD.MOV.U32 R22, RZ, RZ, R4 ;  /* 0x000000ffff167224 */ /* 0x002fe400078e0004 */
[----:B------:R-:W-:Y:S02]  /*33560*/  IMAD.MOV.U32 R23, RZ, RZ, R5 ;  /* 0x000000ffff177224 */ /* 0x000fe400078e0005 */
[----:B------:R-:W3:Y:S01]  /*33570*/  LDL.LU.64 R4, [R1+0xf0] ;  /* 0x0000f00001047983 */ /* 0x000ee20000300a00 */
[----:B------:R-:W-:Y:S03]  /*33580*/  STL.64 [R1+0x5c90], R14 ;  /* 0x005c900e01007387 */ /* 0x000fe60000100a00 */
[----:B--2---:R0:W-:Y:S04]  /*33590*/  STL.64 [R1+0x5c88], R12 ;  /* 0x005c880c01007387 */ /* 0x0041e80000100a00 */
[----:B0-----:R-:W2:Y:S04]  /*335a0*/  LDL.LU.64 R12, [R1+0xe0] ;  /* 0x0000e000010c7983 */ /* 0x001ea80000300a00 */
[----:B--2---:R0:W-:Y:S04]  /*335b0*/  STL.64 [R1+0x5ca8], R12 ;  /* 0x005ca80c01007387 */ /* 0x0041e80000100a00 */
[----:B0-----:R-:W2:Y:S01]  /*335c0*/  LDL.64 R12, [R1+0x110] ;  /* 0x00011000010c7983 */ /* 0x001ea20000100a00 */
[----:B------:R-:W-:Y:S02]  /*335d0*/  STL [R1+0x5bfc], R23 ;  /* 0x005bfc1701007387 */ /* 0x000fe40000100800 */
[----:B------:R-:W-:Y:S01]  /*335e0*/  STL [R1+0x5bf8], R22 ;  /* 0x005bf81601007387 */ /* 0x000fe20000100800 */
[----:B--2---:R-:W-:Y:S11]  /*335f0*/  HMMA.16816.F32.BF16 R16, R24, R12, R16 ;  /* 0x0000000c1810723c */ /* 0x004ff60000041810 */
[----:B------:R-:W-:Y:S11]  /*33600*/  @!UPT UIADD3 URZ, URZ, URZ, URZ ;  /* 0x0000003f3f3ff290 */ /* 0x000ff6000fffe03f */
[----:B------:R-:W-:Y:S01]  /*33610*/  @!UPT UIADD3 URZ, URZ, URZ, URZ ;  /* 0x0000003f3f3ff290 */ /* 0x000fe2000fffe03f */
[----:B------:R0:W-:Y:S01]  /*33620*/  STL.64 [R1+0x170], R16 ;  /* 0x0001701001007387 */ /* 0x0001e20000100a00 */
[----:B------:R1:W-:Y:S03]  /*33630*/  STL.64 [R1+0x178], R18 ;  /* 0x0001781201007387 */ /* 0x0003e60000100a00 */
[----:B0-----:R-:W3:Y:S01]  /*33640*/  LDL.LU.64 R16, [R1+0x5cb0] ;  /* 0x005cb00001107983 */ /* 0x001ee20000300a00 */
[----:B------:R-:W-:-:S05]  /*33650*/  IMAD.MOV.U32 R3, RZ, RZ, R12 ;  /* 0x000000ffff037224 */ /* 0x000fca00078e000c */
        /* <DEDUP_REMOVED lines=8> */
[----:B------:R-:W2:Y:S01]  /*336e0*/  LDL.LU.64 R14, [R1+0x11d8] ;  /* 0x0011d800010e7983 */ /* 0x000ea20000300a00 */
[----:B------:R-:W3:Y:S01]  /*336f0*/  LDL.LU.64 R16, [R1+0x1040] ;  /* 0x0010400001107983 */ /* 0x000ee20000300a00 */
[----:B-1----:R-:W2:Y:S03]  /*33700*/  LDL.LU.64 R18, [R1+0x1048] ;  /* 0x0010480001127983 */ /* 0x002ea60000300a00 */
[----:B--2---:R-:W-:Y:S01]  /*33710*/  STL.64 [R1+0x5ca0], R18 ;  /* 0x005ca01201007387 */ /* 0x004fe20000100a00 */
[----:B---3--:R0:W-:Y:S03]  /*33720*/  STL.64 [R1+0x5c98], R16 ;  /* 0x005c981001007387 */ /* 0x0081e60000100a00 */
[----:B0-----:R-:W2:Y:S01]  /*33730*/  LDL.LU.64 R16, [R1+0x11c0] ;  /* 0x0011c00001107983 */ /* 0x001ea20000300a00 */
[----:B------:R-:W2:Y:S02]  /*33740*/  LDL.LU.64 R18, [R1+0x11c8] ;  /* 0x0011c80001127983 */ /* 0x000ea40000300a00 */
[----:B------:R-:W3:Y:S02]  /*33750*/  LDL.LU.64 R8, [R1+0x1000] ;  /* 0x0010000001087983 */ /* 0x000ee40000300a00 */
[----:B------:R-:W2:Y:S02]  /*33760*/  LDL.LU.64 R10, [R1+0x1008] ;  /* 0x00100800010a7983 */ /* 0x000ea40000300a00 */
[----:B--2---:R-:W-:Y:S01]  /*33770*/  STL.64 [R1+0x5c40], R10 ;  /* 0x005c400a01007387 */ /* 0x004fe20000100a00 */
[----:B---3--:R0:W-:Y:S03]  /*33780*/  STL.64 [R1+0x5c38], R8 ;  /* 0x005c380801007387 */ /* 0x0081e60000100a00 */
[----:B0-----:R-:W2:Y:S01]  /*33790*/  LDL.LU.64 R8, [R1+0x1010] ;  /* 0x0010100001087983 */ /* 0x001ea20000300a00 */
[----:B------:R-:W3:Y:S01]  /*337a0*/  LDL.LU.64 R10, [R1+0x1018] ;  /* 0x00101800010a7983 */ /* 0x000ee20000300a00 */
[----:B------:R-:W-:Y:S02]  /*337b0*/  HMMA.16816.F32.BF16 R12, R24, R4, R12 ;  /* 0x00000004180c723c */ /* 0x000fe4000004180c */
[----:B---3--:R-:W-:Y:S01]  /*337c0*/  STL.64 [R1+0x5c58], R10 ;  /* 0x005c580a01007387 */ /* 0x008fe20000100a00 */
[----:B--2---:R0:W-:Y:S03]  /*337d0*/  STL.64 [R1+0x5c50], R8 ;  /* 0x005c500801007387 */ /* 0x0041e60000100a00 */
[----:B0-----:R-:W2:Y:S01]  /*337e0*/  LDL.LU.64 R8, [R1+0x1020] ;  /* 0x0010200001087983 */ /* 0x001ea20000300a00 */
[----:B------:R-:W3:Y:S03]  /*337f0*/  LDL.LU.64 R10, [R1+0x1028] ;  /* 0x00102800010a7983 */ /* 0x000ee60000300a00 */
[----:B---3--:R-:W-:Y:S01]  /*33800*/  STL.64 [R1+0x5c70], R10 ;  /* 0x005c700a01007387 */ /* 0x008fe20000100a00 */
[----:B--2---:R0:W-:Y:S03]  /*33810*/  STL.64 [R1+0x5c68], R8 ;  /* 0x005c680801007387 */ /* 0x0041e60000100a00 */
[----:B0-----:R-:W2:Y:S01]  /*33820*/  LDL.LU.64 R8, [R1+0x1030] ;  /* 0x0010300001087983 */ /* 0x001ea20000300a00 */
[----:B------:R-:W2:Y:S08]  /*33830*/  LDL.LU.64 R10, [R1+0x1038] ;  /* 0x00103800010a7983 */ /* 0x000eb00000300a00 */
[----:B------:R0:W-:Y:S02]  /*33840*/  STL.64 [R1+0xc0], R12 ;  /* 0x0000c00c01007387 */ /* 0x0001e40000100a00 */
[----:B------:R-:W-:Y:S01]  /*33850*/  STL.64 [R1+0xc8], R14 ;  /* 0x0000c80e01007387 */ /* 0x000fe20000100a00 */
[----:B0-----:R-:W3:Y:S01]  /*33860*/  LDL.LU.64 R12, [R1+0x5ca8] ;  /* 0x005ca800010c7983 */ /* 0x001ee20000300a00 */
[----:B------:R-:W-:-:S02]  /*33870*/  IMAD.MOV.U32 R3, RZ, RZ, R4 ;  /* 0x000000ffff037224 */ /* 0x000fc400078e0004 */
[----:B------:R-:W-:Y:S02]  /*33880*/  IMAD.MOV.U32 R23, RZ, RZ, R5 ;  /* 0x000000ffff177224 */ /* 0x000fe400078e0005 */
[----:B------:R-:W2:Y:S01]  /*33890*/  LDL.LU.64 R4, [R1+0xff0] ;  /* 0x000ff00001047983 */ /* 0x000ea20000300a00 */
[----:B------:R-:W2:Y:S01]  /*338a0*/  LDL.LU.64 R6, [R1+0xff8] ;  /* 0x000ff80001067983 */ /* 0x000ea20000300a00 */
[C---:B---3--:R-:W-:Y:S11]  /*338b0*/  HMMA.16816.F32.BF16 R16, R24.reuse, R12, R16 ;  /* 0x0000000c1810723c */ /* 0x048ff60000041810 */
[----:B------:R-:W-:Y:S11]  /*338c0*/  @!UPT UIADD3 URZ, URZ, URZ, URZ ;  /* 0x0000003f3f3ff290 */ /* 0x000ff6000fffe03f */
[----:B------:R-:W-:Y:S01]  /*338d0*/  @!UPT UIADD3 URZ, URZ, URZ, URZ ;  /* 0x0000003f3f3ff290 */ /* 0x000fe2000fffe03f */
[----:B------:R-:W-:Y:S01]  /*338e0*/  STL.64 [R1+0xb0], R16 ;  /* 0x0000b01001007387 */ /* 0x000fe20000100a00 */
[----:B------:R0:W-:Y:S03]  /*338f0*/  STL.64 [R1+0xb8], R18 ;  /* 0x0000b81201007387 */ /* 0x0001e60000100a00 */
[----:B0-----:R-:W4:Y:S01]  /*33900*/  LDL.LU.64 R18, [R1+0x5ca0] ;  /* 0x005ca00001127983 */ /* 0x001f220000300a00 */
[----:B------:R-:W4:Y:S02]  /*33910*/  LDL.LU.64 R16, [R1+0x5c98] ;  /* 0x005c980001107983 */ /* 0x000f240000300a00 */
[----:B------:R-:W-:Y:S02]  /*33920*/  IMAD.MOV.U32 R0, RZ, RZ, R12 ;  /* 0x000000ffff007224 */ /* 0x000fe400078e000c */
[----:B------:R-:W-:Y:S01]  /*33930*/  IMAD.MOV.U32 R28, RZ, RZ, R13 ;  /* 0x000000ffff1c7224 */ /* 0x000fe200078e000d */
[----:B------:R-:W3:Y:S01]  /*33940*/  LDL.LU.64 R14, [R1+0x5c90] ;  /* 0x005c9000010e7983 */ /* 0x000ee20000300a00 */
[----:B------:R-:W2:Y:S01]  /*33950*/  LDL.LU.64 R12, [R1+0x5c88] ;  /* 0x005c8800010c7983 */ /* 0x000ea20000300a00 */
[----:B----4-:R-:W-:Y:S02]  /*33960*/  HMMA.16816.F32.BF16 R24, R24, R20, R16 ;  /* 0x000000141818723c */ /* 0x010fe40000041810 */
[----:B------:R-:W2:Y:S01]  /*33970*/  LDL.LU.64 R18, [R1+0x5c80] ;  /* 0x005c800001127983 */ /* 0x000ea20000300a00 */
[----:B------:R-:W2:Y:S11]  /*33980*/  LDL.LU.64 R16, [R1+0x5c78] ;  /* 0x005c780001107983 */ /* 0x000eb60000300a00 */
[----:B------:R-:W-:Y:S09]  /*33990*/  @!UPT UIADD3 URZ, URZ, URZ, URZ ;  /* 0x0000003f3f3ff290 */ /* 0x000ff2000fffe03f */
[----:B------:R3:W-:Y:S02]  /*339a0*/  STL.64 [R1+0xa0], R24 ;  /* 0x0000a01801007387 */ /* 0x0007e40000100a00 */
[----:B---3--:R-:W-:Y:S02]  /*339b0*/  IMAD.MOV.U32 R24, RZ, RZ, R15 ;  /* 0x000000ffff187224 */ /* 0x008fe400078e000f */
[----:B------:R-:W-:Y:S01]  /*339c0*/  IMAD.MOV.U32 R25, RZ, RZ, R14 ;  /* 0x000000ffff197224 */ /* 0x000fe200078e000e */
[----:B------:R-:W-:Y:S01]  /*339d0*/  STL.64 [R1+0xa8], R26 ;  /* 0x0000a81a01007387 */ /* 0x000fe20000100a00 */
[----:B------:R-:W-:Y:S01]  /*339e0*/  STL.64 [R1+0x5b50], R20 ;  /* 0x005b501401007387 */ /* 0x000fe20000100a00 */
        /* <DEDUP_REMOVED lines=28> */
[----:B------:R-:W4:Y:S02]  /*33bb0*/  LDL.LU.64 R8, [R1+0x5c18] ;  /* 0x005c180001087983 */ /* 0x000f240000300a00 */
[----:B---3--:R0:W-:Y:S02]  /*33bc0*/  STL.64 [R1+0x5b38], R14 ;  /* 0x005b380e01007387 */ /* 0x0081e40000100a00 */
[----:B------:R-:W3:Y:S01]  /*33bd0*/  LDL.LU.64 R12, [R1+0xfd0] ;  /* 0x000fd000010c7983 */ /* 0x000ee20000300a00 */
[----:B0-----:R-:W3:Y:S01]  /*33be0*/  LDL.LU.64 R14, [R1+0xfd8] ;  /* 0x000fd800010e7983 */ /* 0x001ee20000300a00 */
[C---:B----4-:R-:W-:Y:S11]  /*33bf0*/  HMMA.16816.F32.BF16 R4, R16.reuse, R8, R4 ;  /* 0x000000081004723c */ /* 0x050ff60000041804 */
[----:B------:R-:W-:Y:S11]  /*33c00*/  @!UPT UIADD3 URZ, URZ, URZ, URZ ;  /* 0x0000003f3f3ff290 */ /* 0x000ff6000fffe03f */
[----:B------:R-:W-:Y:S01]  /*33c10*/  @!UPT UIADD3 URZ, URZ, URZ, URZ ;  /* 0x0000003f3f3ff290 */ /* 0x000fe2000fffe03f */
[----:B------:R-:W-:Y:S01]  /*33c20*/  STL.64 [R1+0x50], R4 ;  /* 0x0000500401007387 */ /* 0x000fe20000100a00 */
[----:B------:R0:W-:Y:S03]  /*33c30*/  STL.64 [R1+0x58], R6 ;  /* 0x0000580601007387 */ /* 0x0001e60000100a00 */
[----:B0-----:R-:W4:Y:S01]  /*33c40*/  LDL.LU.64 R6, [R1+0x5c10] ;  /* 0x005c100001067983 */ /* 0x001f220000300a00 */
[----:B------:R-:W3:Y:S02]  /*33c50*/  LDL.LU.64 R4, [R1+0x5c08] ;  /* 0x005c080001047983 */ /* 0x000ee40000300a00 */
[----:B--2---:R0:W-:Y:S02]  /*33c60*/  STL.64 [R1+0x5af8], R10 ;  /* 0x005af80a01007387 */ /* 0x0041e40000100a00 */
[----:B------:R-:W3:Y:S01]  /*33c70*/  LDL.LU.64 R8, [R1+0xfe0] ;  /* 0x000fe00001087983 */ /* 0x000ee20000300a00 */
[----:B0-----:R-:W3:Y:S02]  /*33c80*/  LDL.LU.64 R10, [R1+0xfe8] ;  /* 0x000fe800010a7983 */ /* 0x001ee40000300a00 */
[C---:B---3--:R-:W-:Y:S02]  /*33c90*/  HMMA.16816.F32.BF16 R8, R16.reuse, R4, R8 ;  /* 0x000000041008723c */ /* 0x048fe40000041808 */
[----:B----4-:R-:W-:Y:S11]  /*33ca0*/  STL.64 [R1+0x5bd8], R6 ;  /* 0x005bd80601007387 */ /* 0x010ff60000100a00 */
[----:B------:R-:W-:Y:S10]  /*33cb0*/  @!UPT UIADD3 URZ, URZ, URZ, URZ ;  /* 0x0000003f3f3ff290 */ /* 0x000ff4000fffe03f */
[----:B------:R-:W-:Y:S01]  /*33cc0*/  STL.64 [R1+0x40], R8 ;  /* 0x0000400801007387 */ /* 0x000fe20000100a00 */
[----:B------:R0:W-:Y:S03]  /*33cd0*/  STL.64 [R1+0x48], R10 ;  /* 0x0000480a01007387 */ /* 0x0001e60000100a00 */
[----:B0-----:R-:W2:Y:S01]  /*33ce0*/  LDL.64 R10, [R1+0x8] ;  /* 0x00000800010a7983 */ /* 0x001ea20000100a00 */
[----:B------:R-:W-:Y:S03]  /*33cf0*/  HMMA.16816.F32.BF16 R4, R16, R24, R12 ;  /* 0x000000181004723c */ /* 0x000fe6000004180c */
[----:B--2---:R0:W-:Y:S11]  /*33d00*/  STL.64 [R1+0x5b00], R10 ;  /* 0x005b000a01007387 */ /* 0x0041f60000100a00 */
[----:B------:R-:W-:Y:S09]  /*33d10*/  @!UPT UIADD3 URZ, URZ, URZ, URZ ;  /* 0x0000003f3f3ff290 */ /* 0x000ff2000fffe03f */
[----:B------:R-:W-:Y:S02]  /*33d20*/  STL.64 [R1+0xfd0], R4 ;  /* 0x000fd00401007387 */ /* 0x000fe40000100a00 */
[----:B------:R-:W-:Y:S01]  /*33d30*/  STL.64 [R1+0xfd8], R6 ;  /* 0x000fd80601007387 */ /* 0x000fe20000100a00 */
[----:B0-----:R-:W2:Y:S01]  /*33d40*/  LDL.64 R10, [R1+0x18] ;  /* 0x00001800010a7983 */ /* 0x001ea20000100a00 */
[----:B------:R-:W-:-:S03]  /*33d50*/  IMAD.MOV.U32 R20, RZ, RZ, R29 ;  /* 0x000000ffff147224 */ /* 0x000fc600078e001d */
[----:B--2---:R0:W-:Y:S04]  /*33d60*/  STL.64 [R1+0x5b08], R10 ;  /* 0x005b080a01007387 */ /* 0x0041e80000100a00 */
[----:B0-----:R-:W2:Y:S04]  /*33d70*/  LDL R10, [R1+0x28] ;  /* 0x00002800010a7983 */ /* 0x001ea80000100800 */
[----:B------:R-:W2:Y:S01]  /*33d80*/  LDL R11, [R1+0x2c] ;  /* 0x00002c00010b7983 */ /* 0x000ea20000100800 */
[----:B------:R-:W3:Y:S02]  /*33d90*/  LDL.LU R29, [R1+0x5c04] ;  /* 0x005c0400011d7983 */ /* 0x000ee40000300800 */
[----:B------:R-:W4:Y:S02]  /*33da0*/  LDL.LU R21, [R1+0x144] ;  /* 0x0001440001157983 */ /* 0x000f240000300800 */
[----:B------:R-:W-:-:S02]  /*33db0*/  IMAD.MOV.U32 R8, RZ, RZ, R3 ;  /* 0x000000ffff087224 */ /* 0x000fc400078e0003 */
[----:B------:R-:W-:Y:S01]  /*33dc0*/  IMAD.MOV.U32 R9, RZ, RZ, R23 ;  /* 0x000000ffff097224 */ /* 0x000fe200078e0017 */
[----:B--2---:R-:W-:Y:S01]  /*33dd0*/  STL.64 [R1+0x5b58], R10 ;  /* 0x005b580a01007387 */ /* 0x004fe20000100a00 */
[----:B------:R-:W2:Y:S03]  /*33de0*/  LDL.LU R3, [R1+0x5c00] ;  /* 0x005c000001037983 */ /* 0x000ea60000300800 */
[----:B---3--:R-:W0:Y:S01]  /*33df0*/  LDSM.16.MT88.4 R24, [R29+0x4080] ;  /* 0x004080001d18783b */ /* 0x008e220000004200 */
[----:B------:R-:W3:Y:S02]  /*33e00*/  LDL.LU R23, [R1+0x5bfc] ;  /* 0x005bfc0001177983 */ /* 0x000ee40000300800 */
[----:B------:R-:W3:Y:S02]  /*33e10*/  LDL.LU.64 R4, [R1+0xfc0] ;  /* 0x000fc00001047983 */ /* 0x000ee40000300a00 */
[----:B------:R-:W3:Y:S01]  /*33e20*/  LDL.LU.64 R6, [R1+0xfc8] ;  /* 0x000fc80001067983 */ /* 0x000ee20000300a00 */
[----:B------:R1:W-:Y:S02]  /*33e30*/  STL.64 [R1+0x5b70], R8 ;  /* 0x005b700801007387 */ /* 0x0003e40000100a00 */
[----:B-1----:R-:W-:-:S02]  /*33e40*/  IMAD.MOV.U32 R8, RZ, RZ, R22 ;  /* 0x000000ffff087224 */ /* 0x002fc400078e0016 */
[----:B------:R-:W-:Y:S01]  /*33e50*/  IMAD.MOV.U32 R9, RZ, RZ, R2 ;  /* 0x000000ffff097224 */ /* 0x000fe200078e0002 */
[----:B0-----:R-:W-:Y:S01]  /*33e60*/  STL.64 [R1+0x59f8], R26 ;  /* 0x0059f81a01007387 */ /* 0x001fe20000100a00 */
[----:B------:R0:W-:Y:S03]  /*33e70*/  STL.64 [R1+0x59f0], R24 ;  /* 0x0059f01801007387 */ /* 0x0001e60000100a00 */
[----:B0-----:R-:W3:Y:S01]  /*33e80*/  LDL.LU R24, [R1+0x15f0] ;  /* 0x0015f00001187983 */ /* 0x001ee20000300800 */
[----:B------:R-:W3:Y:S02]  /*33e90*/  LDL.LU R25, [R1+0x15f4] ;  /* 0x0015f40001197983 */ /* 0x000ee40000300800 */
[----:B------:R-:W3:Y:S02]  /*33ea0*/  LDL.LU R26, [R1+0x15f8] ;  /* 0x0015f800011a7983 */ /* 0x000ee40000300800 */
[----:B------:R-:W3:Y:S01]  /*33eb0*/  LDL.LU R27, [R1+0x15fc] ;  /* 0x0015fc00011b7983 */ /* 0x000ee20000300800 */
[----:B------:R-:W3:Y:S01]  /*33ec0*/  LDL.LU R22, [R1+0x5bf8] ;  /* 0x005bf80001167983 */ /* 0x000ee20000300800 */
[----:B------:R-:W3:Y:S02]  /*33ed0*/  LDL.LU R2, [R1+0x5bf4] ;  /* 0x005bf40001027983 */ /* 0x000ee40000300800 */
[----:B------:R-:W4:Y:S02]  /*33ee0*/  LDL.LU.64 R12, [R1+0xfb0] ;  /* 0x000fb000010c7983 */ /* 0x000f240000300a00 */
[----:B------:R-:W4:Y:S01]  /*33ef0*/  LDL.LU.64 R14, [R1+0xfb8] ;  /* 0x000fb800010e7983 */ /* 0x000f220000300a00 */
[----:B------:R2:W-:Y:S02]  /*33f00*/  STL.64 [R1+0x5b88], R8 ;  /* 0x005b880801007387 */ /* 0x0005e40000100a00 */
[----:B--2---:R-:W-:-:S02]  /*33f10*/  IMAD.MOV.U32 R8, RZ, RZ, R3 ;  /* 0x000000ffff087224 */ /* 0x004fc400078e0003 */
[----:B------:R-:W2:Y:S01]  /*33f20*/  LDL.LU R3, [R1+0x5bf0] ;  /* 0x005bf00001037983 */ /* 0x000ea20000300800 */
[----:B------:R-:W2:Y:S03]  /*33f30*/  LDL.LU R9, [R1+0x114] ;  /* 0x0001140001097983 */ /* 0x000ea60000300800 */
[----:B--2---:R3:W-:Y:S02]  /*33f40*/  STL.64 [R1+0x5ba8], R8 ;  /* 0x005ba80801007387 */ /* 0x0047e40000100a00 */
[----:B---3--:R-:W-:Y:S02]  /*33f50*/  IMAD.MOV.U32 R8, RZ, RZ, R22 ;  /* 0x000000ffff087224 */ /* 0x008fe400078e0016 */
[----:B------:R-:W-:Y:S01]  /*33f60*/  IMAD.MOV.U32 R9, RZ, RZ, R23 ;  /* 0x000000ffff097224 */ /* 0x000fe200078e0017 */
[----:B------:R-:W2:Y:S01]  /*33f70*/  LDL.LU R22, [R1+0x5bec] ;  /* 0x005bec0001167983 */ /* 0x000ea20000300800 */
[----:B------:R-:W3:Y:S03]  /*33f80*/  LDL.LU R23, [R1+0x5be8] ;  /* 0x005be80001177983 */ /* 0x000ee60000300800 */
[----:B------:R0:W-:Y:S02]  /*33f90*/  STL.64 [R1+0x5bc0], R8 ;  /* 0x005bc00801007387 */ /* 0x0001e40000100a00 */
[----:B0-----:R-:W-:-:S02]  /*33fa0*/  IMAD.MOV.U32 R8, RZ, RZ, R2 ;  /* 0x000000ffff087224 */ /* 0x001fc400078e0002 */
[----:B------:R-:W-:Y:S01]  /*33fb0*/  IMAD.MOV.U32 R9, RZ, RZ, R3 ;  /* 0x000000ffff097224 */ /* 0x000fe200078e0003 */
[----:B------:R-:W2:Y:S01]  /*33fc0*/  LDL.LU R2, [R1+0x5be4] ;  /* 0x005be40001027983 */ /* 0x000ea20000300800 */
[----:B------:R-:W2:Y:S02]  /*33fd0*/  LDL.LU R3, [R1+0x5be0] ;  /* 0x005be00001037983 */ /* 0x000ea40000300800 */
[----:B------:R-:W-:Y:S02]  /*33fe0*/  STL.64 [R1+0x5b18], R26 ;  /* 0x005b181a01007387 */ /* 0x000fe40000100a00 */
[----:B------:R0:W-:Y:S02]  /*33ff0*/  STL.64 [R1+0x5b10], R24 ;  /* 0x005b101801007387 */ /* 0x0001e40000100a00 */
[----:B0-----:R-:W2:Y:S01]  /*34000*/  LDL.LU R24, [R1+0x1580] ;  /* 0x0015800001187983 */ /* 0x001ea20000300800 */
[----:B------:R-:W2:Y:S02]  /*34010*/  LDL.LU R25, [R1+0x1584] ;  /* 0x0015840001197983 */ /* 0x000ea40000300800 */
[----:B------:R-:W2:Y:S02]  /*34020*/  LDL.LU R26, [R1+0x1588] ;  /* 0x00158800011a7983 */ /* 0x000ea40000300800 */
[----:B------:R-:W2:Y:S01]  /*34030*/  LDL.LU R27, [R1+0x158c] ;  /* 0x00158c00011b7983 */ /* 0x000ea20000300800 */
[----:B----4-:R-:W-:Y:S01]  /*34040*/  HMMA.16816.F32.BF16 R12, R16, R20, R12 ;  /* 0x00000014100c723c */ /* 0x010fe2000004180c */
[----:B--2---:R-:W-:Y:S01]  /*34050*/  STL.64 [R1+0x5b68], R26 ;  /* 0x005b681a01007387 */ /* 0x004fe20000100a00 */
[----:B------:R3:W-:Y:S02]  /*34060*/  STL.64 [R1+0x5b60], R24 ;  /* 0x005b601801007387 */ /* 0x0007e40000100a00 */
[----:B---3--:R-:W-:-:S02]  /*34070*/  IMAD.MOV.U32 R24, RZ, RZ, R23 ;  /* 0x000000ffff187224 */ /* 0x008fc400078e0017 */
[----:B------:R-:W-:-:S07]  /*34080*/  IMAD.MOV.U32 R25, RZ, RZ, R22 ;  /* 0x000000ffff197224 */ /* 0x000fce00078e0016 */
[----:B------:R-:W-:Y:S01]  /*34090*/  HMMA.16816.F32.BF16 R24, R16, R24, R4 ;  /* 0x000000181018723c */ /* 0x000fe20000041804 */
[----:B------:R-:W2:Y:S11]  /*340a0*/  LDL.LU.64 R6, [R1+0x5bd8] ;  /* 0x005bd80001067983 */ /* 0x000eb60000300a00 */
[----:B------:R-:W-:Y:S11]  /*340b0*/  @!UPT UIADD3 URZ, URZ, URZ, URZ ;  /* 0x0000003f3f3ff290 */ /* 0x000ff6000fffe03f */
[----:B------:R0:W-:Y:S01]  /*340c0*/  STL.64 [R1+0x16a0], R24 ;  /* 0x0016a01801007387 */ /* 0x0001e20000100a00 */
[----:B------:R1:W-:Y:S02]  /*340d0*/  STL.64 [R1+0x16a8], R26 ;  /* 0x0016a81a01007387 */ /* 0x0003e40000100a00 */
[----:B------:R-:W-:Y:S01]  /*340e0*/  STL.64 [R1+0x1670], R12 ;  /* 0x0016700c01007387 */ /* 0x000fe20000100a00 */
[----:B0-----:R-:W3:Y:S01]  /*340f0*/  LDL.LU.64 R24, [R1+0xee0] ;  /* 0x000ee00001187983 */ /* 0x001ee20000300a00 */
[----:B-1----:R-:W4:Y:S03]  /*34100*/  LDL.LU.64 R26, [R1+0xee8] ;  /* 0x000ee800011a7983 */ /* 0x002f260000300a00 */
        /* <DEDUP_REMOVED lines=16> */
[----:B------:R-:W-:-:S02]  /*34210*/  IMAD.MOV.U32 R4, RZ, RZ, R15 ;  /* 0x000000ffff047224 */ /* 0x000fc400078e000f */
[----:B------:R-:W-:Y:S01]  /*34220*/  IMAD.MOV.U32 R5, RZ, RZ, R14 ;  /* 0x000000ffff057224 */ /* 0x000fe200078e000e */
[----:B------:R-:W4:Y:S01]  /*34230*/  LDL.LU.64 R20, [R1+0xec0] ;  /* 0x000ec00001147983 */ /* 0x000f220000300a00 */
[----:B------:R-:W4:Y:S02]  /*34240*/  LDL.LU.64 R22, [R1+0xec8] ;  /* 0x000ec80001167983 */ /* 0x000f240000300a00 */
[----:B------:R-:W2:Y:S02]  /*34250*/  LDL.LU.64 R12, [R1+0xe80] ;  /* 0x000e8000010c7983 */ /* 0x000ea40000300a00 */
[----:B------:R-:W2:Y:S01]  /*34260*/  LDL.LU.64 R14, [R1+0xe88] ;  /* 0x000e8800010e7983 */ /* 0x000ea20000300a00 */
[----:B------:R-:W-:Y:S01]  /*34270*/  STL [R1+0x4938], R4 ;  /* 0x0049380401007387 */ /* 0x000fe20000100800 */
[----:B------:R-:W-:Y:S01]  /*34280*/  STL [R1+0x4934], R5 ;  /* 0x0049340501007387 */ /* 0x000fe20000100800 */
[C---:B---3--:R-:W-:Y:S02]  /*34290*/  HMMA.16816.F32.BF16 R8, R16.reuse, R8, R24 ;  /* 0x000000081008723c */ /* 0x048fe40000041818 */
[----:B------:R-:W3:Y:S01]  /*342a0*/  LDL.LU.64 R26, [R1+0x5bd0] ;  /* 0x005bd000011a7983 */ /* 0x000ee20000300a00 */
[----:B------:R-:W3:Y:S11]  /*342b0*/  LDL.LU.64 R24, [R1+0x5bc8] ;  /* 0x005bc80001187983 */ /* 0x000ef60000300a00 */
[----:B------:R-:W-:Y:S09]  /*342c0*/  @!UPT UIADD3 URZ, URZ, URZ, URZ ;  /* 0x0000003f3f3ff290 */ /* 0x000ff2000fffe03f */
[----:B------:R0:W-:Y:S01]  /*342d0*/  STL.64 [R1+0x1650], R8 ;  /* 0x0016500801007387 */ /* 0x0001e20000100a00 */
[----:B------:R3:W-:Y:S03]  /*342e0*/  STL.64 [R1+0x1658], R10 ;  /* 0x0016580a01007387 */ /* 0x0007e60000100a00 */
[----:B0-----:R-:W3:Y:S02]  /*342f0*/  LDL.LU.64 R8, [R1+0x5bc0] ;  /* 0x005bc00001087983 */ /* 0x001ee40000300a00 */
[----:B---3--:R-:W-:Y:S02]  /*34300*/  HMMA.16816.F32.BF16 R8, R16, R8, R24 ;  /* 0x000000081008723c */ /* 0x008fe40000041818 */
[----:B------:R-:W3:Y:S01]  /*34310*/  LDL.LU.64 R26, [R1+0x5bb8] ;  /* 0x005bb800011a7983 */ /* 0x000ee20000300a00 */
[----:B------:R-:W3:Y:S11]  /*34320*/  LDL.LU.64 R24, [R1+0x5bb0] ;  /* 0x005bb00001187983 */ /* 0x000ef60000300a00 */
[----:B------:R-:W-:Y:S09]  /*34330*/  @!UPT UIADD3 URZ, URZ, URZ, URZ ;  /* 0x0000003f3f3ff290 */ /* 0x000ff2000fffe03f */
[----:B------:R0:W-:Y:S04]  /*34340*/  STL.64 [R1+0x1630], R8 ;  /* 0x0016300801007387 */ /* 0x0001e80000100a00 */
[----:B0-----:R-:W3:Y:S01]  /*34350*/  LDL.LU.64 R8, [R1+0x5ba8] ;  /* 0x005ba80001087983 */ /* 0x001ee20000300a00 */
[----:B------:R-:W-:Y:S02]  /*34360*/  IMAD.MOV.U32 R4, RZ, RZ, R10 ;  /* 0x000000ffff047224 */ /* 0x000fe400078e000a */
[----:B------:R-:W-:-:S05]  /*34370*/  IMAD.MOV.U32 R5, RZ, RZ, R11 ;  /* 0x000000ffff057224 */ /* 0x000fca00078e000b */
[----:B------:R-:W-:Y:S01]  /*34380*/  STL [R1+0x4940], R5 ;  /* 0x0049400501007387 */ /* 0x000fe20000100800 */
[----:B------:R0:W-:Y:S02]  /*34390*/  STL [R1+0x493c], R4 ;  /* 0x00493c0401007387 */ /* 0x0001e40000100800 */
[----:B--2---:R-:W-:Y:S02]  /*343a0*/  STL.64 [R1+0x5ac8], R6 ;  /* 0x005ac80601007387 */ /* 0x004fe40000100a00 */
[----:B0-----:R-:W-:Y:S02]  /*343b0*/  IMAD.MOV.U32 R4, RZ, RZ, R0 ;  /* 0x000000ffff047224 */ /* 0x001fe400078e0000 */
[----:B------:R-:W2:Y:S01]  /*343c0*/  LDL.LU R0, [R1+0x5ba0] ;  /* 0x005ba00001007983 */ /* 0x000ea20000300800 */
[C---:B---3--:R-:W-:Y:S03]  /*343d0*/  HMMA.16816.F32.BF16 R8, R16.reuse, R8, R24 ;  /* 0x000000081008723c */ /* 0x048fe60000041818 */
[----:B------:R-:W3:Y:S01]  /*343e0*/  LDL.LU.64 R26, [R1+0x5b98] ;  /* 0x005b9800011a7983 */ /* 0x000ee20000300a00 */
[----:B------:R-:W3:Y:S11]  /*343f0*/  LDL.LU.64 R24, [R1+0x5b90] ;  /* 0x005b900001187983 */ /* 0x000ef60000300a00 */
[----:B------:R-:W-:Y:S08]  /*34400*/  @!UPT UIADD3 URZ, URZ, URZ, URZ ;  /* 0x0000003f3f3ff290 */ /* 0x000ff0000fffe03f */
[----:B------:R0:W-:Y:S01]  /*34410*/  STL.64 [R1+0x1610], R8 ;  /* 0x0016100801007387 */ /* 0x0001e20000100a00 */
[----:B------:R3:W-:Y:S03]  /*34420*/  STL.64 [R1+0x1618], R10 ;  /* 0x0016180a01007387 */ /* 0x0007e60000100a00 */
[----:B0-----:R-:W3:Y:S02]  /*34430*/  LDL.LU.64 R8, [R1+0x5b88] ;  /* 0x005b880001087983 */ /* 0x001ee40000300a00 */
[----:B---3--:R-:W-:Y:S02]  /*34440*/  HMMA.16816.F32.BF16 R8, R16, R8, R24 ;  /* 0x000000081008723c */ /* 0x008fe40000041818 */
[----:B------:R-:W3:Y:S01]  /*34450*/  LDL.LU.64 R26, [R1+0x5b80] ;  /* 0x005b8000011a7983 */ /* 0x000ee20000300a00 */
[----:B------:R-:W3:Y:S11]  /*34460*/  LDL.LU.64 R24, [R1+0x5b78] ;  /* 0x005b780001187983 */ /* 0x000ef60000300a00 */
[----:B------:R-:W-:Y:S09]  /*34470*/  @!UPT UIADD3 URZ, URZ, URZ, URZ ;  /* 0x0000003f3f3ff290 */ /* 0x000ff2000fffe03f */
[----:B------:R0:W-:Y:S01]  /*34480*/  STL.64 [R1+0x1600], R8 ;  /* 0x0016000801007387 */ /* 0x0001e20000100a00 */
[----:B------:R3:W-:Y:S03]  /*34490*/  STL.64 [R1+0x1608], R10 ;  /* 0x0016080a01007387 */ /* 0x0007e60000100a00 */
[----:B0-----:R-:W3:Y:S01]  /*344a0*/  LDL.LU.64 R8, [R1+0x5b70] ;  /* 0x005b700001087983 */ /* 0x001ee20000300a00 */
[----:B------:R-:W-:-:S07]  /*344b0*/  IMAD.MOV.U32 R5, RZ, RZ, R28 ;  /* 0x000000ffff057224 */ /* 0x000fce00078e001c */
[C---:B----4-:R-:W-:Y:S08]  /*344c0*/  HMMA.16816.F32.BF16 R4, R16.reuse, R4, R20 ;  /* 0x000000041004723c */ /* 0x050ff00000041814 */
[----:B---3--:R-:W-:Y:S01]  /*344d0*/  HMMA.16816.F32.BF16 R8, R16, R8, R24 ;  /* 0x000000081008723c */ /* 0x008fe20000041818 */
[----:B------:R-:W3:Y:S01]  /*344e0*/  LDL.LU.64 R26, [R1+0x5b68] ;  /* 0x005b6800011a7983 */ /* 0x000ee20000300a00 */
[----:B------:R-:W3:Y:S11]  /*344f0*/  LDL.LU.64 R24, [R1+0x5b60] ;  /* 0x005b600001187983 */ /* 0x000ef60000300a00 */
[----:B------:R-:W-:Y:S10]  /*34500*/  @!UPT UIADD3 URZ, URZ, URZ, URZ ;  /* 0x0000003f3f3ff290 */ /* 0x000ff4000fffe03f */
[----:B------:R-:W-:Y:S01]  /*34510*/  STL.64 [R1+0x15e0], R8 ;  /* 0x0015e00801007387 */ /* 0x000fe20000100a00 */
[----:B------:R0:W-:Y:S03]  /*34520*/  STL.64 [R1+0x15e8], R10 ;  /* 0x0015e80a01007387 */ /* 0x0001e60000100a00 */
[----:B0-----:R-:W3:Y:S01]  /*34530*/  LDL.LU.64 R10, [R1+0x5b58] ;  /* 0x005b5800010a7983 */ /* 0x001ee20000300a00 */
[----:B------:R-:W4:Y:S02]  /*34540*/  LDL.LU.64 R20, [R1+0x5b50] ;  /* 0x005b500001147983 */ /* 0x000f240000300a00 */
[----:B------:R0:W-:Y:S02]  /*34550*/  STL.64 [R1+0x15c0], R4 ;  /* 0x0015c00401007387 */ /* 0x0001e40000100a00 */
[----:B------:R1:W-:Y:S01]  /*34560*/  STL.64 [R1+0x15c8], R6 ;  /* 0x0015c80601007387 */ /* 0x0003e20000100a00 */
[----:B0-----:R-:W3:Y:S01]  /*34570*/  LDL.LU R4, [R1+0x1680] ;  /* 0x0016800001047983 */ /* 0x001ee20000300800 */
[----:B--2---:R-:W-:-:S02]  /*34580*/  IMAD.MOV.U32 R5, RZ, RZ, R0 ;  /* 0x000000ffff057224 */ /* 0x004fc400078e0000 */
[----:B------:R-:W2:Y:S02]  /*34590*/  LDL.LU R0, [R1+0x5b48] ;  /* 0x005b480001007983 */ /* 0x000ea40000300800 */
[----:B-1----:R-:W-:Y:S02]  /*345a0*/  IMAD.MOV.U32 R6, RZ, RZ, R3 ;  /* 0x000000ffff067224 */ /* 0x002fe400078e0003 */
[----:B------:R-:W-:Y:S01]  /*345b0*/  IMAD.MOV.U32 R7, RZ, RZ, R2 ;  /* 0x000000ffff077224 */ /* 0x000fe200078e0002 */
[----:B------:R-:W2:Y:S01]  /*345c0*/  LDL.LU R3, [R1+0x5b44] ;  /* 0x005b440001037983 */ /* 0x000ea20000300800 */
[----:B------:R-:W2:Y:S01]  /*345d0*/  LDL.LU R2, [R1+0x5b40] ;  /* 0x005b400001027983 */ /* 0x000ea20000300800 */
[----:B----4-:R-:W-:Y:S02]  /*345e0*/  HMMA.16816.F32.BF16 R16, R16, R20, R12 ;  /* 0x000000141010723c */ /* 0x010fe4000004180c */
[----:B------:R-:W4:Y:S01]  /*345f0*/  LDL.LU.64 R14, [R1+0x5b38] ;  /* 0x005b3800010e7983 */ /* 0x000f220000300a00 */
[----:B------:R-:W3:Y:S02]  /*34600*/  LDL.LU.64 R22, [R1+0x5b30] ;  /* 0x005b300001167983 */ /* 0x000ee40000300a00 */
[----:B------:R-:W3:Y:S11]  /*34610*/  LDL.LU.64 R20, [R1+0x5b28] ;  /* 0x005b280001147983 */ /* 0x000ef60000300a00 */
[----:B------:R-:W-:Y:S08]  /*34620*/  @!UPT UIADD3 URZ, URZ, URZ, URZ ;  /* 0x0000003f3f3ff290 */ /* 0x000ff0000fffe03f */
[----:B------:R-:W-:Y:S01]  /*34630*/  IMAD.MOV.U32 R13, RZ, RZ, R19 ;  /* 0x000000ffff0d7224 */ /* 0x000fe200078e0013 */
[----:B------:R4:W-:Y:S01]  /*34640*/  STL.64 [R1+0xf10], R16 ;  /* 0x000f101001007387 */ /* 0x0009e20000100a00 */
[----:B------:R-:W-:Y:S01]  /*34650*/  STL [R1+0xf18], R18 ;  /* 0x000f181201007387 */ /* 0x000fe20000100800 */
[----:B---3--:R-:W-:Y:S01]  /*34660*/  HMMA.16816.F32.BF16 R8, R20, R10, R24 ;  /* 0x0000000a1408723c */ /* 0x008fe20000041818 */
[----:B----4-:R-:W-:Y:S02]  /*34670*/  IMAD.MOV.U32 R16, RZ, RZ, R14 ;  /* 0x000000ffff107224 */ /* 0x010fe400078e000e */
[----:B------:R-:W3:Y:S01]  /*34680*/  LDL.LU R14, [R1+0x5b20] ;  /* 0x005b2000010e7983 */ /* 0x000ee20000300800 */
[----:B------:R-:W-:Y:S02]  /*34690*/  STL [R1+0x49e0], R13 ;  /* 0x0049e00d01007387 */ /* 0x000fe40000100800 */
[----:B------:R-:W4:Y:S02]  /*346a0*/  LDL.LU.64 R26, [R1+0x5b18] ;  /* 0x005b1800011a7983 */ /* 0x000f240000300a00 */
[----:B------:R-:W4:Y:S11]  /*346b0*/  LDL.LU.64 R24, [R1+0x5b10] ;  /* 0x005b100001187983 */ /* 0x000f360000300a00 */
[----:B------:R-:W-:Y:S04]  /*346c0*/  @!UPT UIADD3 URZ, URZ, URZ, URZ ;  /* 0x0000003f3f3ff290 */ /* 0x000fe8000fffe03f */
[----:B------:R-:W-:Y:S01]  /*346d0*/  STL.64 [R1+0xf30], R8 ;  /* 0x000f300801007387 */ /* 0x000fe20000100a00 */
[----:B------:R0:W-:Y:S03]  /*346e0*/  STL.64 [R1+0xf38], R10 ;  /* 0x000f380a01007387 */ /* 0x0001e60000100a00 */
[----:B0-----:R-:W3:Y:S01]  /*346f0*/  LDL.LU.64 R10, [R1+0x5b08] ;  /* 0x005b0800010a7983 */ /* 0x001ee20000300a00 */
[----:B--2---:R-:W-:Y:S02]  /*34700*/  IMAD.MOV.U32 R17, RZ, RZ, R3 ;  /* 0x000000ffff117224 */ /* 0x004fe400078e0003 */
[----:B------:R-:W-:Y:S02]  /*34710*/  IMAD.MOV.U32 R18, RZ, RZ, R2 ;  /* 0x000000ffff127224 */ /* 0x000fe400078e0002 */
[----:B------:R-:W-:-:S07]  /*34720*/  IMAD.MOV.U32 R19, RZ, RZ, R0 ;  /* 0x000000ffff137224 */ /* 0x000fce00078e0000 */
[----:B---3--:R-:W-:Y:S01]  /*34730*/  HMMA.16816.F32.BF16 R16, R20, R10, R16 ;  /* 0x0000000a1410723c */ /* 0x008fe20000041810 */
[----:B------:R-:W-:Y:S02]  /*34740*/  IMAD.MOV.U32 R28, RZ, RZ, R10 ;  /* 0x000000ffff1c7224 */ /* 0x000fe400078e000a */
[----:B------:R-:W-:Y:S02]  /*34750*/  IMAD.MOV.U32 R13, RZ, RZ, R11 ;  /* 0x000000ffff0d7224 */ /* 0x000fe400078e000b */
[----:B------:R-:W4:Y:S11]  /*34760*/  LDL.LU.64 R10, [R1+0x5b00] ;  /* 0x005b0000010a7983 */ /* 0x000f360000300a00 */
[----:B------:R-:W-:Y:S07]  /*34770*/  @!UPT UIADD3 URZ, URZ, URZ, URZ ;  /* 0x0000003f3f3ff290 */ /* 0x000fee000fffe03f */
[----:B------:R-:W-:Y:S01]  /*34780*/  STL.64 [R1+0xf70], R16 ;  /* 0x000f701001007387 */ /* 0x000fe20000100a00 */
[----:B------:R4:W-:Y:S02]  /*34790*/  STL [R1+0xf78], R18 ;  /* 0x000f781201007387 */ /* 0x0009e40000100800 */
[----:B------:R-:W-:-:S05]  /*347a0*/  IMAD.MOV.U32 R0, RZ, RZ, R19 ;  /* 0x000000ffff007224 */ /* 0x000fca00078e0013 */
[----:B------:R0:W-:Y:S01]  /*347b0*/  STL [R1+0x4930], R0 ;  /* 0x0049300001007387 */ /* 0x0001e20000100800 */
[----:B----4-:R-:W-:Y:S01]  /*347c0*/  HMMA.16816.F32.BF16 R16, R20, R10, R24 ;  /* 0x0000000a1410723c */ /* 0x010fe20000041818 */
[----:B0-----:R-:W-:-:S06]  /*347d0*/  IMAD.MOV.U32 R0, RZ, RZ, R11 ;  /* 0x000000ffff007224 */ /* 0x001fcc00078e000b */
[----:B------:R-:W-:Y:S02]  /*347e0*/  IMAD.MOV.U32 R24, RZ, RZ, R10 ;  /* 0x000000ffff187224 */ /* 0x000fe400078e000a */
[----:B------:R-:W2:Y:S11]  /*347f0*/  LDL.LU.64 R10, [R1+0x5af8] ;  /* 0x005af800010a7983 */ /* 0x000eb60000300a00 */
[----:B------:R-:W-:Y:S03]  /*34800*/  @!UPT UIADD3 URZ, URZ, URZ, URZ ;  /* 0x0000003f3f3ff290 */ /* 0x000fe6000fffe03f */
[----:B------:R-:W-:Y:S01]  /*34810*/  STL.64 [R1+0xfa0], R16 ;  /* 0x000fa01001007387 */ /* 0x000fe20000100a00 */
[----:B------:R0:W-:Y:S02]  /*34820*/  STL [R1+0x5a18], R24 ;  /* 0x005a181801007387 */ /* 0x0001e40000100800 */
[----:B0-----:R-:W-:Y:S02]  /*34830*/  IMAD.MOV.U32 R24, RZ, RZ, R15 ;  /* 0x000000ffff187224 */ /* 0x001fe400078e000f */
[----:B------:R-:W3:Y:S01]  /*34840*/  LDL.LU R15, [R1+0x5af0] ;  /* 0x005af000010f7983 */ /* 0x000ee20000300800 */
[----:B------:R-:W4:Y:S02]  /*34850*/  LDL.LU R25, [R1+0x1504] ;  /* 0x0015040001197983 */ /* 0x000f240000300800 */
[----:B--2---:R-:W-:Y:S02]  /*34860*/  IMAD.MOV.U32 R26, RZ, RZ, R10 ;  /* 0x000000ffff1a7224 */ /* 0x004fe400078e000a */
[----:B------:R-:W-:Y:S01]  /*34870*/  IMAD.MOV.U32 R27, RZ, RZ, R11 ;  /* 0x000000ffff1b7224 */ /* 0x000fe200078e000b */
[----:B------:R-:W2:Y:S01]  /*34880*/  LDL.LU R10, [R1+0x5aec] ;  /* 0x005aec00010a7983 */ /* 0x000ea20000300800 */
[----:B------:R-:W2:Y:S03]  /*34890*/  LDL.LU R11, [R1+0x5ae8] ;  /* 0x005ae800010b7983 */ /* 0x000ea60000300800 */
[----:B------:R0:W-:Y:S02]  /*348a0*/  STL.64 [R1+0x5a28], R26 ;  /* 0x005a281a01007387 */ /* 0x0001e40000100a00 */
[----:B0-----:R-:W-:-:S02]  /*348b0*/  IMAD.MOV.U32 R26, RZ, RZ, R14 ;  /* 0x000000ffff1a7224 */ /* 0x001fc400078e000e */
[----:B---3--:R-:W-:Y:S01]  /*348c0*/  IMAD.MOV.U32 R27, RZ, RZ, R15 ;  /* 0x000000ffff1b7224 */ /* 0x008fe200078e000f */
[----:B----4-:R-:W-:Y:S01]  /*348d0*/  STL.64 [R1+0x5a20], R24 ;  /* 0x005a201801007387 */ /* 0x010fe20000100a00 */
[----:B------:R-:W3:Y:S02]  /*348e0*/  LDL.LU R14, [R1+0x5ae4] ;  /* 0x005ae400010e7983 */ /* 0x000ee40000300800 */
[----:B------:R-:W3:Y:S01]  /*348f0*/  LDL.LU R15, [R1+0x5ae0] ;  /* 0x005ae000010f7983 */ /* 0x000ee20000300800 */
[----:B------:R0:W-:Y:S04]  /*34900*/  STL.64 [R1+0x5a38], R26 ;  /* 0x005a381a01007387 */ /* 0x0001e80000100a00 */
[----:B0-----:R-:W4:Y:S04]  /*34910*/  LDL R26, [R1+0x118] ;  /* 0x00011800011a7983 */ /* 0x001f280000100800 */
[----:B------:R-:W4:Y:S01]  /*34920*/  LDL R27, [R1+0x11c] ;  /* 0x00011c00011b7983 */ /* 0x000f220000100800 */
[----:B------:R-:W-:-:S02]  /*34930*/  IMAD.MOV.U32 R2, RZ, RZ, R19 ;  /* 0x000000ffff027224 */ /* 0x000fc400078e0013 */
[----:B------:R-:W-:Y:S01]  /*34940*/  IMAD.MOV.U32 R3, RZ, RZ, R18 ;  /* 0x000000ffff037224 */ /* 0x000fe200078e0012 */
[----:B----4-:R0:W-:Y:S04]  /*34950*/  STL.64 [R1+0x5a50], R26 ;  /* 0x005a501a01007387 */ /* 0x0101e80000100a00 */
[----:B0-----:R-:W4:Y:S01]  /*34960*/  LDL.64 R26, [R1+0x128] ;  /* 0x00012800011a7983 */ /* 0x001f220000100a00 */
[----:B---3--:R-:W-:Y:S03]  /*34970*/  HMMA.16816.F32.BF16 R4, R20, R14, R4 ;  /* 0x0000000e1404723c */ /* 0x008fe60000041804 */
[----:B----4-:R0:W-:Y:S01]  /*34980*/  STL.64 [R1+0x5a68], R26 ;  /* 0x005a681a01007387 */ /* 0x0101e20000100a00 */
[----:B------:R-:W-:Y:S02]  /*34990*/  STL [R1+0x4948], R2 ;  /* 0x0049480201007387 */ /* 0x000fe40000100800 */
[----:B------:R-:W-:Y:S01]  /*349a0*/  STL [R1+0x4944], R3 ;  /* 0x0049440301007387 */ /* 0x000fe20000100800 */
[----:B0-----:R-:W3:Y:S11]  /*349b0*/  LDL R26, [R1+0x138] ;  /* 0x00013800011a7983 */ /* 0x001ef60000100800 */
[----:B------:R-:W-:Y:S05]  /*349c0*/  @!UPT UIADD3 URZ, URZ, URZ, URZ ;  /* 0x0000003f3f3ff290 */ /* 0x000fea000fffe03f */
[----:B------:R-:W-:Y:S02]  /*349d0*/  STL.64 [R1+0xfb0], R4 ;  /* 0x000fb00401007387 */ /* 0x000fe40000100a00 */
[----:B------:R-:W-:Y:S02]  /*349e0*/  STL.64 [R1+0xfb8], R6 ;  /* 0x000fb80601007387 */ /* 0x000fe40000100a00 */
[----:B------:R-:W3:Y:S02]  /*349f0*/  LDL R27, [R1+0x13c] ;  /* 0x00013c00011b7983 */ /* 0x000ee40000100800 */
[----:B---3--:R0:W-:Y:S04]  /*34a00*/  STL.64 [R1+0x5a80], R26 ;  /* 0x005a801a01007387 */ /* 0x0081e80000100a00 */
[----:B0-----:R-:W3:Y:S04]  /*34a10*/  LDL.64 R26, [R1+0x148] ;  /* 0x00014800011a7983 */ /* 0x001ee80000100a00 */
[----:B---3--:R-:W-:Y:S01]  /*34a20*/  STL.64 [R1+0x5a98], R26 ;  /* 0x005a981a01007387 */ /* 0x008fe20000100a00 */
[----:B------:R-:W-:Y:S02]  /*34a30*/  STL.64 [R1+0x5a60], R14 ;  /* 0x005a600e01007387 */ /* 0x000fe40000100a00 */
[----:B------:R0:W-:Y:S02]  /*34a40*/  STL [R1+0x5a58], R13 ;  /* 0x005a580d01007387 */ /* 0x0001e40000100800 */
[----:B------:R-:W3:Y:S01]  /*34a50*/  LDL.LU R12, [R1+0x1570] ;  /* 0x00157000010c7983 */ /* 0x000ee20000300800 */
[----:B0-----:R-:W3:Y:S01]  /*34a60*/  LDL.LU R13, [R1+0x1574] ;  /* 0x00157400010d7983 */ /* 0x001ee20000300800 */
[----:B------:R-:W4:Y:S02]  /*34a70*/  LDL.LU R14, [R1+0x1578] ;  /* 0x00157800010e7983 */ /* 0x000f240000300800 */
[----:B------:R-:W4:Y:S02]  /*34a80*/  LDL.LU R15, [R1+0x157c] ;  /* 0x00157c00010f7983 */ /* 0x000f240000300800 */
        /* <DEDUP_REMOVED lines=8> */
[----:B------:R-:W2:Y:S01]  /*34b10*/  LDL R26, [R1+0x158] ;  /* 0x00015800011a7983 */ /* 0x000ea20000100800 */
[----:B------:R-:W2:Y:S04]  /*34b20*/  LDL R27, [R1+0x15c] ;  /* 0x00015c00011b7983 */ /* 0x000ea80000100800 */
[----:B--2---:R-:W-:Y:S01]  /*34b30*/  STL.64 [R1+0x5ab0], R26 ;  /* 0x005ab01a01007387 */ /* 0x004fe20000100a00 */
[----:B----4-:R-:W-:Y:S02]  /*34b40*/  STL.64 [R1+0x5a78], R14 ;  /* 0x005a780e01007387 */ /* 0x010fe40000100a00 */
[----:B---3--:R0:W-:Y:S02]  /*34b50*/  STL.64 [R1+0x5a70], R12 ;  /* 0x005a700c01007387 */ /* 0x0081e40000100a00 */
[----:B0-----:R-:W2:Y:S01]  /*34b60*/  LDL.LU R12, [R1+0x15a0] ;  /* 0x0015a000010c7983 */ /* 0x001ea20000300800 */
[----:B------:R-:W2:Y:S02]  /*34b70*/  LDL.LU R13, [R1+0x15a4] ;  /* 0x0015a400010d7983 */ /* 0x000ea40000300800 */
[----:B------:R-:W-:-:S02]  /*34b80*/  IMAD.MOV.U32 R14, RZ, RZ, R11 ;  /* 0x000000ffff0e7224 */ /* 0x000fc400078e000b */
[----:B------:R-:W-:Y:S01]  /*34b90*/  IMAD.MOV.U32 R15, RZ, RZ, R10 ;  /* 0x000000ffff0f7224 */ /* 0x000fe200078e000a */
[----:B------:R-:W3:Y:S01]  /*34ba0*/  LDL.LU R11, [R1+0x5adc] ;  /* 0x005adc00010b7983 */ /* 0x000ee20000300800 */
[----:B------:R-:W4:Y:S02]  /*34bb0*/  LDL.LU R10, [R1+0x5ad8] ;  /* 0x005ad800010a7983 */ /* 0x000f240000300800 */
[----:B------:R-:W3:Y:S02]  /*34bc0*/  LDL R26, [R1+0x38] ;  /* 0x00003800011a7983 */ /* 0x000ee40000100800 */
[----:B------:R-:W3:Y:S01]  /*34bd0*/  LDL R27, [R1+0x3c] ;  /* 0x00003c00011b7983 */ /* 0x000ee20000100800 */
[----:B------:R-:W-:Y:S04]  /*34be0*/  STL.64 [R1+0x5a90], R14 ;  /* 0x005a900e01007387 */ /* 0x000fe80000100a00 */
[----:B--2---:R0:W-:Y:S04]  /*34bf0*/  STL.64 [R1+0x5a88], R12 ;  /* 0x005a880c01007387 */ /* 0x0041e80000100a00 */
[----:B0-----:R-:W2:Y:S01]  /*34c00*/  LDL.LU R12, [R1+0x15d0] ;  /* 0x0015d000010c7983 */ /* 0x001ea20000300800 */
[----:B------:R-:W2:Y:S02]  /*34c10*/  LDL.LU R13, [R1+0x15d4] ;  /* 0x0015d400010d7983 */ /* 0x000ea40000300800 */
[----:B------:R-:W2:Y:S02]  /*34c20*/  LDL.LU R14, [R1+0x15d8] ;  /* 0x0015d800010e7983 */ /* 0x000ea40000300800 */
[----:B------:R-:W2:Y:S02]  /*34c30*/  LDL.LU R15, [R1+0x15dc] ;  /* 0x0015dc00010f7983 */ /* 0x000ea40000300800 */
[----:B--2---:R4:W-:Y:S01]  /*34c40*/  STL.64 [R1+0x5aa8], R14 ;  /* 0x005aa80e01007387 */ /* 0x0049e20000100a00 */
[----:B------:R0:W-:Y:S02]  /*34c50*/  STL.64 [R1+0x5aa0], R12 ;  /* 0x005aa00c01007387 */ /* 0x0001e40000100a00 */
[----:B----4-:R-:W-:Y:S01]  /*34c60*/  IMAD.MOV.U32 R14, RZ, RZ, R10 ;  /* 0x000000ffff0e7224 */ /* 0x010fe200078e000a */
[----:B0-----:R-:W2:Y:S01]  /*34c70*/  LDL.LU R12, [R1+0x1620] ;  /* 0x00162000010c7983 */ /* 0x001ea20000300800 */
[----:B------:R-:W2:Y:S02]  /*34c80*/  LDL.LU R13, [R1+0x1624] ;  /* 0x00162400010d7983 */ /* 0x000ea40000300800 */
[----:B------:R-:W4:Y:S02]  /*34c90*/  LDL.LU R10, [R1+0x5ad4] ;  /* 0x005ad400010a7983 */ /* 0x000f240000300800 */
[----:B---3--:R-:W-:-:S02]  /*34ca0*/  IMAD.MOV.U32 R15, RZ, RZ, R11 ;  /* 0x000000ffff0f7224 */ /* 0x008fc400078e000b */
[----:B------:R-:W4:Y:S03]  /*34cb0*/  LDL.LU R11, [R1+0x5ad0] ;  /* 0x005ad000010b7983 */ /* 0x000f260000300800 */
[----:B------:R-:W-:Y:S01]  /*34cc0*/  STL.64 [R1+0x5ac0], R14 ;  /* 0x005ac00e01007387 */ /* 0x000fe20000100a00 */
[C---:B----4-:R-:W-:Y:S01]  /*34cd0*/  HMMA.16816.F32.BF16 R4, R20.reuse, R10, R4 ;  /* 0x0000000a1404723c */ /* 0x050fe20000041804 */
[----:B--2---:R0:W-:Y:S04]  /*34ce0*/  STL.64 [R1+0x5ab8], R12 ;  /* 0x005ab80c01007387 */ /* 0x0041e80000100a00 */
[----:B0-----:R-:W2:Y:S01]  /*34cf0*/  LDL.LU R12, [R1+0x1690] ;  /* 0x00169000010c7983 */ /* 0x001ea20000300800 */
[----:B------:R-:W2:Y:S02]  /*34d00*/  LDL.LU R13, [R1+0x1694] ;  /* 0x00169400010d7983 */ /* 0x000ea40000300800 */
[----:B------:R-:W2:Y:S02]  /*34d10*/  LDL.LU R14, [R1+0x1698] ;  /* 0x00169800010e7983 */ /* 0x000ea40000300800 */
[----:B------:R-:W2:Y:S11]  /*34d20*/  LDL.LU R15, [R1+0x169c] ;  /* 0x00169c00010f7983 */ /* 0x000eb60000300800 */
[----:B------:R-:W-:Y:S02]  /*34d30*/  @!UPT UIADD3 URZ, URZ, URZ, URZ ;  /* 0x0000003f3f3ff290 */ /* 0x000fe4000fffe03f */
[----:B------:R-:W-:Y:S01]  /*34d40*/  STL.64 [R1+0xfc0], R4 ;  /* 0x000fc00401007387 */ /* 0x000fe20000100a00 */
[----:B------:R0:W-:Y:S03]  /*34d50*/  STL.64 [R1+0xfc8], R6 ;  /* 0x000fc80601007387 */ /* 0x0001e60000100a00 */
[----:B0-----:R-:W3:Y:S02]  /*34d60*/  LDL.LU.64 R6, [R1+0x5ac8] ;  /* 0x005ac80001067983 */ /* 0x001ee40000300a00 */
[C---:B---3--:R-:W-:Y:S11]  /*34d70*/  HMMA.16816.F32.BF16 R16, R20.reuse, R6, R16 ;  /* 0x000000061410723c */ /* 0x048ff60000041810 */
[----:B------:R-:W-:Y:S11]  /*34d80*/  @!UPT UIADD3 URZ, URZ, URZ, URZ ;  /* 0x0000003f3f3ff290 */ /* 0x000ff6000fffe03f */
[----:B------:R-:W-:Y:S01]  /*34d90*/  @!UPT UIADD3 URZ, URZ, URZ, URZ ;  /* 0x0000003f3f3ff290 */ /* 0x000fe2000fffe03f */
[----:B------:R-:W-:Y:S01]  /*34da0*/  STL.64 [R1+0xfe0], R16 ;  /* 0x000fe01001007387 */ /* 0x000fe20000100a00 */
[----:B------:R-:W-:Y:S02]  /*34db0*/  STL.64 [R1+0xfe8], R18 ;  /* 0x000fe81201007387 */ /* 0x000fe40000100a00 */
[----:B------:R-:W0:Y:S02]  /*34dc0*/  LDSM.16.MT88.4 R16, [R29+0x4100] ;  /* 0x004100001d10783b */ /* 0x000e240000004200 */
[----:B0-----:R0:W-:Y:S02]  /*34dd0*/  STL.64 [R1+0x58b8], R18 ;  /* 0x0058b81201007387 */ /* 0x0011e40000100a00 */
[----:B------:R-:W-:Y:S02]  /*34de0*/  STL.64 [R1+0x58b0], R16 ;  /* 0x0058b01001007387 */ /* 0x000fe40000100a00 */
[----:B0-----:R-:W3:Y:S04]  /*34df0*/  LDL R18, [R1+0xd8] ;  /* 0x0000d80001127983 */ /* 0x001ee80000100800 */
[----:B------:R-:W3:Y:S04]  /*34e00*/  LDL R19, [R1+0xdc] ;  /* 0x0000dc0001137983 */ /* 0x000ee80000100800 */
[----:B---3--:R0:W-:Y:S04]  /*34e10*/  STL.64 [R1+0x5a10], R18 ;  /* 0x005a101201007387 */ /* 0x0081e80000100a00 */
[----:B0-----:R-:W3:Y:S01]  /*34e20*/  LDL.64 R18, [R1+0xf8] ;  /* 0x0000f80001127983 */ /* 0x001ee20000100a00 */
[C---:B--2---:R-:W-:Y:S03]  /*34e30*/  HMMA.16816.F32.BF16 R24, R20.reuse, R26, R12 ;  /* 0x0000001a1418723c */ /* 0x044fe6000004180c */
[----:B---3--:R0:W-:Y:S01]  /*34e40*/  STL.64 [R1+0x5a30], R18 ;  /* 0x005a301201007387 */ /* 0x0081e20000100a00 */
[----:B------:R-:W2:Y:S02]  /*34e50*/  LDL.LU R16, [R1+0x1520] ;  /* 0x0015200001107983 */ /* 0x000ea40000300800 */
[----:B------:R-:W2:Y:S01]  /*34e60*/  LDL.LU R17, [R1+0x1524] ;  /* 0x0015240001117983 */ /* 0x000ea20000300800 */
[----:B0-----:R-:W3:Y:S01]  /*34e70*/  LDL.LU R18, [R1+0x1528] ;  /* 0x0015280001127983 */ /* 0x001ee20000300800 */
[----:B------:R-:W3:Y:S03]  /*34e80*/  LDL.LU R19, [R1+0x152c] ;  /* 0x00152c0001137983 */ /* 0x000ee60000300800 */
[----:B---3--:R-:W-:Y:S01]  /*34e90*/  STL.64 [R1+0x5a48], R18 ;  /* 0x005a481201007387 */ /* 0x008fe20000100a00 */
[----:B--2---:R0:W-:Y:S03]  /*34ea0*/  STL.64 [R1+0x5a40], R16 ;  /* 0x005a401001007387 */ /* 0x0041e60000100a00 */
[----:B0-----:R-:W2:Y:S01]  /*34eb0*/  LDL.LU R16, [R1+0x1530] ;  /* 0x0015300001107983 */ /* 0x001ea20000300800 */
[----:B------:R-:W2:Y:S02]  /*34ec0*/  LDL.LU R17, [R1+0x1534] ;  /* 0x0015340001117983 */ /* 0x000ea40000300800 */
[----:B------:R-:W2:Y:S02]  /*34ed0*/  LDL.LU R18, [R1+0x1538] ;  /* 0x0015380001127983 */ /* 0x000ea40000300800 */
[----:B------:R-:W2:Y:S01]  /*34ee0*/  LDL.LU R19, [R1+0x153c] ;  /* 0x00153c0001137983 */ /* 0x000ea20000300800 */
[----:B------:R-:W3:Y:S01]  /*34ef0*/  LDL.LU.64 R14, [R1+0x5ac0] ;  /* 0x005ac000010e7983 */ /* 0x000ee20000300a00 */
[----:B------:R-:W3:Y:S02]  /*34f00*/  LDL.LU.64 R12, [R1+0x5ab8] ;  /* 0x005ab800010c7983 */ /* 0x000ee40000300a00 */
[----:B------:R-:W-:Y:S02]  /*34f10*/  STL.64 [R1+0x1590], R24 ;  /* 0x0015901801007387 */ /* 0x000fe40000100a00 */
[----:B------:R0:W-:Y:S02]  /*34f20*/  STL.64 [R1+0x1598], R26 ;  /* 0x0015981a01007387 */ /* 0x0001e40000100a00 */
[----:B0-----:R-:W3:Y:S02]  /*34f30*/  LDL.LU.64 R26, [R1+0x5ab0] ;  /* 0x005ab000011a7983 */ /* 0x001ee40000300a00 */
[C---:B---3--:R-:W-:Y:S02]  /*34f40*/  HMMA.16816.F32.BF16 R24, R20.reuse, R26, R12 ;  /* 0x0000001a1418723c */ /* 0x048fe4000004180c */
[----:B------:R-:W3:Y:S01]  /*34f50*/  LDL.LU.64 R14, [R1+0x5aa8] ;  /* 0x005aa800010e7983 */ /* 0x000ee20000300a00 */
[----:B------:R-:W3:Y:S11]  /*34f60*/  LDL.LU.64 R12, [R1+0x5aa0] ;  /* 0x005aa000010c7983 */ /* 0x000ef60000300a00 */
[----:B------:R-:W-:Y:S09]  /*34f70*/  @!UPT UIADD3 URZ, URZ, URZ, URZ ;  /* 0x0000003f3f3ff290 */ /* 0x000ff2000fffe03f */
[----:B------:R-:W-:Y:S01]  /*34f80*/  STL.64 [R1+0x1580], R24 ;  /* 0x0015801801007387 */ /* 0x000fe20000100a00 */
[----:B------:R0:W-:Y:S03]  /*34f90*/  STL.64 [R1+0x1588], R26 ;  /* 0x0015881a01007387 */ /* 0x0001e60000100a00 */
[----:B0-----:R-:W3:Y:S02]  /*34fa0*/  LDL.LU.64 R26, [R1+0x5a98] ;  /* 0x005a9800011a7983 */ /* 0x001ee40000300a00 */
        /* <DEDUP_REMOVED lines=9> */
[C---:B---3--:R-:W-:Y:S01]  /*35040*/  HMMA.16816.F32.BF16 R24, R20.reuse, R26, R12 ;  /* 0x0000001a1418723c */ /* 0x048fe2000004180c */
[----:B------:R-:W3:Y:S01]  /*35050*/  LDL.LU.64 R14, [R1+0x5a78] ;  /* 0x005a7800010e7983 */ /* 0x000ee20000300a00 */
[----:B------:R-:W3:Y:S11]  /*35060*/  LDL.LU.64 R12, [R1+0x5a70] ;  /* 0x005a7000010c7983 */ /* 0x000ef60000300a00 */
[----:B------:R-:W-:Y:S10]  /*35070*/  @!UPT UIADD3 URZ, URZ, URZ, URZ ;  /* 0x0000003f3f3ff290 */ /* 0x000ff4000fffe03f */
[----:B------:R-:W-:Y:S01]  /*35080*/  STL.64 [R1+0x1550], R24 ;  /* 0x0015501801007387 */ /* 0x000fe20000100a00 */
[----:B------:R0:W-:Y:S03]  /*35090*/  STL.64 [R1+0x1558], R26 ;  /* 0x0015581a01007387 */ /* 0x0001e60000100a00 */
[----:B0-----:R-:W3:Y:S02]  /*350a0*/  LDL.LU.64 R26, [R1+0x5a68] ;  /* 0x005a6800011a7983 */ /* 0x001ee40000300a00 */
[C---:B---3--:R-:W-:Y:S01]  /*350b0*/  HMMA.16816.F32.BF16 R12, R20.reuse, R26, R12 ;  /* 0x0000001a140c723c */ /* 0x048fe2000004180c */
[----:B------:R-:W-:Y:S11]  /*350c0*/  IMAD.MOV.U32 R9, RZ, RZ, R27 ;  /* 0x000000ffff097224 */ /* 0x000ff600078e001b */
[----:B------:R-:W-:Y:S11]  /*350d0*/  @!UPT UIADD3 URZ, URZ, URZ, URZ ;  /* 0x0000003f3f3ff290 */ /* 0x000ff6000fffe03f */
[----:B------:R0:W-:Y:S01]  /*350e0*/  STL.64 [R1+0x1540], R12 ;  /* 0x0015400c01007387 */ /* 0x0001e20000100a00 */
[----:B------:R1:W-:Y:S02]  /*350f0*/  STL.64 [R1+0x1548], R14 ;  /* 0x0015480e01007387 */ /* 0x0003e40000100a00 */
[----:B0-----:R-:W-:Y:S01]  /*35100*/  IMAD.MOV.U32 R12, RZ, RZ, R26 ;  /* 0x000000ffff0c7224 */ /* 0x001fe200078e001a */
[----:B-1----:R-:W3:Y:S01]  /*35110*/  LDL.LU.64 R14, [R1+0x5a60] ;  /* 0x005a6000010e7983 */ /* 0x002ee20000300a00 */
[----:B------:R-:W4:Y:S02]  /*35120*/  LDL.LU R13, [R1+0x5a58] ;  /* 0x005a5800010d7983 */ /* 0x000f240000300800 */
[----:B------:R-:W2:Y:S02]  /*35130*/  LDL.LU.64 R26, [R1+0x5a50] ;  /* 0x005a5000011a7983 */ /* 0x000ea40000300a00 */
[C---:B--2---:R-:W-:Y:S01]  /*35140*/  HMMA.16816.F32.BF16 R24, R20.reuse, R26, R16 ;  /* 0x0000001a1418723c */ /* 0x044fe20000041810 */
[----:B---3--:R-:W-:Y:S01]  /*35150*/  STL.64 [R1+0x5a08], R14 ;  /* 0x005a080e01007387 */ /* 0x008fe20000100a00 */
[----:B------:R-:W-:Y:S02]  /*35160*/  STL [R1+0x5a00], R12 ;  /* 0x005a000c01007387 */ /* 0x000fe40000100800 */
[----:B------:R-:W2:Y:S02]  /*35170*/  LDL.LU.64 R18, [R1+0x5a48] ;  /* 0x005a480001127983 */ /* 0x000ea40000300a00 */
[----:B------:R-:W2:Y:S11]  /*35180*/  LDL.LU.64 R16, [R1+0x5a40] ;  /* 0x005a400001107983 */ /* 0x000eb60000300a00 */
[----:B------:R-:W-:Y:S06]  /*35190*/  @!UPT UIADD3 URZ, URZ, URZ, URZ ;  /* 0x0000003f3f3ff290 */ /* 0x000fec000fffe03f */
[----:B------:R-:W-:Y:S01]  /*351a0*/  STL.64 [R1+0x1530], R24 ;  /* 0x0015301801007387 */ /* 0x000fe20000100a00 */
[----:B------:R0:W-:Y:S03]  /*351b0*/  STL.64 [R1+0x1538], R26 ;  /* 0x0015381a01007387 */ /* 0x0001e60000100a00 */
[----:B0-----:R-:W2:Y:S02]  /*351c0*/  LDL.LU.64 R26, [R1+0x5a38] ;  /* 0x005a3800011a7983 */ /* 0x001ea40000300a00 */
[C---:B--2---:R-:W-:Y:S02]  /*351d0*/  HMMA.16816.F32.BF16 R24, R20.reuse, R26, R16 ;  /* 0x0000001a1418723c */ /* 0x044fe40000041810 */
[----:B------:R-:W2:Y:S11]  /*351e0*/  LDL.LU.64 R18, [R1+0x5a30] ;  /* 0x005a300001127983 */ /* 0x000eb60000300a00 */
[----:B------:R-:W-:Y:S10]  /*351f0*/  @!UPT UIADD3 URZ, URZ, URZ, URZ ;  /* 0x0000003f3f3ff290 */ /* 0x000ff4000fffe03f */
[----:B------:R-:W-:Y:S01]  /*35200*/  STL.64 [R1+0x1520], R24 ;  /* 0x0015201801007387 */ /* 0x000fe20000100a00 */
[----:B------:R0:W-:Y:S03]  /*35210*/  STL.64 [R1+0x1528], R26 ;  /* 0x0015281a01007387 */ /* 0x0001e60000100a00 */
[----:B0-----:R-:W3:Y:S01]  /*35220*/  LDL.LU.64 R26, [R1+0x5a28] ;  /* 0x005a2800011a7983 */ /* 0x001ee20000300a00 */
[----:B------:R-:W3:Y:S02]  /*35230*/  LDL.LU.64 R24, [R1+0x5a20] ;  /* 0x005a200001187983 */ /* 0x000ee40000300a00 */
[----:B--2---:R-:W-:Y:S01]  /*35240*/  IMAD.MOV.U32 R8, RZ, RZ, R18 ;  /* 0x000000ffff087224 */ /* 0x004fe200078e0012 */
[----:B---3--:R-:W-:Y:S11]  /*35250*/  HMMA.16816.F32.BF16 R24, R20, R18, R24 ;  /* 0x000000121418723c */ /* 0x008ff60000041818 */
[----:B------:R-:W-:Y:S11]  /*35260*/  @!UPT UIADD3 URZ, URZ, URZ, URZ ;  /* 0x0000003f3f3ff290 */ /* 0x000ff6000fffe03f */
[----:B------:R-:W-:Y:S01]  /*35270*/  @!UPT UIADD3 URZ, URZ, URZ, URZ ;  /* 0x0000003f3f3ff290 */ /* 0x000fe2000fffe03f */
[----:B------:R0:W-:Y:S01]  /*35280*/  STL.64 [R1+0x1510], R24 ;  /* 0x0015101801007387 */ /* 0x0001e20000100a00 */
[----:B------:R-:W-:Y:S03]  /*35290*/  STL.64 [R1+0x1518], R26 ;  /* 0x0015181a01007387 */ /* 0x000fe60000100a00 */
[----:B0-----:R-:W2:Y:S01]  /*352a0*/  LDL.LU R24, [R1+0x5a18] ;  /* 0x005a180001187983 */ /* 0x001ea20000300800 */
[----:B------:R-:W-:Y:S02]  /*352b0*/  STL.64 [R1+0x5998], R10 ;  /* 0x0059980a01007387 */ /* 0x000fe40000100a00 */
[----:B------:R0:W-:Y:S02]  /*352c0*/  STL.64 [R1+0x5990], R8 ;  /* 0x0059900801007387 */ /* 0x0001e40000100a00 */
[----:B0-----:R-:W3:Y:S01]  /*352d0*/  LDL.LU R8, [R1+0xf90] ;  /* 0x000f900001087983 */ /* 0x001ee20000300800 */
[----:B------:R-:W3:Y:S02]  /*352e0*/  LDL.LU R9, [R1+0xf94] ;  /* 0x000f940001097983 */ /* 0x000ee40000300800 */
[----:B------:R-:W2:Y:S02]  /*352f0*/  LDL.LU R10, [R1+0xf98] ;  /* 0x000f9800010a7983 */ /* 0x000ea40000300800 */
[----:B------:R-:W2:Y:S02]  /*35300*/  LDL.LU R11, [R1+0xf9c] ;  /* 0x000f9c00010b7983 */ /* 0x000ea40000300800 */
[----:B------:R-:W-:Y:S01]  /*35310*/  IMAD.MOV.U32 R5, RZ, RZ, R19 ;  /* 0x000000ffff057224 */ /* 0x000fe200078e0013 */
[----:B--2---:R0:W-:Y:S01]  /*35320*/  STL.64 [R1+0x59a8], R10 ;  /* 0x0059a80a01007387 */ /* 0x0041e20000100a00 */
[----:B---3--:R-:W-:Y:S02]  /*35330*/  STL.64 [R1+0x59a0], R8 ;  /* 0x0059a00801007387 */ /* 0x008fe40000100a00 */
[----:B------:R-:W2:Y:S02]  /*35340*/  LDL.LU R16, [R1+0x14f0] ;  /* 0x0014f00001107983 */ /* 0x000ea40000300800 */
[----:B------:R-:W2:Y:S01]  /*35350*/  LDL.LU R17, [R1+0x14f4] ;  /* 0x0014f40001117983 */ /* 0x000ea20000300800 */
[----:B------:R-:W2:Y:S01]  /*35360*/  LDL.LU R18, [R1+0x14f8] ;  /* 0x0014f80001127983 */ /* 0x000ea20000300800 */
[----:B------:R-:W2:Y:S02]  /*35370*/  LDL.LU R19, [R1+0x14fc] ;  /* 0x0014fc0001137983 */ /* 0x000ea40000300800 */
[----:B------:R-:W2:Y:S02]  /*35380*/  LDL.64 R14, [R1+0xe8] ;  /* 0x0000e800010e7983 */ /* 0x000ea40000100a00 */
[----:B0-----:R-:W-:-:S02]  /*35390*/  IMAD.MOV.U32 R10, RZ, RZ, R24 ;  /* 0x000000ffff0a7224 */ /* 0x001fc400078e0018 */
[----:B------:R-:W-:Y:S01]  /*353a0*/  IMAD.MOV.U32 R11, RZ, RZ, R0 ;  /* 0x000000ffff0b7224 */ /* 0x000fe200078e0000 */
[----:B------:R-:W3:Y:S01]  /*353b0*/  LDL.LU R24, [R1+0x14b0] ;  /* 0x0014b00001187983 */ /* 0x000ee20000300800 */
[----:B------:R-:W3:Y:S02]  /*353c0*/  LDL.LU R25, [R1+0x14b4] ;  /* 0x0014b40001197983 */ /* 0x000ee40000300800 */
[----:B------:R-:W3:Y:S02]  /*353d0*/  LDL.LU R26, [R1+0x14b8] ;  /* 0x0014b800011a7983 */ /* 0x000ee40000300800 */
[----:B------:R-:W3:Y:S01]  /*353e0*/  LDL.LU R27, [R1+0x14bc] ;  /* 0x0014bc00011b7983 */ /* 0x000ee20000300800 */
[----:B------:R0:W-:Y:S02]  /*353f0*/  STL.64 [R1+0x59c0], R10 ;  /* 0x0059c00a01007387 */ /* 0x0001e40000100a00 */
[----:B0-----:R-:W-:Y:S02]  /*35400*/  IMAD.MOV.U32 R10, RZ, RZ, R28 ;  /* 0x000000ffff0a7224 */ /* 0x001fe400078e001c */
[----:B----4-:R-:W-:-:S05]  /*35410*/  IMAD.MOV.U32 R11, RZ, RZ, R13 ;  /* 0x000000ffff0b7224 */ /* 0x010fca00078e000d */
[----:B------:R0:W-:Y:S04]  /*35420*/  STL.64 [R1+0x59d8], R10 ;  /* 0x0059d80a01007387 */ /* 0x0001e80000100a00 */
[----:B0-----:R-:W4:Y:S01]  /*35430*/  LDL.64 R10, [R1+0x28] ;  /* 0x00002800010a7983 */ /* 0x001f220000100a00 */
[----:B------:R-:W-:Y:S02]  /*35440*/  STL.64 [R1+0x5988], R6 ;  /* 0x0059880601007387 */ /* 0x000fe40000100a00 */
[----:B------:R0:W-:Y:S02]  /*35450*/  STL.64 [R1+0x5980], R4 ;  /* 0x0059800401007387 */ /* 0x0001e40000100a00 */
[----:B0-----:R-:W2:Y:S01]  /*35460*/  LDL.LU R4, [R1+0xf80] ;  /* 0x000f800001047983 */ /* 0x001ea20000300800 */
[----:B------:R-:W2:Y:S02]  /*35470*/  LDL.LU R5, [R1+0xf84] ;  /* 0x000f840001057983 */ /* 0x000ea40000300800 */
[----:B------:R-:W2:Y:S02]  /*35480*/  LDL.LU R6, [R1+0xf88] ;  /* 0x000f880001067983 */ /* 0x000ea40000300800 */
[----:B------:R-:W2:Y:S02]  /*35490*/  LDL.LU R7, [R1+0xf8c] ;  /* 0x000f8c0001077983 */ /* 0x000ea40000300800 */
[----:B--2---:R-:W-:Y:S01]  /*354a0*/  STL.64 [R1+0x59b8], R6 ;  /* 0x0059b80601007387 */ /* 0x004fe20000100a00 */
[----:B------:R0:W-:Y:S03]  /*354b0*/  STL.64 [R1+0x59b0], R4 ;  /* 0x0059b00401007387 */ /* 0x0001e60000100a00 */
[----:B0-----:R-:W2:Y:S01]  /*354c0*/  LDL.LU R4, [R1+0x1450] ;  /* 0x0014500001047983 */ /* 0x001ea20000300800 */
[----:B------:R-:W2:Y:S02]  /*354d0*/  LDL.LU R5, [R1+0x1454] ;  /* 0x0014540001057983 */ /* 0x000ea40000300800 */
[----:B------:R-:W2:Y:S02]  /*354e0*/  LDL.LU R6, [R1+0x1458] ;  /* 0x0014580001067983 */ /* 0x000ea40000300800 */
[----:B------:R-:W2:Y:S01]  /*354f0*/  LDL.LU R7, [R1+0x145c] ;  /* 0x00145c0001077983 */ /* 0x000ea20000300800 */
[----:B------:R-:W-:Y:S01]  /*35500*/  HMMA.16816.F32.BF16 R16, R20, R14, R16 ;  /* 0x0000000e1410723c */ /* 0x000fe20000041810 */
[----:B--2---:R-:W-:Y:S01]  /*35510*/  STL.64 [R1+0x59d0], R6 ;  /* 0x0059d00601007387 */ /* 0x004fe20000100a00 */
[----:B------:R0:W-:Y:S03]  /*35520*/  STL.64 [R1+0x59c8], R4 ;  /* 0x0059c80401007387 */ /* 0x0001e60000100a00 */
        /* <DEDUP_REMOVED lines=9> */
[----:B------:R-:W2:Y:S02]  /*355c0*/  LDL.LU R7, [R1+0x149c] ;  /* 0x00149c0001077983 */ /* 0x000ea40000300800 */
[----:B------:R-:W-:Y:S01]  /*355d0*/  STL.64 [R1+0x1500], R16 ;  /* 0x0015001001007387 */ /* 0x000fe20000100a00 */
[----:B------:R0:W-:Y:S03]  /*355e0*/  STL.64 [R1+0x1508], R18 ;  /* 0x0015081201007387 */ /* 0x0001e60000100a00 */
[----:B0-----:R-:W3:Y:S01]  /*355f0*/  LDL.LU.64 R18, [R1+0x5a10] ;  /* 0x005a100001127983 */ /* 0x001ee20000300a00 */
[----:B------:R-:W-:-:S02]  /*35600*/  IMAD.MOV.U32 R16, RZ, RZ, R14 ;  /* 0x000000ffff107224 */ /* 0x000fc400078e000e */
[----:B------:R-:W-:Y:S02]  /*35610*/  IMAD.MOV.U32 R13, RZ, RZ, R15 ;  /* 0x000000ffff0d7224 */ /* 0x000fe400078e000f */
[----:B------:R-:W2:Y:S01]  /*35620*/  LDL.LU.64 R14, [R1+0x5a08] ;  /* 0x005a0800010e7983 */ /* 0x000ea20000300a00 */
[----:B------:R-:W2:Y:S01]  /*35630*/  LDL.LU R12, [R1+0x5a00] ;  /* 0x005a0000010c7983 */ /* 0x000ea20000300800 */
[----:B---3--:R-:W-:Y:S02]  /*35640*/  HMMA.16816.F32.BF16 R20, R20, R18, R24 ;  /* 0x000000121414723c */ /* 0x008fe40000041818 */
[----:B------:R-:W2:Y:S01]  /*35650*/  LDL.LU.64 R26, [R1+0x59f8] ;  /* 0x0059f800011a7983 */ /* 0x000ea20000300a00 */
[----:B------:R-:W2:Y:S02]  /*35660*/  LDL.LU.64 R24, [R1+0x59f0] ;  /* 0x0059f00001187983 */ /* 0x000ea40000300a00 */
[----:B----4-:R-:W-:Y:S11]  /*35670*/  IMAD.MOV.U32 R17, RZ, RZ, R11 ;  /* 0x000000ffff117224 */ /* 0x010ff600078e000b */
[----:B------:R-:W-:Y:S07]  /*35680*/  @!UPT UIADD3 URZ, URZ, URZ, URZ ;  /* 0x0000003f3f3ff290 */ /* 0x000fee000fffe03f */
[----:B------:R0:W-:Y:S01]  /*35690*/  STL.64 [R1+0x1260], R20 ;  /* 0x0012601401007387 */ /* 0x0001e20000100a00 */
[----:B------:R1:W-:Y:S03]  /*356a0*/  STL.64 [R1+0x1268], R22 ;  /* 0x0012681601007387 */ /* 0x0003e60000100a00 */
[----:B0-----:R-:W3:Y:S01]  /*356b0*/  LDL.LU R20, [R1+0xf60] ;  /* 0x000f600001147983 */ /* 0x001ee20000300800 */
[----:B------:R-:W3:Y:S02]  /*356c0*/  LDL.LU R21, [R1+0xf64] ;  /* 0x000f640001157983 */ /* 0x000ee40000300800 */
[----:B-1----:R-:W3:Y:S02]  /*356d0*/  LDL.LU R22, [R1+0xf68] ;  /* 0x000f680001167983 */ /* 0x002ee40000300800 */
[----:B------:R-:W3:Y:S01]  /*356e0*/  LDL.LU R23, [R1+0xf6c] ;  /* 0x000f6c0001177983 */ /* 0x000ee20000300800 */
[----:B------:R0:W-:Y:S02]  /*356f0*/  STL.64 [R1+0x58c8], R18 ;  /* 0x0058c81201007387 */ /* 0x0001e40000100a00 */
[----:B0-----:R-:W-:Y:S01]  /*35700*/  IMAD.MOV.U32 R18, RZ, RZ, R10 ;  /* 0x000000ffff127224 */ /* 0x001fe200078e000a */
        /* <DEDUP_REMOVED lines=8> */
[----:B------:R-:W-:Y:S01]  /*35790*/  STL [R1+0x5978], R18 ;  /* 0x0059781201007387 */ /* 0x000fe20000100800 */
[----:B------:R0:W-:Y:S04]  /*357a0*/  STL.64 [R1+0x5970], R16 ;  /* 0x0059701001007387 */ /* 0x0001e80000100a00 */
[----:B0-----:R-:W4:Y:S01]  /*357b0*/  LDL.LU R16, [R1+0xf50] ;  /* 0x000f500001107983 */ /* 0x001f220000300800 */
[----:B------:R-:W4:Y:S02]  /*357c0*/  LDL.LU R17, [R1+0xf54] ;  /* 0x000f540001117983 */ /* 0x000f240000300800 */
[----:B------:R-:W4:Y:S02]  /*357d0*/  LDL.LU R18, [R1+0xf58] ;  /* 0x000f580001127983 */ /* 0x000f240000300800 */
[----:B------:R-:W4:Y:S01]  /*357e0*/  LDL.LU R19, [R1+0xf5c] ;  /* 0x000f5c0001137983 */ /* 0x000f220000300800 */
[C---:B--2---:R-:W-:Y:S01]  /*357f0*/  HMMA.16816.F32.BF16 R8, R24.reuse, R10, R4 ;  /* 0x0000000a1808723c */ /* 0x044fe20000041804 */
[----:B------:R-:W2:Y:S01]  /*35800*/  LDL.LU.64 R6, [R1+0x59d0] ;  /* 0x0059d00001067983 */ /* 0x000ea20000300a00 */
[----:B------:R-:W2:Y:S11]  /*35810*/  LDL.LU.64 R4, [R1+0x59c8] ;  /* 0x0059c80001047983 */ /* 0x000eb60000300a00 */
[----:B------:R-:W-:Y:S10]  /*35820*/  @!UPT UIADD3 URZ, URZ, URZ, URZ ;  /* 0x0000003f3f3ff290 */ /* 0x000ff4000fffe03f */
[----:B------:R-:W-:Y:S01]  /*35830*/  STL.64 [R1+0x1240], R8 ;  /* 0x0012400801007387 */ /* 0x000fe20000100a00 */
        /* <DEDUP_REMOVED lines=17> */
[----:B------:R-:W-:Y:S01]  /*35950*/  STL.64 [R1+0x5908], R14 ;  /* 0x0059080e01007387 */ /* 0x000fe20000100a00 */
[C---:B--2---:R-:W-:Y:S11]  /*35960*/  HMMA.16816.F32.BF16 R4, R24.reuse, R10, R4 ;  /* 0x0000000a1804723c */ /* 0x044ff60000041804 */
[----:B------:R-:W-:Y:S11]  /*35970*/  @!UPT UIADD3 URZ, URZ, URZ, URZ ;  /* 0x0000003f3f3ff290 */ /* 0x000ff6000fffe03f */
[----:B------:R-:W-:Y:S01]  /*35980*/  @!UPT UIADD3 URZ, URZ, URZ, URZ ;  /* 0x0000003f3f3ff290 */ /* 0x000fe2000fffe03f */
[----:B------:R-:W-:Y:S01]  /*35990*/  STL.64 [R1+0x1210], R4 ;  /* 0x0012100401007387 */ /* 0x000fe20000100a00 */
[----:B------:R0:W-:Y:S03]  /*359a0*/  STL.64 [R1+0x1218], R6 ;  /* 0x0012180601007387 */ /* 0x0001e60000100a00 */
[----:B0-----:R-:W3:Y:S01]  /*359b0*/  LDL.LU.64 R6, [R1+0x5988] ;  /* 0x0059880001067983 */ /* 0x001ee20000300a00 */
[----:B------:R-:W2:Y:S02]  /*359c0*/  LDL.LU.64 R4, [R1+0x5980] ;  /* 0x0059800001047983 */ /* 0x000ea40000300a00 */
[----:B------:R-:W-:Y:S01]  /*359d0*/  STL.64 [R1+0x5900], R10 ;  /* 0x0059000a01007387 */ /* 0x000fe20000100a00 */
[C---:B---3--:R-:W-:Y:S01]  /*359e0*/  HMMA.16816.F32.BF16 R20, R24.reuse, R6, R20 ;  /* 0x000000061814723c */ /* 0x048fe20000041814 */
[----:B------:R-:W-:Y:S01]  /*359f0*/  STL [R1+0x585c], R6 ;  /* 0x00585c0601007387 */ /* 0x000fe20000100800 */
[----:B------:R-:W-:Y:S11]  /*35a00*/  STL [R1+0x5858], R7 ;  /* 0x0058580701007387 */ /* 0x000ff60000100800 */
[----:B------:R-:W-:Y:S10]  /*35a10*/  @!UPT UIADD3 URZ, URZ, URZ, URZ ;  /* 0x0000003f3f3ff290 */ /* 0x000ff4000fffe03f */
[----:B------:R-:W-:Y:S01]  /*35a20*/  STL.64 [R1+0x1200], R20 ;  /* 0x0012001401007387 */ /* 0x000fe20000100a00 */
[----:B------:R-:W-:Y:S02]  /*35a30*/  STL.64 [R1+0x1208], R22 ;  /* 0x0012081601007387 */ /* 0x000fe40000100a00 */
[----:B------:R-:W0:Y:S02]  /*35a40*/  LDSM.16.MT88.4 R20, [R29+0x4180] ;  /* 0x004180001d14783b */ /* 0x000e240000004200 */
[----:B0-----:R-:W-:Y:S02]  /*35a50*/  STL [R1+0x5778], R22 ;  /* 0x0057781601007387 */ /* 0x001fe40000100800 */
[----:B------:R-:W-:Y:S02]  /*35a60*/  STL [R1+0x5774], R23 ;  /* 0x0057741701007387 */ /* 0x000fe40000100800 */
[----:B------:R0:W-:Y:S02]  /*35a70*/  STL.64 [R1+0x5870], R20 ;  /* 0x0058701401007387 */ /* 0x0001e40000100a00 */
[----:B0-----:R-:W3:Y:S01]  /*35a80*/  LDL.LU R20, [R1+0xe40] ;  /* 0x000e400001147983 */ /* 0x001ee20000300800 */
[----:B------:R-:W3:Y:S02]  /*35a90*/  LDL.LU R21, [R1+0xe44] ;  /* 0x000e440001157983 */ /* 0x000ee40000300800 */
[----:B------:R-:W2:Y:S02]  /*35aa0*/  LDL.LU R22, [R1+0xe48] ;  /* 0x000e480001167983 */ /* 0x000ea40000300800 */
[----:B------:R-:W2:Y:S02]  /*35ab0*/  LDL.LU R23, [R1+0xe4c] ;  /* 0x000e4c0001177983 */ /* 0x000ea40000300800 */
[----:B--2---:R0:W-:Y:S01]  /*35ac0*/  STL.64 [R1+0x5880], R22 ;  /* 0x0058801601007387 */ /* 0x0041e20000100a00 */
[----:B---3--:R-:W-:Y:S03]  /*35ad0*/  STL.64 [R1+0x5878], R20 ;  /* 0x0058781401007387 */ /* 0x008fe60000100a00 */
[----:B0-----:R-:W2:Y:S04]  /*35ae0*/  LDL.64 R22, [R1+0x18] ;  /* 0x0000180001167983 */ /* 0x001ea80000100a00 */
[----:B--2---:R0:W-:Y:S04]  /*35af0*/  STL.64 [R1+0x5898], R22 ;  /* 0x0058981601007387 */ /* 0x0041e80000100a00 */
[----:B0-----:R-:W4:Y:S02]  /*35b00*/  LDL.64 R22, [R1+0x38] ;  /* 0x0000380001167983 */ /* 0x001f240000100a00 */
[----:B----4-:R-:W-:Y:S11]  /*35b10*/  HMMA.16816.F32.BF16 R16, R24, R22, R16 ;  /* 0x000000161810723c */ /* 0x010ff60000041810 */
[----:B------:R-:W-:Y:S11]  /*35b20*/  @!UPT UIADD3 URZ, URZ, URZ, URZ ;  /* 0x0000003f3f3ff290 */ /* 0x000ff6000fffe03f */
[----:B------:R-:W-:Y:S01]  /*35b30*/  @!UPT UIADD3 URZ, URZ, URZ, URZ ;  /* 0x0000003f3f3ff290 */ /* 0x000fe2000fffe03f */
[----:B------:R-:W-:Y:S01]  /*35b40*/  STL.64 [R1+0x1460], R16 ;  /* 0x0014601001007387 */ /* 0x000fe20000100a00 */
[----:B------:R0:W-:Y:S03]  /*35b50*/  STL.64 [R1+0x1468], R18 ;  /* 0x0014681201007387 */ /* 0x0001e60000100a00 */
[----:B0-----:R-:W2:Y:S01]  /*35b60*/  LDL.LU R18, [R1+0x5978] ;  /* 0x0059780001127983 */ /* 0x001ea20000300800 */
[----:B------:R-:W3:Y:S02]  /*35b70*/  LDL.LU.64 R16, [R1+0x5970] ;  /* 0x0059700001107983 */ /* 0x000ee40000300a00 */
[----:B------:R-:W-:Y:S02]  /*35b80*/  IMAD.MOV.U32 R2, RZ, RZ, R22 ;  /* 0x000000ffff027224 */ /* 0x000fe400078e0016 */
[----:B------:R-:W-:Y:S02]  /*35b90*/  IMAD.MOV.U32 R0, RZ, RZ, R23 ;  /* 0x000000ffff007224 */ /* 0x000fe400078e0017 */
[----:B--2---:R-:W-:-:S02]  /*35ba0*/  IMAD.MOV.U32 R22, RZ, RZ, R18 ;  /* 0x000000ffff167224 */ /* 0x004fc400078e0012 */
[----:B---3--:R-:W-:-:S05]  /*35bb0*/  IMAD.MOV.U32 R23, RZ, RZ, R17 ;  /* 0x000000ffff177224 */ /* 0x008fca00078e0011 */
[----:B------:R0:W-:Y:S01]  /*35bc0*/  STL.64 [R1+0x58c0], R22 ;  /* 0x0058c01601007387 */ /* 0x0001e20000100a00 */
[----:B------:R-:W2:Y:S02]  /*35bd0*/  LDL.LU R20, [R1+0xe70] ;  /* 0x000e700001147983 */ /* 0x000ea40000300800 */
[----:B------:R-:W2:Y:S01]  /*35be0*/  LDL.LU R21, [R1+0xe74] ;  /* 0x000e740001157983 */ /* 0x000ea20000300800 */
[----:B0-----:R-:W3:Y:S01]  /*35bf0*/  LDL.LU R22, [R1+0xe78] ;  /* 0x000e780001167983 */ /* 0x001ee20000300800 */
[----:B------:R-:W3:Y:S02]  /*35c00*/  LDL.LU R23, [R1+0xe7c] ;  /* 0x000e7c0001177983 */ /* 0x000ee40000300800 */
[----:B------:R-:W4:Y:S02]  /*35c10*/  LDL.64 R14, [R1+0x118] ;  /* 0x00011800010e7983 */ /* 0x000f240000100a00 */
[----:B------:R-:W-:Y:S02]  /*35c20*/  IMAD.MOV.U32 R18, RZ, RZ, R16 ;  /* 0x000000ffff127224 */ /* 0x000fe400078e0010 */
[----:B------:R-:W-:Y:S01]  /*35c30*/  IMAD.MOV.U32 R19, RZ, RZ, R13 ;  /* 0x000000ffff137224 */ /* 0x000fe200078e000d */
[----:B----4-:R0:W-:Y:S01]  /*35c40*/  STL.64 [R1+0x5920], R14 ;  /* 0x0059200e01007387 */ /* 0x0101e20000100a00 */
[----:B---3--:R-:W-:Y:S02]  /*35c50*/  STL.64 [R1+0x58d8], R22 ;  /* 0x0058d81601007387 */ /* 0x008fe40000100a00 */
[----:B--2---:R-:W-:Y:S02]  /*35c60*/  STL.64 [R1+0x58d0], R20 ;  /* 0x0058d01401007387 */ /* 0x004fe40000100a00 */
[----:B0-----:R-:W-:-:S02]  /*35c70*/  IMAD.MOV.U32 R14, RZ, RZ, R12 ;  /* 0x000000ffff0e7224 */ /* 0x001fc400078e000c */
[----:B------:R-:W-:-:S05]  /*35c80*/  IMAD.MOV.U32 R15, RZ, RZ, R9 ;  /* 0x000000ffff0f7224 */ /* 0x000fca00078e0009 */
[----:B------:R0:W-:Y:S01]  /*35c90*/  STL.64 [R1+0x5938], R14 ;  /* 0x0059380e01007387 */ /* 0x0001e20000100a00 */
[----:B------:R1:W-:Y:S03]  /*35ca0*/  STL.64 [R1+0x58e0], R18 ;  /* 0x0058e01201007387 */ /* 0x0003e60000100a00 */
[----:B0-----:R-:W2:Y:S01]  /*35cb0*/  LDL.64 R14, [R1+0x138] ;  /* 0x00013800010e7983 */ /* 0x001ea20000100a00 */
[----:B-1----:R-:W-:Y:S02]  /*35cc0*/  IMAD.MOV.U32 R18, RZ, RZ, R8 ;  /* 0x000000ffff127224 */ /* 0x002fe400078e0008 */
[----:B------:R-:W-:Y:S01]  /*35cd0*/  IMAD.MOV.U32 R19, RZ, RZ, R5 ;  /* 0x000000ffff137224 */ /* 0x000fe200078e0005 */
[----:B--2---:R0:W-:Y:S04]  /*35ce0*/  STL.64 [R1+0x5950], R14 ;  /* 0x0059500e01007387 */ /* 0x0041e80000100a00 */
[----:B------:R-:W-:Y:S02]  /*35cf0*/  STL.64 [R1+0x58f8], R18 ;  /* 0x0058f81201007387 */ /* 0x000fe40000100a00 */
[----:B------:R-:W2:Y:S02]  /*35d00*/  LDL.LU R20, [R1+0xe90] ;  /* 0x000e900001147983 */ /* 0x000ea40000300800 */
[----:B------:R-:W2:Y:S01]  /*35d10*/  LDL.LU R21, [R1+0xe94] ;  /* 0x000e940001157983 */ /* 0x000ea20000300800 */
[----:B------:R-:W3:Y:S01]  /*35d20*/  LDL.LU R22, [R1+0xe98] ;  /* 0x000e980001167983 */ /* 0x000ee20000300800 */
[----:B------:R-:W3:Y:S02]  /*35d30*/  LDL.LU R23, [R1+0xe9c] ;  /* 0x000e9c0001177983 */ /* 0x000ee40000300800 */
[----:B0-----:R-:W-:-:S02]  /*35d40*/  IMAD.MOV.U32 R14, RZ, RZ, R4 ;  /* 0x000000ffff0e7224 */ /* 0x001fc400078e0004 */
[----:B------:R-:W-:-:S05]  /*35d50*/  IMAD.MOV.U32 R15, RZ, RZ, R3 ;  /* 0x000000ffff0f7224 */ /* 0x000fca00078e0003 */
[----:B------:R0:W-:Y:S01]  /*35d60*/  STL.64 [R1+0x5968], R14 ;  /* 0x0059680e01007387 */ /* 0x0001e20000100a00 */
[----:B------:R-:W4:Y:S02]  /*35d70*/  LDL.LU R8, [R1+0xeb0] ;  /* 0x000eb00001087983 */ /* 0x000f240000300800 */
[----:B------:R-:W4:Y:S02]  /*35d80*/  LDL.LU R9, [R1+0xeb4] ;  /* 0x000eb40001097983 */ /* 0x000f240000300800 */
[----:B------:R-:W2:Y:S01]  /*35d90*/  LDL.LU R10, [R1+0xeb8] ;  /* 0x000eb800010a7983 */ /* 0x000ea20000300800 */
[----:B------:R-:W2:Y:S01]  /*35da0*/  LDL.LU R11, [R1+0xebc] ;  /* 0x000ebc00010b7983 */ /* 0x000ea20000300800 */
[----:B------:R-:W3:Y:S02]  /*35db0*/  LDL.LU R4, [R1+0xf40] ;  /* 0x000f400001047983 */ /* 0x000ee40000300800 */
[----:B------:R-:W3:Y:S02]  /*35dc0*/  LDL.LU R5, [R1+0xf44] ;  /* 0x000f440001057983 */ /* 0x000ee40000300800 */
[----:B------:R-:W3:Y:S01]  /*35dd0*/  LDL.LU R6, [R1+0xf48] ;  /* 0x000f480001067983 */ /* 0x000ee20000300800 */
[----:B------:R-:W3:Y:S04]  /*35de0*/  LDL.LU R7, [R1+0xf4c] ;  /* 0x000f4c0001077983 */ /* 0x000ee80000300800 */
[----:B0-----:R-:W3:Y:S04]  /*35df0*/  LDL.64 R14, [R1+0x158] ;  /* 0x00015800010e7983 */ /* 0x001ee80000100a00 */
[----:B--2---:R-:W-:Y:S01]  /*35e00*/  STL.64 [R1+0x5918], R10 ;  /* 0x0059180a01007387 */ /* 0x004fe20000100a00 */
[----:B----4-:R0:W-:Y:S03]  /*35e10*/  STL.64 [R1+0x5910], R8 ;  /* 0x0059100801007387 */ /* 0x0101e60000100a00 */
[----:B0-----:R-:W2:Y:S01]  /*35e20*/  LDL.LU R8, [R1+0xed0] ;  /* 0x000ed00001087983 */ /* 0x001ea20000300800 */
[----:B------:R-:W2:Y:S02]  /*35e30*/  LDL.LU R9, [R1+0xed4] ;  /* 0x000ed40001097983 */ /* 0x000ea40000300800 */
[----:B------:R-:W4:Y:S02]  /*35e40*/  LDL.LU R10, [R1+0xed8] ;  /* 0x000ed800010a7983 */ /* 0x000f240000300800 */
[----:B------:R-:W4:Y:S02]  /*35e50*/  LDL.LU R11, [R1+0xedc] ;  /* 0x000edc00010b7983 */ /* 0x000f240000300800 */
[----:B----4-:R-:W-:Y:S01]  /*35e60*/  STL.64 [R1+0x5930], R10 ;  /* 0x0059300a01007387 */ /* 0x010fe20000100a00 */
[----:B--2---:R0:W-:Y:S03]  /*35e70*/  STL.64 [R1+0x5928], R8 ;  /* 0x0059280801007387 */ /* 0x0041e60000100a00 */
[----:B0-----:R-:W2:Y:S01]  /*35e80*/  LDL.LU R8, [R1+0xef0] ;  /* 0x000ef00001087983 */ /* 0x001ea20000300800 */
[----:B------:R-:W2:Y:S02]  /*35e90*/  LDL.LU R9, [R1+0xef4] ;  /* 0x000ef40001097983 */ /* 0x000ea40000300800 */
[----:B------:R-:W4:Y:S02]  /*35ea0*/  LDL.LU R10, [R1+0xef8] ;  /* 0x000ef800010a7983 */ /* 0x000f240000300800 */
[----:B------:R-:W4:Y:S01]  /*35eb0*/  LDL.LU R11, [R1+0xefc] ;  /* 0x000efc00010b7983 */ /* 0x000f220000300800 */
[----:B---3--:R-:W-:Y:S01]  /*35ec0*/  HMMA.16816.F32.BF16 R4, R24, R14, R4 ;  /* 0x0000000e1804723c */ /* 0x008fe20000041804 */
[----:B----4-:R-:W-:Y:S01]  /*35ed0*/  STL.64 [R1+0x5948], R10 ;  /* 0x0059480a01007387 */ /* 0x010fe20000100a00 */
[----:B--2---:R0:W-:Y:S03]  /*35ee0*/  STL.64 [R1+0x5940], R8 ;  /* 0x0059400801007387 */ /* 0x0041e60000100a00 */
[----:B0-----:R-:W2:Y:S01]  /*35ef0*/  LDL.LU R8, [R1+0xf00] ;  /* 0x000f000001087983 */ /* 0x001ea20000300800 */
[----:B------:R-:W2:Y:S02]  /*35f00*/  LDL.LU R9, [R1+0xf04] ;  /* 0x000f040001097983 */ /* 0x000ea40000300800 */
[----:B------:R-:W3:Y:S02]  /*35f10*/  LDL.LU R10, [R1+0xf08] ;  /* 0x000f0800010a7983 */ /* 0x000ee40000300800 */
[----:B------:R-:W3:Y:S02]  /*35f20*/  LDL.LU R11, [R1+0xf0c] ;  /* 0x000f0c00010b7983 */ /* 0x000ee40000300800 */
[----:B------:R-:W-:Y:S01]  /*35f30*/  IMAD.MOV.U32 R3, RZ, RZ, R15 ;  /* 0x000000ffff037224 */ /* 0x000fe200078e000f */
[----:B---3--:R-:W-:Y:S01]  /*35f40*/  STL.64 [R1+0x5960], R10 ;  /* 0x0059600a01007387 */ /* 0x008fe20000100a00 */
[----:B--2---:R0:W-:Y:S03]  /*35f50*/  STL.64 [R1+0x5958], R8 ;  /* 0x0059580801007387 */ /* 0x0041e60000100a00 */
[----:B0-----:R-:W2:Y:S01]  /*35f60*/  LDL.LU R8, [R1+0xf20] ;  /* 0x000f200001087983 */ /* 0x001ea20000300800 */
[----:B------:R-:W2:Y:S02]  /*35f70*/  LDL.LU R9, [R1+0xf24] ;  /* 0x000f240001097983 */ /* 0x000ea40000300800 */
[----:B------:R-:W2:Y:S02]  /*35f80*/  LDL.LU R10, [R1+0xf28] ;  /* 0x000f2800010a7983 */ /* 0x000ea40000300800 */
[----:B------:R-:W2:Y:S01]  /*35f90*/  LDL.LU R11, [R1+0xf2c] ;  /* 0x000f2c00010b7983 */ /* 0x000ea20000300800 */
[----:B------:R-:W3:Y:S01]  /*35fa0*/  LDL.64 R18, [R1+0x108] ;  /* 0x0001080001127983 */ /* 0x000ee20000100a00 */
[----:B------:R-:W-:Y:S02]  /*35fb0*/  STL.64 [R1+0x58f0], R22 ;  /* 0x0058f01601007387 */ /* 0x000fe40000100a00 */
[----:B------:R0:W-:Y:S02]  /*35fc0*/  STL.64 [R1+0x58e8], R20 ;  /* 0x0058e81401007387 */ /* 0x0001e40000100a00 */
[----:B0-----:R-:W4:Y:S01]  /*35fd0*/  LDL.LU R20, [R1+0xea0] ;  /* 0x000ea00001147983 */ /* 0x001f220000300800 */
[----:B------:R-:W4:Y:S02]  /*35fe0*/  LDL.LU R21, [R1+0xea4] ;  /* 0x000ea40001157983 */ /* 0x000f240000300800 */
[----:B------:R-:W4:Y:S02]  /*35ff0*/  LDL.LU R22, [R1+0xea8] ;  /* 0x000ea80001167983 */ /* 0x000f240000300800 */
[----:B------:R-:W4:Y:S01]  /*36000*/  LDL.LU R23, [R1+0xeac] ;  /* 0x000eac0001177983 */ /* 0x000f220000300800 */
[----:B------:R0:W-:Y:S01]  /*36010*/  STL.64 [R1+0x1450], R4 ;  /* 0x0014500401007387 */ /* 0x0001e20000100a00 */
[----:B------:R-:W-:Y:S02]  /*36020*/  STL.64 [R1+0x1458], R6 ;  /* 0x0014580601007387 */ /* 0x000fe40000100a00 */
[----:B0-----:R-:W-:-:S02]  /*36030*/  IMAD.MOV.U32 R4, RZ, RZ, R14 ;  /* 0x000000ffff047224 */ /* 0x001fc400078e000e */
[----:B------:R-:W2:Y:S02]  /*36040*/  LDL.LU.64 R14, [R1+0x5968] ;  /* 0x00596800010e7983 */ /* 0x000ea40000300a00 */
[C---:B--2---:R-:W-:Y:S02]  /*36050*/  HMMA.16816.F32.BF16 R12, R24.reuse, R14, R8 ;  /* 0x0000000e180c723c */ /* 0x044fe40000041808 */
[----:B------:R-:W2:Y:S01]  /*36060*/  LDL.LU.64 R10, [R1+0x5960] ;  /* 0x00596000010a7983 */ /* 0x000ea20000300a00 */
[----:B------:R-:W2:Y:S11]  /*36070*/  LDL.LU.64 R8, [R1+0x5958] ;  /* 0x0059580001087983 */ /* 0x000eb60000300a00 */
[----:B------:R-:W-:Y:S09]  /*36080*/  @!UPT UIADD3 URZ, URZ, URZ, URZ ;  /* 0x0000003f3f3ff290 */ /* 0x000ff2000fffe03f */
[----:B------:R-:W-:Y:S01]  /*36090*/  STL.64 [R1+0x1440], R12 ;  /* 0x0014400c01007387 */ /* 0x000fe20000100a00 */
[----:B------:R0:W-:Y:S03]  /*360a0*/  STL.64 [R1+0x1448], R14 ;  /* 0x0014480e01007387 */ /* 0x0001e60000100a00 */
        /* <DEDUP_REMOVED lines=23> */
[----:B0-----:R-:W3:Y:S01]  /*36220*/  LDL.LU.64 R10, [R1+0x5918] ;  /* 0x00591800010a7983 */ /* 0x001ee20000300a00 */
[----:B------:R-:W3:Y:S02]  /*36230*/  LDL.LU.64 R8, [R1+0x5910] ;  /* 0x0059100001087983 */ /* 0x000ee40000300a00 */
[----:B------:R-:W2:Y:S02]  /*36240*/  LDL.LU.64 R14, [R1+0x5908] ;  /* 0x00590800010e7983 */ /* 0x000ea40000300a00 */
[----:B--2---:R-:W-:Y:S01]  /*36250*/  STL.64 [R1+0x5890], R14 ;  /* 0x0058900e01007387 */ /* 0x004fe20000100a00 */
[----:B------:R0:W-:Y:S03]  /*36260*/  STL [R1+0x5888], R12 ;  /* 0x0058880c01007387 */ /* 0x0001e60000100800 */
[----:B0-----:R-:W2:Y:S01]  /*36270*/  LDL.LU R12, [R1+0xe50] ;  /* 0x000e5000010c7983 */ /* 0x001ea20000300800 */
[----:B------:R-:W2:Y:S02]  /*36280*/  LDL.LU R13, [R1+0xe54] ;  /* 0x000e5400010d7983 */ /* 0x000ea40000300800 */
[----:B------:R-:W2:Y:S02]  /*36290*/  LDL.LU R14, [R1+0xe58] ;  /* 0x000e5800010e7983 */ /* 0x000ea40000300800 */
[----:B------:R-:W2:Y:S01]  /*362a0*/  LDL.LU R15, [R1+0xe5c] ;  /* 0x000e5c00010f7983 */ /* 0x000ea20000300800 */
[----:B---3--:R-:W-:Y:S01]  /*362b0*/  HMMA.16816.F32.BF16 R8, R24, R18, R8 ;  /* 0x000000121808723c */ /* 0x008fe20000041808 */
[----:B--2---:R-:W-:Y:S01]  /*362c0*/  STL.64 [R1+0x58a8], R14 ;  /* 0x0058a80e01007387 */ /* 0x004fe20000100a00 */
[----:B------:R0:W-:Y:S03]  /*362d0*/  STL.64 [R1+0x58a0], R12 ;  /* 0x0058a00c01007387 */ /* 0x0001e60000100a00 */
[----:B0-----:R-:W2:Y:S01]  /*362e0*/  LDL.LU R12, [R1+0xe60] ;  /* 0x000e6000010c7983 */ /* 0x001ea20000300800 */
[----:B------:R-:W2:Y:S02]  /*362f0*/  LDL.LU R13, [R1+0xe64] ;  /* 0x000e6400010d7983 */ /* 0x000ea40000300800 */
[----:B------:R-:W2:Y:S02]  /*36300*/  LDL.LU R14, [R1+0xe68] ;  /* 0x000e6800010e7983 */ /* 0x000ea40000300800 */
[----:B------:R-:W2:Y:S01]  /*36310*/  LDL.LU R15, [R1+0xe6c] ;  /* 0x000e6c00010f7983 */ /* 0x000ea20000300800 */
[----:B------:R0:W-:Y:S01]  /*36320*/  STL.64 [R1+0x5868], R6 ;  /* 0x0058680601007387 */ /* 0x0001e20000100a00 */
[----:B------:R-:W-:Y:S03]  /*36330*/  STL.64 [R1+0x5860], R4 ;  /* 0x0058600401007387 */ /* 0x000fe60000100a00 */
[----:B0-----:R-:W3:Y:S08]  /*36340*/  LDL.64 R6, [R1+0x8] ;  /* 0x0000080001067983 */ /* 0x001ef00000100a00 */
[----:B------:R0:W-:Y:S02]  /*36350*/  STL.64 [R1+0x1400], R8 ;  /* 0x0014000801007387 */ /* 0x0001e40000100a00 */
[----:B------:R1:W-:Y:S02]  /*36360*/  STL.64 [R1+0x1408], R10 ;  /* 0x0014080a01007387 */ /* 0x0003e40000100a00 */
[----:B0-----:R-:W-:Y:S01]  /*36370*/  IMAD.MOV.U32 R9, RZ, RZ, R18 ;  /* 0x000000ffff097224 */ /* 0x001fe200078e0012 */
[----:B-1----:R-:W2:Y:S01]  /*36380*/  LDL.LU.64 R10, [R1+0x5900] ;  /* 0x00590000010a7983 */ /* 0x002ea20000300a00 */
[----:B------:R-:W-:-:S02]  /*36390*/  IMAD.MOV.U32 R8, RZ, RZ, R19 ;  /* 0x000000ffff087224 */ /* 0x000fc400078e0013 */
[----:B------:R-:W4:Y:S02]  /*363a0*/  LDL.LU.64 R18, [R1+0x58f8] ;  /* 0x0058f80001127983 */ /* 0x000f240000300a00 */
[C---:B----4-:R-:W-:Y:S01]  /*363b0*/  HMMA.16816.F32.BF16 R16, R24.reuse, R18, R20 ;  /* 0x000000121810723c */ /* 0x050fe20000041814 */
[----:B------:R-:W4:Y:S01]  /*363c0*/  LDL.LU.64 R22, [R1+0x58f0] ;  /* 0x0058f00001167983 */ /* 0x000f220000300a00 */
[----:B------:R-:W4:Y:S11]  /*363d0*/  LDL.LU.64 R20, [R1+0x58e8] ;  /* 0x0058e80001147983 */ /* 0x000f360000300a00 */
[----:B------:R-:W-:Y:S10]  /*363e0*/  @!UPT UIADD3 URZ, URZ, URZ, URZ ;  /* 0x0000003f3f3ff290 */ /* 0x000ff4000fffe03f */
[----:B------:R-:W-:Y:S01]  /*363f0*/  STL.64 [R1+0x13f0], R16 ;  /* 0x0013f01001007387 */ /* 0x000fe20000100a00 */
[----:B------:R0:W-:Y:S03]  /*36400*/  STL.64 [R1+0x13f8], R18 ;  /* 0x0013f81201007387 */ /* 0x0001e60000100a00 */
[----:B0-----:R-:W4:Y:S02]  /*36410*/  LDL.LU.64 R18, [R1+0x58e0] ;  /* 0x0058e00001127983 */ /* 0x001f240000300a00 */
[C---:B----4-:R-:W-:Y:S02]  /*36420*/  HMMA.16816.F32.BF16 R16, R24.reuse, R18, R20 ;  /* 0x000000121810723c */ /* 0x050fe40000041814 */
[----:B------:R-:W4:Y:S01]  /*36430*/  LDL.LU.64 R22, [R1+0x58d8] ;  /* 0x0058d80001167983 */ /* 0x000f220000300a00 */
[----:B------:R-:W4:Y:S11]  /*36440*/  LDL.LU.64 R20, [R1+0x58d0] ;  /* 0x0058d00001147983 */ /* 0x000f360000300a00 */
[----:B------:R-:W-:Y:S09]  /*36450*/  @!UPT UIADD3 URZ, URZ, URZ, URZ ;  /* 0x0000003f3f3ff290 */ /* 0x000ff2000fffe03f */
[----:B------:R-:W-:Y:S01]  /*36460*/  STL.64 [R1+0x13e0], R16 ;  /* 0x0013e01001007387 */ /* 0x000fe20000100a00 */
[----:B------:R0:W-:Y:S03]  /*36470*/  STL.64 [R1+0x13e8], R18 ;  /* 0x0013e81201007387 */ /* 0x0001e60000100a00 */
[----:B0-----:R-:W4:Y:S02]  /*36480*/  LDL.LU.64 R18, [R1+0x58c8] ;  /* 0x0058c80001127983 */ /* 0x001f240000300a00 */
[----:B----4-:R-:W-:Y:S02]  /*36490*/  HMMA.16816.F32.BF16 R24, R24, R18, R20 ;  /* 0x000000121818723c */ /* 0x010fe40000041814 */
[----:B------:R-:W2:Y:S01]  /*364a0*/  LDL.LU.64 R22, [R1+0x58c0] ;  /* 0x0058c00001167983 */ /* 0x000ea20000300a00 */
[----:B------:R-:W2:Y:S02]  /*364b0*/  LDL.LU.64 R18, [R1+0x58b8] ;  /* 0x0058b80001127983 */ /* 0x000ea40000300a00 */
[----:B------:R-:W2:Y:S11]  /*364c0*/  LDL.LU.64 R16, [R1+0x58b0] ;  /* 0x0058b00001107983 */ /* 0x000eb60000300a00 */
[----:B------:R-:W-:Y:S07]  /*364d0*/  @!UPT UIADD3 URZ, URZ, URZ, URZ ;  /* 0x0000003f3f3ff290 */ /* 0x000fee000fffe03f */
[----:B------:R0:W-:Y:S01]  /*364e0*/  STL.64 [R1+0x11f0], R24 ;  /* 0x0011f01801007387 */ /* 0x0001e20000100a00 */
[----:B------:R1:W-:Y:S03]  /*364f0*/  STL.64 [R1+0x11f8], R26 ;  /* 0x0011f81a01007387 */ /* 0x0003e60000100a00 */
[----:B0-----:R-:W4:Y:S01]  /*36500*/  LDL.LU R24, [R1+0xe20] ;  /* 0x000e200001187983 */ /* 0x001f220000300800 */
[----:B------:R-:W4:Y:S02]  /*36510*/  LDL.LU R25, [R1+0xe24] ;  /* 0x000e240001197983 */ /* 0x000f240000300800 */
[----:B-1----:R-:W4:Y:S02]  /*36520*/  LDL.LU R26, [R1+0xe28] ;  /* 0x000e2800011a7983 */ /* 0x002f240000300800 */
        /* <DEDUP_REMOVED lines=9> */
[----:B------:R-:W-:Y:S11]  /*365c0*/  IMAD.MOV.U32 R28, RZ, RZ, R22 ;  /* 0x000000ffff1c7224 */ /* 0x000ff600078e0016 */
[----:B------:R-:W-:Y:S11]  /*365d0*/  @!UPT UIADD3 URZ, URZ, URZ, URZ ;  /* 0x0000003f3f3ff290 */ /* 0x000ff6000fffe03f */
[----:B------:R0:W-:Y:S01]  /*365e0*/  STL.64 [R1+0x11d0], R12 ;  /* 0x0011d00c01007387 */ /* 0x0001e20000100a00 */
[----:B------:R1:W-:Y:S02]  /*365f0*/  STL.64 [R1+0x11d8], R14 ;  /* 0x0011d80e01007387 */ /* 0x0003e40000100a00 */
[----:B0-----:R-:W-:Y:S01]  /*36600*/  IMAD.MOV.U32 R13, RZ, RZ, R23 ;  /* 0x000000ffff0d7224 */ /* 0x001fe200078e0017 */
[----:B-1----:R-:W2:Y:S01]  /*36610*/  LDL.LU.64 R14, [R1+0x5890] ;  /* 0x00589000010e7983 */ /* 0x002ea20000300a00 */
[----:B------:R-:W2:Y:S02]  /*36620*/  LDL.LU R12, [R1+0x5888] ;  /* 0x00588800010c7983 */ /* 0x000ea40000300800 */
[----:B------:R-:W3:Y:S02]  /*36630*/  LDL.LU.64 R22, [R1+0x5880] ;  /* 0x0058800001167983 */ /* 0x000ee40000300a00 */
[----:B------:R-:W3:Y:S02]  /*36640*/  LDL.LU.64 R20, [R1+0x5878] ;  /* 0x0058780001147983 */ /* 0x000ee40000300a00 */
[C---:B---3--:R-:W-:Y:S11]  /*36650*/  HMMA.16816.F32.BF16 R20, R16.reuse, R6, R20 ;  /* 0x000000061014723c */ /* 0x048ff60000041814 */
        /* <DEDUP_REMOVED lines=8> */
[----:B------:R-:W2:Y:S02]  /*366e0*/  LDL.LU.64 R4, [R1+0x5860] ;  /* 0x0058600001047983 */ /* 0x000ea40000300a00 */
[----:B------:R-:W-:Y:S01]  /*366f0*/  STL.64 [R1+0x5788], R22 ;  /* 0x0057881601007387 */ /* 0x000fe20000100a00 */
[----:B---3--:R0:W-:Y:S04]  /*36700*/  STL.64 [R1+0x5780], R20 ;  /* 0x0057801401007387 */ /* 0x0081e80000100a00 */
[----:B0-----:R-:W3:Y:S01]  /*36710*/  LDL.LU R20, [R1+0xe30] ;  /* 0x000e300001147983 */ /* 0x001ee20000300800 */
[----:B------:R-:W3:Y:S02]  /*36720*/  LDL.LU R21, [R1+0xe34] ;  /* 0x000e340001157983 */ /* 0x000ee40000300800 */
[----:B------:R-:W3:Y:S02]  /*36730*/  LDL.LU R22, [R1+0xe38] ;  /* 0x000e380001167983 */ /* 0x000ee40000300800 */
[----:B------:R-:W3:Y:S01]  /*36740*/  LDL.LU R23, [R1+0xe3c] ;  /* 0x000e3c0001177983 */ /* 0x000ee20000300800 */
[----:B--2---:R-:W-:Y:S01]  /*36750*/  STL.64 [R1+0x5740], R14 ;  /* 0x0057400e01007387 */ /* 0x004fe20000100a00 */
[----:B------:R-:W-:Y:S01]  /*36760*/  STL [R1+0x57f0], R13 ;  /* 0x0057f00d01007387 */ /* 0x000fe20000100800 */
[C---:B---3--:R-:W-:Y:S11]  /*36770*/  HMMA.16816.F32.BF16 R20, R16.reuse, R14, R20 ;  /* 0x0000000e1014723c */ /* 0x048ff60000041814 */
[----:B------:R-:W-:Y:S11]  /*36780*/  @!UPT UIADD3 URZ, URZ, URZ, URZ ;  /* 0x0000003f3f3ff290 */ /* 0x000ff6000fffe03f */
[----:B------:R-:W-:Y:S01]  /*36790*/  @!UPT UIADD3 URZ, URZ, URZ, URZ ;  /* 0x0000003f3f3ff290 */ /* 0x000fe2000fffe03f */
[----:B------:R-:W-:Y:S01]  /*367a0*/  STL.64 [R1+0x11b0], R20 ;  /* 0x0011b01401007387 */ /* 0x000fe20000100a00 */
[----:B------:R0:W-:Y:S03]  /*367b0*/  STL.64 [R1+0x11b8], R22 ;  /* 0x0011b81601007387 */ /* 0x0001e60000100a00 */
[----:B0-----:R-:W2:Y:S01]  /*367c0*/  LDL.64 R22, [R1+0xe8] ;  /* 0x0000e80001167983 */ /* 0x001ea20000100a00 */
[----:B----4-:R-:W-:Y:S03]  /*367d0*/  HMMA.16816.F32.BF16 R24, R16, R10, R24 ;  /* 0x0000000a1018723c */ /* 0x010fe60000041818 */
[----:B--2---:R0:W-:Y:S11]  /*367e0*/  STL.64 [R1+0x57a0], R22 ;  /* 0x0057a01601007387 */ /* 0x0041f60000100a00 */
[----:B------:R-:W-:Y:S09]  /*367f0*/  @!UPT UIADD3 URZ, URZ, URZ, URZ ;  /* 0x0000003f3f3ff290 */ /* 0x000ff2000fffe03f */
[----:B------:R-:W-:Y:S02]  /*36800*/  STL.64 [R1+0x11a0], R24 ;  /* 0x0011a01801007387 */ /* 0x000fe40000100a00 */
[----:B------:R-:W-:Y:S01]  /*36810*/  STL.64 [R1+0x11a8], R26 ;  /* 0x0011a81a01007387 */ /* 0x000fe20000100a00 */
[----:B0-----:R-:W2:Y:S04]  /*36820*/  LDL.64 R22, [R1+0xf8] ;  /* 0x0000f80001167983 */ /* 0x001ea80000100a00 */
[----:B--2---:R0:W-:Y:S02]  /*36830*/  STL.64 [R1+0x57b8], R22 ;  /* 0x0057b81601007387 */ /* 0x0041e40000100a00 */
[----:B0-----:R-:W-:Y:S02]  /*36840*/  IMAD.MOV.U32 R22, RZ, RZ, R9 ;  /* 0x000000ffff167224 */ /* 0x001fe400078e0009 */
[----:B------:R-:W-:-:S05]  /*36850*/  IMAD.MOV.U32 R23, RZ, RZ, R8 ;  /* 0x000000ffff177224 */ /* 0x000fca00078e0008 */
[----:B------:R0:W-:Y:S01]  /*36860*/  STL.64 [R1+0x57d0], R22 ;  /* 0x0057d01601007387 */ /* 0x0001e20000100a00 */
[----:B------:R1:W-:Y:S02]  /*36870*/  STL.64 [R1+0x5738], R10 ;  /* 0x0057380a01007387 */ /* 0x0003e40000100a00 */
[----:B------:R-:W2:Y:S02]  /*36880*/  LDL.LU R8, [R1+0xd70] ;  /* 0x000d700001087983 */ /* 0x000ea40000300800 */
[----:B------:R-:W2:Y:S02]  /*36890*/  LDL.LU R9, [R1+0xd74] ;  /* 0x000d740001097983 */ /* 0x000ea40000300800 */
[----:B0-----:R-:W-:Y:S01]  /*368a0*/  IMAD.MOV.U32 R22, RZ, RZ, R6 ;  /* 0x000000ffff167224 */ /* 0x001fe200078e0006 */
[----:B-1----:R-:W3:Y:S01]  /*368b0*/  LDL.LU R10, [R1+0xd78] ;  /* 0x000d7800010a7983 */ /* 0x002ee20000300800 */
[----:B------:R-:W3:Y:S02]  /*368c0*/  LDL.LU R11, [R1+0xd7c] ;  /* 0x000d7c00010b7983 */ /* 0x000ee40000300800 */
[----:B------:R-:W4:Y:S02]  /*368d0*/  LDL.LU R6, [R1+0x585c] ;  /* 0x00585c0001067983 */ /* 0x000f240000300800 */
[----:B------:R-:W-:-:S02]  /*368e0*/  IMAD.MOV.U32 R23, RZ, RZ, R12 ;  /* 0x000000ffff177224 */ /* 0x000fc400078e000c */
[----:B------:R-:W2:Y:S01]  /*368f0*/  LDL.LU R12, [R1+0xdc0] ;  /* 0x000dc000010c7983 */ /* 0x000ea20000300800 */
[----:B------:R-:W2:Y:S02]  /*36900*/  LDL.LU R13, [R1+0xdc4] ;  /* 0x000dc400010d7983 */ /* 0x000ea40000300800 */
[----:B------:R-:W2:Y:S02]  /*36910*/  LDL.LU R14, [R1+0xdc8] ;  /* 0x000dc800010e7983 */ /* 0x000ea40000300800 */
[----:B------:R-:W2:Y:S02]  /*36920*/  LDL.LU R15, [R1+0xdcc] ;  /* 0x000dcc00010f7983 */ /* 0x000ea40000300800 */
[----:B--2---:R0:W-:Y:S01]  /*36930*/  STL.64 [R1+0x5800], R14 ;  /* 0x0058000e01007387 */ /* 0x0041e20000100a00 */
[----:B------:R-:W-:Y:S02]  /*36940*/  STL.64 [R1+0x57f8], R12 ;  /* 0x0057f80c01007387 */ /* 0x000fe40000100a00 */
[----:B0-----:R-:W-:-:S02]  /*36950*/  IMAD.MOV.U32 R14, RZ, RZ, R7 ;  /* 0x000000ffff0e7224 */ /* 0x001fc400078e0007 */
[----:B------:R-:W-:Y:S01]  /*36960*/  IMAD.MOV.U32 R15, RZ, RZ, R5 ;  /* 0x000000ffff0f7224 */ /* 0x000fe200078e0005 */
[----:B------:R-:W4:Y:S04]  /*36970*/  LDL.LU R7, [R1+0x5858] ;  /* 0x0058580001077983 */ /* 0x000f280000300800 */
[----:B------:R-:W-:Y:S01]  /*36980*/  STL.64 [R1+0x5810], R14 ;  /* 0x0058100e01007387 */ /* 0x000fe20000100a00 */
[----:B------:R0:W-:Y:S03]  /*36990*/  STL.64 [R1+0x57e8], R22 ;  /* 0x0057e81601007387 */ /* 0x0001e60000100a00 */
[----:B0-----:R-:W2:Y:S04]  /*369a0*/  LDL.64 R22, [R1+0x128] ;  /* 0x0001280001167983 */ /* 0x001ea80000100a00 */
[----:B--2---:R0:W-:Y:S01]  /*369b0*/  STL.64 [R1+0x5808], R22 ;  /* 0x0058081601007387 */ /* 0x0041e20000100a00 */
[----:B------:R-:W2:Y:S02]  /*369c0*/  LDL.LU R20, [R1+0xdd0] ;  /* 0x000dd00001147983 */ /* 0x000ea40000300800 */
[----:B------:R-:W2:Y:S01]  /*369d0*/  LDL.LU R21, [R1+0xdd4] ;  /* 0x000dd40001157983 */ /* 0x000ea20000300800 */
[----:B0-----:R-:W2:Y:S01]  /*369e0*/  LDL.LU R22, [R1+0xdd8] ;  /* 0x000dd80001167983 */ /* 0x001ea20000300800 */
[----:B------:R-:W2:Y:S03]  /*369f0*/  LDL.LU R23, [R1+0xddc] ;  /* 0x000ddc0001177983 */ /* 0x000ea60000300800 */
[----:B--2---:R-:W-:Y:S01]  /*36a00*/  STL.64 [R1+0x5820], R22 ;  /* 0x0058201601007387 */ /* 0x004fe20000100a00 */
[----:B------:R0:W-:Y:S03]  /*36a10*/  STL.64 [R1+0x5818], R20 ;  /* 0x0058181401007387 */ /* 0x0001e60000100a00 */
[----:B0-----:R-:W2:Y:S01]  /*36a20*/  LDL.LU R20, [R1+0xde0] ;  /* 0x000de00001147983 */ /* 0x001ea20000300800 */
[----:B------:R-:W2:Y:S02]  /*36a30*/  LDL.LU R21, [R1+0xde4] ;  /* 0x000de40001157983 */ /* 0x000ea40000300800 */
[----:B------:R-:W2:Y:S02]  /*36a40*/  LDL.LU R22, [R1+0xde8] ;  /* 0x000de80001167983 */ /* 0x000ea40000300800 */
[----:B------:R-:W2:Y:S02]  /*36a50*/  LDL.LU R23, [R1+0xdec] ;  /* 0x000dec0001177983 */ /* 0x000ea40000300800 */
[----:B--2---:R0:W-:Y:S01]  /*36a60*/  STL.64 [R1+0x5830], R22 ;  /* 0x0058301601007387 */ /* 0x0041e20000100a00 */
[----:B------:R-:W-:Y:S02]  /*36a70*/  STL.64 [R1+0x5828], R20 ;  /* 0x0058281401007387 */ /* 0x000fe40000100a00 */
[----:B0-----:R-:W-:-:S02]  /*36a80*/  IMAD.MOV.U32 R22, RZ, RZ, R4 ;  /* 0x000000ffff167224 */ /* 0x001fc400078e0004 */
[----:B------:R-:W-:-:S05]  /*36a90*/  IMAD.MOV.U32 R23, RZ, RZ, R3 ;  /* 0x000000ffff177224 */ /* 0x000fca00078e0003 */
[----:B------:R-:W-:Y:S01]  /*36aa0*/  STL.64 [R1+0x5840], R22 ;  /* 0x0058401601007387 */ /* 0x000fe20000100a00 */
[----:B------:R-:W2:Y:S03]  /*36ab0*/  LDL.64 R14, [R1+0x148] ;  /* 0x00014800010e7983 */ /* 0x000ea60000100a00 */
[----:B--2---:R0:W-:Y:S01]  /*36ac0*/  STL.64 [R1+0x5838], R14 ;  /* 0x0058380e01007387 */ /* 0x0041e20000100a00 */
[----:B------:R-:W2:Y:S02]  /*36ad0*/  LDL.LU R12, [R1+0xdf0] ;  /* 0x000df000010c7983 */ /* 0x000ea40000300800 */
[----:B------:R-:W2:Y:S01]  /*36ae0*/  LDL.LU R13, [R1+0xdf4] ;  /* 0x000df400010d7983 */ /* 0x000ea20000300800 */
[----:B0-----:R-:W2:Y:S01]  /*36af0*/  LDL.LU R14, [R1+0xdf8] ;  /* 0x000df800010e7983 */ /* 0x001ea20000300800 */
[----:B------:R-:W2:Y:S02]  /*36b00*/  LDL.LU R15, [R1+0xdfc] ;  /* 0x000dfc00010f7983 */ /* 0x000ea40000300800 */
[----:B------:R-:W4:Y:S02]  /*36b10*/  LDL.LU R24, [R1+0xe10] ;  /* 0x000e100001187983 */ /* 0x000f240000300800 */
[----:B------:R-:W4:Y:S01]  /*36b20*/  LDL.LU R25, [R1+0xe14] ;  /* 0x000e140001197983 */ /* 0x000f220000300800 */
[----:B------:R-:W4:Y:S01]  /*36b30*/  LDL.LU R26, [R1+0xe18] ;  /* 0x000e1800011a7983 */ /* 0x000f220000300800 */
[----:B------:R-:W4:Y:S03]  /*36b40*/  LDL.LU R27, [R1+0xe1c] ;  /* 0x000e1c00011b7983 */ /* 0x000f260000300800 */
[----:B--2---:R-:W-:Y:S01]  /*36b50*/  STL.64 [R1+0x5850], R14 ;  /* 0x0058500e01007387 */ /* 0x004fe20000100a00 */
[----:B------:R0:W-:Y:S03]  /*36b60*/  STL.64 [R1+0x5848], R12 ;  /* 0x0058480c01007387 */ /* 0x0001e60000100a00 */
[----:B0-----:R-:W2:Y:S01]  /*36b70*/  LDL.LU R12, [R1+0xe00] ;  /* 0x000e0000010c7983 */ /* 0x001ea20000300800 */
[----:B------:R-:W2:Y:S02]  /*36b80*/  LDL.LU R13, [R1+0xe04] ;  /* 0x000e0400010d7983 */ /* 0x000ea40000300800 */
[----:B------:R-:W2:Y:S02]  /*36b90*/  LDL.LU R14, [R1+0xe08] ;  /* 0x000e0800010e7983 */ /* 0x000ea40000300800 */
[----:B------:R-:W2:Y:S01]  /*36ba0*/  LDL.LU R15, [R1+0xe0c] ;  /* 0x000e0c00010f7983 */ /* 0x000ea20000300800 */
[----:B---3--:R-:W-:Y:S01]  /*36bb0*/  STL.64 [R1+0x5798], R10 ;  /* 0x0057980a01007387 */ /* 0x008fe20000100a00 */
[----:B------:R0:W-:Y:S03]  /*36bc0*/  STL.64 [R1+0x5790], R8 ;  /* 0x0057900801007387 */ /* 0x0001e60000100a00 */
[----:B0-----:R-:W3:Y:S01]  /*36bd0*/  LDL.LU R8, [R1+0xd80] ;  /* 0x000d800001087983 */ /* 0x001ee20000300800 */
[----:B------:R-:W3:Y:S02]  /*36be0*/  LDL.LU R9, [R1+0xd84] ;  /* 0x000d840001097983 */ /* 0x000ee40000300800 */
[----:B------:R-:W2:Y:S02]  /*36bf0*/  LDL.LU R10, [R1+0xd88] ;  /* 0x000d8800010a7983 */ /* 0x000ea40000300800 */
[----:B------:R-:W2:Y:S02]  /*36c00*/  LDL.LU R11, [R1+0xd8c] ;  /* 0x000d8c00010b7983 */ /* 0x000ea40000300800 */
[----:B--2---:R-:W-:Y:S01]  /*36c10*/  STL.64 [R1+0x57b0], R10 ;  /* 0x0057b00a01007387 */ /* 0x004fe20000100a00 */
[----:B---3--:R0:W-:Y:S03]  /*36c20*/  STL.64 [R1+0x57a8], R8 ;  /* 0x0057a80801007387 */ /* 0x0081e60000100a00 */
[----:B0-----:R-:W2:Y:S01]  /*36c30*/  LDL.LU R8, [R1+0xd90] ;  /* 0x000d900001087983 */ /* 0x001ea20000300800 */
[----:B------:R-:W2:Y:S02]  /*36c40*/  LDL.LU R9, [R1+0xd94] ;  /* 0x000d940001097983 */ /* 0x000ea40000300800 */
[----:B------:R-:W3:Y:S02]  /*36c50*/  LDL.LU R10, [R1+0xd98] ;  /* 0x000d9800010a7983 */ /* 0x000ee40000300800 */
[----:B------:R-:W3:Y:S01]  /*36c60*/  LDL.LU R11, [R1+0xd9c] ;  /* 0x000d9c00010b7983 */ /* 0x000ee20000300800 */
[----:B----4-:R-:W-:Y:S01]  /*36c70*/  HMMA.16816.F32.BF16 R24, R16, R6, R24 ;  /* 0x000000061018723c */ /* 0x010fe20000041818 */
[----:B---3--:R-:W-:Y:S01]  /*36c80*/  STL.64 [R1+0x57c8], R10 ;  /* 0x0057c80a01007387 */ /* 0x008fe20000100a00 */
[----:B--2---:R0:W-:Y:S03]  /*36c90*/  STL.64 [R1+0x57c0], R8 ;  /* 0x0057c00801007387 */ /* 0x0041e60000100a00 */
[----:B0-----:R-:W2:Y:S01]  /*36ca0*/  LDL.LU R8, [R1+0xda0] ;  /* 0x000da00001087983 */ /* 0x001ea20000300800 */
[----:B------:R-:W2:Y:S02]  /*36cb0*/  LDL.LU R9, [R1+0xda4] ;  /* 0x000da40001097983 */ /* 0x000ea40000300800 */
[----:B------:R-:W3:Y:S02]  /*36cc0*/  LDL.LU R10, [R1+0xda8] ;  /* 0x000da800010a7983 */ /* 0x000ee40000300800 */
[----:B------:R-:W3:Y:S02]  /*36cd0*/  LDL.LU R11, [R1+0xdac] ;  /* 0x000dac00010b7983 */ /* 0x000ee40000300800 */
[----:B------:R-:W-:-:S02]  /*36ce0*/  IMAD.MOV.U32 R22, RZ, RZ, R2 ;  /* 0x000000ffff167224 */ /* 0x000fc400078e0002 */
[----:B------:R-:W-:-:S07]  /*36cf0*/  IMAD.MOV.U32 R23, RZ, RZ, R0 ;  /* 0x000000ffff177224 */ /* 0x000fce00078e0000 */
[C---:B------:R-:W-:Y:S01]  /*36d00*/  HMMA.16816.F32.BF16 R20, R16.reuse, R22, R12 ;  /* 0x000000161014723c */ /* 0x040fe2000004180c */
[----:B---3--:R-:W-:Y:S01]  /*36d10*/  STL.64 [R1+0x57e0], R10 ;  /* 0x0057e00a01007387 */ /* 0x008fe20000100a00 */
[----:B--2---:R0:W-:Y:S03]  /*36d20*/  STL.64 [R1+0x57d8], R8 ;  /* 0x0057d80801007387 */ /* 0x0041e60000100a00 */
[----:B0-----:R-:W2:Y:S01]  /*36d30*/  LDL.LU R8, [R1+0xdb0] ;  /* 0x000db00001087983 */ /* 0x001ea20000300800 */
[----:B------:R-:W2:Y:S02]  /*36d40*/  LDL.LU R9, [R1+0xdb4] ;  /* 0x000db40001097983 */ /* 0x000ea40000300800 */
[----:B------:R-:W2:Y:S02]  /*36d50*/  LDL.LU R10, [R1+0xdb8] ;  /* 0x000db800010a7983 */ /* 0x000ea40000300800 */
[----:B------:R-:W2:Y:S01]  /*36d60*/  LDL.LU R11, [R1+0xdbc] ;  /* 0x000dbc00010b7983 */ /* 0x000ea20000300800 */
[----:B------:R-:W-:Y:S01]  /*36d70*/  STL.64 [R1+0x1190], R24 ;  /* 0x0011901801007387 */ /* 0x000fe20000100a00 */
[----:B------:R-:W-:Y:S02]  /*36d80*/  STL.64 [R1+0x1198], R26 ;  /* 0x0011981a01007387 */ /* 0x000fe40000100a00 */
[----:B------:R-:W0:Y:S02]  /*36d90*/  LDSM.16.MT88.4 R24, [R29+0x4200] ;  /* 0x004200001d18783b */ /* 0x000e240000004200 */
[----:B0-----:R0:W-:Y:S02]  /*36da0*/  STL.64 [R1+0x5680], R26 ;  /* 0x0056801a01007387 */ /* 0x0011e40000100a00 */
[----:B------:R-:W-:Y:S02]  /*36db0*/  STL.64 [R1+0x5678], R24 ;  /* 0x0056781801007387 */ /* 0x000fe40000100a00 */
[----:B0-----:R-:W3:Y:S01]  /*36dc0*/  LDL.64 R26, [R1+0xd8] ;  /* 0x0000d800011a7983 */ /* 0x001ee20000100a00 */
[----:B------:R-:W4:Y:S02]  /*36dd0*/  LDL.LU.64 R14, [R1+0x5850] ;  /* 0x00585000010e7983 */ /* 0x000f240000300a00 */
[----:B------:R-:W4:Y:S02]  /*36de0*/  LDL.LU.64 R12, [R1+0x5848] ;  /* 0x00584800010c7983 */ /* 0x000f240000300a00 */
[----:B------:R-:W-:Y:S01]  /*36df0*/  STL.64 [R1+0x13d0], R20 ;  /* 0x0013d01401007387 */ /* 0x000fe20000100a00 */
[----:B------:R0:W-:Y:S04]  /*36e00*/  STL.64 [R1+0x13d8], R22 ;  /* 0x0013d81601007387 */ /* 0x0001e80000100a00 */
[----:B0-----:R-:W4:Y:S02]  /*36e10*/  LDL.LU.64 R22, [R1+0x5840] ;  /* 0x0058400001167983 */ /* 0x001f240000300a00 */
[C---:B----4-:R-:W-:Y:S02]  /*36e20*/  HMMA.16816.F32.BF16 R20, R16.reuse, R22, R12 ;  /* 0x000000161014723c */ /* 0x050fe4000004180c */
[----:B------:R-:W4:Y:S11]  /*36e30*/  LDL.LU.64 R14, [R1+0x5838] ;  /* 0x00583800010e7983 */ /* 0x000f360000300a00 */
[----:B------:R-:W-:Y:S10]  /*36e40*/  @!UPT UIADD3 URZ, URZ, URZ, URZ ;  /* 0x0000003f3f3ff290 */ /* 0x000ff4000fffe03f */
[----:B------:R-:W-:Y:S01]  /*36e50*/  STL.64 [R1+0x13c0], R20 ;  /* 0x0013c01401007387 */ /* 0x000fe20000100a00 */
[----:B------:R0:W-:Y:S03]  /*36e60*/  STL.64 [R1+0x13c8], R22 ;  /* 0x0013c81601007387 */ /* 0x0001e60000100a00 */
[----:B0-----:R-:W2:Y:S01]  /*36e70*/  LDL.LU.64 R22, [R1+0x5830] ;  /* 0x0058300001167983 */ /* 0x001ea20000300a00 */
[----:B------:R-:W2:Y:S02]  /*36e80*/  LDL.LU.64 R20, [R1+0x5828] ;  /* 0x0058280001147983 */ /* 0x000ea40000300a00 */
        /* <DEDUP_REMOVED lines=13> */
[----:B------:R-:W-:Y:S01]  /*36f60*/  STL.64 [R1+0x13a0], R12 ;  /* 0x0013a00c01007387 */ /* 0x000fe20000100a00 */
[----:B------:R0:W-:Y:S03]  /*36f70*/  STL.64 [R1+0x13a8], R14 ;  /* 0x0013a80e01007387 */ /* 0x0001e60000100a00 */
[----:B0-----:R-:W4:Y:S01]  /*36f80*/  LDL.LU.64 R14, [R1+0x5800] ;  /* 0x00580000010e7983 */ /* 0x001f220000300a00 */
[----:B------:R-:W4:Y:S02]  /*36f90*/  LDL.LU.64 R12, [R1+0x57f8] ;  /* 0x0057f800010c7983 */ /* 0x000f240000300a00 */
[----:B--2---:R-:W-:Y:S01]  /*36fa0*/  IMAD.MOV.U32 R5, RZ, RZ, R23 ;  /* 0x000000ffff057224 */ /* 0x004fe200078e0017 */
[C---:B----4-:R-:W-:Y:S11]  /*36fb0*/  HMMA.16816.F32.BF16 R12, R16.reuse, R22, R12 ;  /* 0x00000016100c723c */ /* 0x050ff6000004180c */
[----:B------:R-:W-:Y:S11]  /*36fc0*/  @!UPT UIADD3 URZ, URZ, URZ, URZ ;  /* 0x0000003f3f3ff290 */ /* 0x000ff6000fffe03f */
[----:B------:R-:W-:Y:S01]  /*36fd0*/  @!UPT UIADD3 URZ, URZ, URZ, URZ ;  /* 0x0000003f3f3ff290 */ /* 0x000fe2000fffe03f */
[----:B------:R0:W-:Y:S01]  /*36fe0*/  STL.64 [R1+0x1390], R12 ;  /* 0x0013900c01007387 */ /* 0x0001e20000100a00 */
[----:B------:R-:W-:Y:S03]  /*36ff0*/  STL.64 [R1+0x1398], R14 ;  /* 0x0013980e01007387 */ /* 0x000fe60000100a00 */
[----:B0-----:R-:W2:Y:S01]  /*37000*/  LDL.LU R13, [R1+0x57f0] ;  /* 0x0057f000010d7983 */ /* 0x001ea20000300800 */
[----:B------:R-:W-:Y:S02]  /*37010*/  IMAD.MOV.U32 R12, RZ, RZ, R22 ;  /* 0x000000ffff0c7224 */ /* 0x000fe400078e0016 */
        /* <DEDUP_REMOVED lines=15> */
[C---:B----4-:R-:W-:Y:S01]  /*37110*/  HMMA.16816.F32.BF16 R8, R16.reuse, R22, R8 ;  /* 0x000000161008723c */ /* 0x050fe20000041808 */
[----:B------:R-:W-:Y:S02]  /*37120*/  IMAD.MOV.U32 R4, RZ, RZ, R22 ;  /* 0x000000ffff047224 */ /* 0x000fe400078e0016 */
[----:B------:R-:W-:Y:S11]  /*37130*/  IMAD.MOV.U32 R3, RZ, RZ, R23 ;  /* 0x000000ffff037224 */ /* 0x000ff600078e0017 */
[----:B------:R-:W-:Y:S09]  /*37140*/  @!UPT UIADD3 URZ, URZ, URZ, URZ ;  /* 0x0000003f3f3ff290 */ /* 0x000ff2000fffe03f */
[----:B------:R-:W-:Y:S01]  /*37150*/  STL.64 [R1+0x1360], R8 ;  /* 0x0013600801007387 */ /* 0x000fe20000100a00 */
[----:B------:R0:W-:Y:S03]  /*37160*/  STL.64 [R1+0x1368], R10 ;  /* 0x0013680a01007387 */ /* 0x0001e60000100a00 */
[----:B0-----:R-:W4:Y:S01]  /*37170*/  LDL.LU.64 R10, [R1+0x57b0] ;  /* 0x0057b000010a7983 */ /* 0x001f220000300a00 */
[----:B------:R-:W4:Y:S02]  /*37180*/  LDL.LU.64 R8, [R1+0x57a8] ;  /* 0x0057a80001087983 */ /* 0x000f240000300a00 */
[----:B------:R-:W4:Y:S02]  /*37190*/  LDL.LU.64 R22, [R1+0x57a0] ;  /* 0x0057a00001167983 */ /* 0x000f240000300a00 */
[----:B------:R-:W-:Y:S01]  /*371a0*/  STL.64 [R1+0x5730], R6 ;  /* 0x0057300601007387 */ /* 0x000fe20000100a00 */
[----:B------:R0:W-:Y:S01]  /*371b0*/  STL [R1+0x5728], R4 ;  /* 0x0057280401007387 */ /* 0x0001e20000100800 */
[----:B------:R1:W-:Y:S03]  /*371c0*/  STL [R1+0x5770], R5 ;  /* 0x0057700501007387 */ /* 0x0003e60000100800 */
[----:B0-----:R-:W2:Y:S01]  /*371d0*/  LDL.LU R4, [R1+0xd60] ;  /* 0x000d600001047983 */ /* 0x001ea20000300800 */
[----:B-1----:R-:W2:Y:S02]  /*371e0*/  LDL.LU R5, [R1+0xd64] ;  /* 0x000d640001057983 */ /* 0x002ea40000300800 */
[----:B------:R-:W2:Y:S02]  /*371f0*/  LDL.LU R6, [R1+0xd68] ;  /* 0x000d680001067983 */ /* 0x000ea40000300800 */
[----:B------:R-:W2:Y:S01]  /*37200*/  LDL.LU R7, [R1+0xd6c] ;  /* 0x000d6c0001077983 */ /* 0x000ea20000300800 */
[C---:B----4-:R-:W-:Y:S11]  /*37210*/  HMMA.16816.F32.BF16 R8, R16.reuse, R22, R8 ;  /* 0x000000161008723c */ /* 0x050ff60000041808 */
[----:B------:R-:W-:Y:S11]  /*37220*/  @!UPT UIADD3 URZ, URZ, URZ, URZ ;  /* 0x0000003f3f3ff290 */ /* 0x000ff6000fffe03f */
[----:B------:R-:W-:Y:S01]  /*37230*/  @!UPT UIADD3 URZ, URZ, URZ, URZ ;  /* 0x0000003f3f3ff290 */ /* 0x000fe2000fffe03f */
[----:B------:R-:W-:Y:S01]  /*37240*/  STL.64 [R1+0x1350], R8 ;  /* 0x0013500801007387 */ /* 0x000fe20000100a00 */
[----:B------:R0:W-:Y:S03]  /*37250*/  STL.64 [R1+0x1358], R10 ;  /* 0x0013580a01007387 */ /* 0x0001e60000100a00 */
[----:B0-----:R-:W3:Y:S01]  /*37260*/  LDL.LU.64 R10, [R1+0x5798] ;  /* 0x00579800010a7983 */ /* 0x001ee20000300a00 */
[----:B------:R-:W3:Y:S02]  /*37270*/  LDL.LU.64 R8, [R1+0x5790] ;  /* 0x0057900001087983 */ /* 0x000ee40000300a00 */
[----:B------:R-:W-:Y:S02]  /*37280*/  IMAD.MOV.U32 R25, RZ, RZ, R22 ;  /* 0x000000ffff197224 */ /* 0x000fe400078e0016 */
[----:B------:R-:W-:Y:S02]  /*37290*/  IMAD.MOV.U32 R24, RZ, RZ, R23 ;  /* 0x000000ffff187224 */ /* 0x000fe400078e0017 */
[----:B------:R-:W4:Y:S01]  /*372a0*/  LDL.LU.64 R22, [R1+0x5788] ;  /* 0x0057880001167983 */ /* 0x000f220000300a00 */
[----:B------:R-:W2:Y:S01]  /*372b0*/  LDL.LU.64 R20, [R1+0x5780] ;  /* 0x0057800001147983 */ /* 0x000ea20000300a00 */
[----:B---3--:R-:W-:Y:S02]  /*372c0*/  HMMA.16816.F32.BF16 R8, R16, R26, R8 ;  /* 0x0000001a1008723c */ /* 0x008fe40000041808 */
[----:B------:R-:W2:Y:S11]  /*372d0*/  LDL.64 R18, [R1+0x28] ;  /* 0x0000280001127983 */ /* 0x000eb60000100a00 */
[----:B------:R-:W-:Y:S10]  /*372e0*/  @!UPT UIADD3 URZ, URZ, URZ, URZ ;  /* 0x0000003f3f3ff290 */ /* 0x000ff4000fffe03f */
[----:B------:R0:W-:Y:S01]  /*372f0*/  STL.64 [R1+0x1180], R8 ;  /* 0x0011800801007387 */ /* 0x0001e20000100a00 */
[----:B------:R1:W-:Y:S03]  /*37300*/  STL.64 [R1+0x1188], R10 ;  /* 0x0011880a01007387 */ /* 0x0003e60000100a00 */
[----:B0-----:R-:W3:Y:S01]  /*37310*/  LDL.LU R8, [R1+0xd30] ;  /* 0x000d300001087983 */ /* 0x001ee20000300800 */
[----:B------:R-:W3:Y:S02]  /*37320*/  LDL.LU R9, [R1+0xd34] ;  /* 0x000d340001097983 */ /* 0x000ee40000300800 */
[----:B-1----:R-:W2:Y:S02]  /*37330*/  LDL.LU R10, [R1+0xd38] ;  /* 0x000d3800010a7983 */ /* 0x002ea40000300800 */
[----:B------:R-:W2:Y:S02]  /*37340*/  LDL.LU R11, [R1+0xd3c] ;  /* 0x000d3c00010b7983 */ /* 0x000ea40000300800 */
[----:B----4-:R-:W-:-:S02]  /*37350*/  IMAD.MOV.U32 R14, RZ, RZ, R22 ;  /* 0x000000ffff0e7224 */ /* 0x010fc400078e0016 */
[----:B------:R-:W-:Y:S01]  /*37360*/  IMAD.MOV.U32 R15, RZ, RZ, R23 ;  /* 0x000000ffff0f7224 */ /* 0x000fe200078e0017 */
[----:B--2---:R-:W-:Y:S01]  /*37370*/  STL.64 [R1+0x5750], R10 ;  /* 0x0057500a01007387 */ /* 0x004fe20000100a00 */
[----:B---3--:R0:W-:Y:S02]  /*37380*/  STL.64 [R1+0x5748], R8 ;  /* 0x0057480801007387 */ /* 0x0081e40000100a00 */
[----:B------:R-:W2:Y:S02]  /*37390*/  LDL.LU R22, [R1+0x5778] ;  /* 0x0057780001167983 */ /* 0x000ea40000300800 */
[----:B------:R-:W2:Y:S01]  /*373a0*/  LDL.LU R23, [R1+0x5774] ;  /* 0x0057740001177983 */ /* 0x000ea20000300800 */
[----:B------:R-:W-:Y:S04]  /*373b0*/  STL.64 [R1+0x5758], R14 ;  /* 0x0057580e01007387 */ /* 0x000fe80000100a00 */
[----:B0-----:R-:W3:Y:S01]  /*373c0*/  LDL.LU R8, [R1+0xd40] ;  /* 0x000d400001087983 */ /* 0x001ee20000300800 */
[----:B------:R-:W3:Y:S02]  /*373d0*/  LDL.LU R9, [R1+0xd44] ;  /* 0x000d440001097983 */ /* 0x000ee40000300800 */
[----:B------:R-:W4:Y:S02]  /*373e0*/  LDL.LU R10, [R1+0xd48] ;  /* 0x000d4800010a7983 */ /* 0x000f240000300800 */
[----:B------:R-:W4:Y:S01]  /*373f0*/  LDL.LU R11, [R1+0xd4c] ;  /* 0x000d4c00010b7983 */ /* 0x000f220000300800 */
[----:B--2---:R-:W-:Y:S01]  /*37400*/  HMMA.16816.F32.BF16 R4, R20, R18, R4 ;  /* 0x000000121404723c */ /* 0x004fe20000041804 */
[----:B----4-:R-:W-:Y:S01]  /*37410*/  STL.64 [R1+0x5768], R10 ;  /* 0x0057680a01007387 */ /* 0x010fe20000100a00 */
[----:B---3--:R0:W-:Y:S03]  /*37420*/  STL.64 [R1+0x5760], R8 ;  /* 0x0057600801007387 */ /* 0x0081e60000100a00 */
[----:B0-----:R-:W2:Y:S01]  /*37430*/  LDL.LU R8, [R1+0xd50] ;  /* 0x000d500001087983 */ /* 0x001ea20000300800 */
[----:B------:R-:W2:Y:S02]  /*37440*/  LDL.LU R9, [R1+0xd54] ;  /* 0x000d540001097983 */ /* 0x000ea40000300800 */
[----:B------:R-:W2:Y:S02]  /*37450*/  LDL.LU R10, [R1+0xd58] ;  /* 0x000d5800010a7983 */ /* 0x000ea40000300800 */
[----:B------:R-:W2:Y:S01]  /*37460*/  LDL.LU R11, [R1+0xd5c] ;  /* 0x000d5c00010b7983 */ /* 0x000ea20000300800 */
[----:B------:R-:W-:Y:S11]  /*37470*/  STL.64 [R1+0x5690], R26 ;  /* 0x0056901a01007387 */ /* 0x000ff60000100a00 */
[----:B------:R-:W-:Y:S01]  /*37480*/  @!UPT UIADD3 URZ, URZ, URZ, URZ ;  /* 0x0000003f3f3ff290 */ /* 0x000fe2000fffe03f */
[----:B------:R0:W-:Y:S02]  /*37490*/  STL.64 [R1+0x1170], R4 ;  /* 0x0011700401007387 */ /* 0x0001e40000100a00 */
[----:B------:R-:W-:Y:S01]  /*374a0*/  STL.64 [R1+0x1178], R6 ;  /* 0x0011780601007387 */ /* 0x000fe20000100a00 */
[----:B0-----:R-:W3:Y:S01]  /*374b0*/  LDL.LU R5, [R1+0x5770] ;  /* 0x0057700001057983 */ /* 0x001ee20000300800 */
[----:B------:R-:W-:Y:S02]  /*374c0*/  IMAD.MOV.U32 R27, RZ, RZ, R18 ;  /* 0x000000ffff1b7224 */ /* 0x000fe400078e0012 */
[----:B------:R-:W-:-:S05]  /*374d0*/  IMAD.MOV.U32 R26, RZ, RZ, R19 ;  /* 0x000000ffff1a7224 */ /* 0x000fca00078e0013 */
[----:B------:R0:W-:Y:S01]  /*374e0*/  STL.64 [R1+0x56c8], R26 ;  /* 0x0056c81a01007387 */ /* 0x0001e20000100a00 */
[----:B------:R1:W-:Y:S02]  /*374f0*/  STL.64 [R1+0x56c0], R24 ;  /* 0x0056c01801007387 */ /* 0x0003e40000100a00 */
[----:B------:R-:W4:Y:S02]  /*37500*/  LDL.LU R4, [R1+0xd20] ;  /* 0x000d200001047983 */ /* 0x000f240000300800 */
[----:B0-----:R-:W-:Y:S02]  /*37510*/  IMAD.MOV.U32 R26, RZ, RZ, R12 ;  /* 0x000000ffff1a7224 */ /* 0x001fe400078e000c */
[----:B---3--:R-:W-:Y:S02]  /*37520*/  IMAD.MOV.U32 R27, RZ, RZ, R5 ;  /* 0x000000ffff1b7224 */ /* 0x008fe400078e0005 */
[----:B------:R-:W4:Y:S01]  /*37530*/  LDL.LU R5, [R1+0xd24] ;  /* 0x000d240001057983 */ /* 0x000f220000300800 */
[----:B------:R-:W4:Y:S02]  /*37540*/  LDL.LU R6, [R1+0xd28] ;  /* 0x000d280001067983 */ /* 0x000f240000300800 */
[----:B------:R-:W4:Y:S02]  /*37550*/  LDL.LU R7, [R1+0xd2c] ;  /* 0x000d2c0001077983 */ /* 0x000f240000300800 */
[----:B------:R0:W-:Y:S01]  /*37560*/  STL.64 [R1+0x56d8], R26 ;  /* 0x0056d81a01007387 */ /* 0x0001e20000100a00 */
[----:B-1----:R-:W3:Y:S01]  /*37570*/  LDL.LU R24, [R1+0xcd0] ;  /* 0x000cd00001187983 */ /* 0x002ee20000300800 */
[----:B------:R-:W3:Y:S03]  /*37580*/  LDL.LU R25, [R1+0xcd4] ;  /* 0x000cd40001197983 */ /* 0x000ee60000300800 */
[----:B0-----:R-:W3:Y:S01]  /*37590*/  LDL.LU R26, [R1+0xcd8] ;  /* 0x000cd800011a7983 */ /* 0x001ee20000300800 */
[----:B------:R-:W3:Y:S02]  /*375a0*/  LDL.LU R27, [R1+0xcdc] ;  /* 0x000cdc00011b7983 */ /* 0x000ee40000300800 */
[----:B------:R-:W-:-:S02]  /*375b0*/  IMAD.MOV.U32 R14, RZ, RZ, R28 ;  /* 0x000000ffff0e7224 */ /* 0x000fc400078e001c */
[----:B------:R-:W-:-:S07]  /*375c0*/  IMAD.MOV.U32 R15, RZ, RZ, R13 ;  /* 0x000000ffff0f7224 */ /* 0x000fce00078e000d */
[----:B--2---:R-:W-:Y:S01]  /*375d0*/  HMMA.16816.F32.BF16 R12, R20, R14, R8 ;  /* 0x0000000e140c723c */ /* 0x004fe20000041808 */
[----:B---3--:R0:W-:Y:S01]  /*375e0*/  STL.64 [R1+0x56e8], R26 ;  /* 0x0056e81a01007387 */ /* 0x0081e20000100a00 */
[----:B------:R-:W-:Y:S02]  /*375f0*/  STL.64 [R1+0x56e0], R24 ;  /* 0x0056e01801007387 */ /* 0x000fe40000100a00 */
[----:B------:R-:W2:Y:S02]  /*37600*/  LDL.LU R16, [R1+0xd10] ;  /* 0x000d100001107983 */ /* 0x000ea40000300800 */
[----:B------:R-:W2:Y:S01]  /*37610*/  LDL.LU R17, [R1+0xd14] ;  /* 0x000d140001117983 */ /* 0x000ea20000300800 */
[----:B------:R-:W2:Y:S01]  /*37620*/  LDL.LU R18, [R1+0xd18] ;  /* 0x000d180001127983 */ /* 0x000ea20000300800 */
[----:B------:R-:W2:Y:S02]  /*37630*/  LDL.LU R19, [R1+0xd1c] ;  /* 0x000d1c0001137983 */ /* 0x000ea40000300800 */
[----:B0-----:R-:W-:-:S02]  /*37640*/  IMAD.MOV.U32 R26, RZ, RZ, R2 ;  /* 0x000000ffff1a7224 */ /* 0x001fc400078e0002 */
[----:B------:R-:W-:-:S05]  /*37650*/  IMAD.MOV.U32 R27, RZ, RZ, R0 ;  /* 0x000000ffff1b7224 */ /* 0x000fca00078e0000 */
[----:B------:R0:W-:Y:S04]  /*37660*/  STL.64 [R1+0x5700], R26 ;  /* 0x0057001a01007387 */ /* 0x0001e80000100a00 */
[----:B0-----:R-:W3:Y:S04]  /*37670*/  LDL.64 R26, [R1+0x158] ;  /* 0x00015800011a7983 */ /* 0x001ee80000100a00 */
[----:B---3--:R0:W-:Y:S04]  /*37680*/  STL.64 [R1+0x5710], R26 ;  /* 0x0057101a01007387 */ /* 0x0081e80000100a00 */
[----:B0-----:R-:W3:Y:S01]  /*37690*/  LDL.64 R26, [R1+0x38] ;  /* 0x00003800011a7983 */ /* 0x001ee20000100a00 */
[----:B------:R-:W2:Y:S02]  /*376a0*/  LDL.LU.64 R10, [R1+0x5768] ;  /* 0x00576800010a7983 */ /* 0x000ea40000300a00 */
[----:B------:R-:W2:Y:S02]  /*376b0*/  LDL.LU.64 R8, [R1+0x5760] ;  /* 0x0057600001087983 */ /* 0x000ea40000300a00 */
[----:B------:R-:W-:Y:S01]  /*376c0*/  STL.64 [R1+0x1160], R12 ;  /* 0x0011600c01007387 */ /* 0x000fe20000100a00 */
[----:B------:R0:W-:Y:S04]  /*376d0*/  STL.64 [R1+0x1168], R14 ;  /* 0x0011680e01007387 */ /* 0x0001e80000100a00 */
[----:B0-----:R-:W2:Y:S02]  /*376e0*/  LDL.LU.64 R14, [R1+0x5758] ;  /* 0x00575800010e7983 */ /* 0x001ea40000300a00 */
[C---:B--2---:R-:W-:Y:S02]  /*376f0*/  HMMA.16816.F32.BF16 R12, R20.reuse, R14, R8 ;  /* 0x0000000e140c723c */ /* 0x044fe40000041808 */
[----:B------:R-:W2:Y:S01]  /*37700*/  LDL.LU.64 R10, [R1+0x5750] ;  /* 0x00575000010a7983 */ /* 0x000ea20000300a00 */
[----:B------:R-:W2:Y:S11]  /*37710*/  LDL.LU.64 R8, [R1+0x5748] ;  /* 0x0057480001087983 */ /* 0x000eb60000300a00 */
[----:B------:R-:W-:Y:S09]  /*37720*/  @!UPT UIADD3 URZ, URZ, URZ, URZ ;  /* 0x0000003f3f3ff290 */ /* 0x000ff2000fffe03f */
[----:B------:R-:W-:Y:S01]  /*37730*/  STL.64 [R1+0x1150], R12 ;  /* 0x0011500c01007387 */ /* 0x000fe20000100a00 */
[----:B------:R0:W-:Y:S03]  /*37740*/  STL.64 [R1+0x1158], R14 ;  /* 0x0011580e01007387 */ /* 0x0001e60000100a00 */
[----:B0-----:R-:W2:Y:S02]  /*37750*/  LDL.LU.64 R14, [R1+0x5740] ;  /* 0x00574000010e7983 */ /* 0x001ea40000300a00 */
[C---:B--2---:R-:W-:Y:S11]  /*37760*/  HMMA.16816.F32.BF16 R8, R20.reuse, R14, R8 ;  /* 0x0000000e1408723c */ /* 0x044ff60000041808 */
[----:B------:R-:W-:Y:S11]  /*37770*/  @!UPT UIADD3 URZ, URZ, URZ, URZ ;  /* 0x0000003f3f3ff290 */ /* 0x000ff6000fffe03f */
[----:B------:R-:W-:Y:S01]  /*37780*/  @!UPT UIADD3 URZ, URZ, URZ, URZ ;  /* 0x0000003f3f3ff290 */ /* 0x000fe2000fffe03f */
[----:B------:R-:W-:Y:S01]  /*37790*/  STL.64 [R1+0x1140], R8 ;  /* 0x0011400801007387 */ /* 0x000fe20000100a00 */
[----:B------:R0:W-:Y:S03]  /*377a0*/  STL.64 [R1+0x1148], R10 ;  /* 0x0011480a01007387 */ /* 0x0001e60000100a00 */
[----:B0-----:R-:W4:Y:S01]  /*377b0*/  LDL.LU.64 R10, [R1+0x5738] ;  /* 0x00573800010a7983 */ /* 0x001f220000300a00 */
[----:B------:R0:W-:Y:S02]  /*377c0*/  STL.64 [R1+0x5708], R14 ;  /* 0x0057080e01007387 */ /* 0x0001e40000100a00 */
[----:B------:R-:W2:Y:S02]  /*377d0*/  LDL.LU R12, [R1+0xcf0] ;  /* 0x000cf000010c7983 */ /* 0x000ea40000300800 */
[----:B------:R-:W2:Y:S01]  /*377e0*/  LDL.LU R13, [R1+0xcf4] ;  /* 0x000cf400010d7983 */ /* 0x000ea20000300800 */
[----:B0-----:R-:W2:Y:S01]  /*377f0*/  LDL.LU R14, [R1+0xcf8] ;  /* 0x000cf800010e7983 */ /* 0x001ea20000300800 */
[----:B------:R-:W2:Y:S01]  /*37800*/  LDL.LU R15, [R1+0xcfc] ;  /* 0x000cfc00010f7983 */ /* 0x000ea20000300800 */
[C---:B----4-:R-:W-:Y:S02]  /*37810*/  HMMA.16816.F32.BF16 R4, R20.reuse, R10, R4 ;  /* 0x0000000a1404723c */ /* 0x050fe40000041804 */
[----:B--2---:R-:W-:Y:S01]  /*37820*/  STL.64 [R1+0x5720], R14 ;  /* 0x0057200e01007387 */ /* 0x004fe20000100a00 */
[----:B------:R0:W-:Y:S03]  /*37830*/  STL.64 [R1+0x5718], R12 ;  /* 0x0057180c01007387 */ /* 0x0001e60000100a00 */
[----:B0-----:R-:W3:Y:S01]  /*37840*/  LDL.LU R12, [R1+0xd00] ;  /* 0x000d0000010c7983 */ /* 0x001ee20000300800 */
[----:B------:R-:W3:Y:S02]  /*37850*/  LDL.LU R13, [R1+0xd04] ;  /* 0x000d0400010d7983 */ /* 0x000ee40000300800 */
[----:B------:R-:W3:Y:S02]  /*37860*/  LDL.LU R14, [R1+0xd08] ;  /* 0x000d0800010e7983 */ /* 0x000ee40000300800 */
[----:B------:R-:W3:Y:S11]  /*37870*/  LDL.LU R15, [R1+0xd0c] ;  /* 0x000d0c00010f7983 */ /* 0x000ef60000300800 */
[----:B------:R-:W-:Y:S01]  /*37880*/  @!UPT UIADD3 URZ, URZ, URZ, URZ ;  /* 0x0000003f3f3ff290 */ /* 0x000fe2000fffe03f */
[----:B------:R-:W-:Y:S01]  /*37890*/  STL.64 [R1+0x1130], R4 ;  /* 0x0011300401007387 */ /* 0x000fe20000100a00 */
[----:B------:R0:W-:Y:S03]  /*378a0*/  STL.64 [R1+0x1138], R6 ;  /* 0x0011380601007387 */ /* 0x0001e60000100a00 */
[----:B0-----:R-:W2:Y:S01]  /*378b0*/  LDL.LU.64 R6, [R1+0x5730] ;  /* 0x0057300001067983 */ /* 0x001ea20000300a00 */
[----:B------:R-:W4:Y:S02]  /*378c0*/  LDL.LU R4, [R1+0x5728] ;  /* 0x0057280001047983 */ /* 0x000f240000300800 */
[----:B------:R0:W-:Y:S02]  /*378d0*/  STL.64 [R1+0x5628], R10 ;  /* 0x0056280a01007387 */ /* 0x0001e40000100a00 */
[----:B0-----:R-:W2:Y:S04]  /*378e0*/  LDL.64 R10, [R1+0x118] ;  /* 0x00011800010a7983 */ /* 0x001ea80000100a00 */
[----:B--2---:R0:W-:Y:S01]  /*378f0*/  STL.64 [R1+0x56d0], R10 ;  /* 0x0056d00a01007387 */ /* 0x0041e20000100a00 */
[----:B------:R-:W2:Y:S02]  /*37900*/  LDL.LU R8, [R1+0xcc0] ;  /* 0x000cc00001087983 */ /* 0x000ea40000300800 */
[----:B------:R-:W2:Y:S01]  /*37910*/  LDL.LU R9, [R1+0xcc4] ;  /* 0x000cc40001097983 */ /* 0x000ea20000300800 */
[----:B0-----:R-:W2:Y:S01]  /*37920*/  LDL.LU R10, [R1+0xcc8] ;  /* 0x000cc800010a7983 */ /* 0x001ea20000300800 */
[----:B------:R-:W2:Y:S01]  /*37930*/  LDL.LU R11, [R1+0xccc] ;  /* 0x000ccc00010b7983 */ /* 0x000ea20000300800 */
[C---:B------:R-:W-:Y:S08]  /*37940*/  HMMA.16816.F32.BF16 R16, R20.reuse, R6, R16 ;  /* 0x000000061410723c */ /* 0x040ff00000041810 */
[----:B---3--:R-:W-:Y:S01]  /*37950*/  HMMA.16816.F32.BF16 R12, R20, R26, R12 ;  /* 0x0000001a140c723c */ /* 0x008fe2000004180c */
[----:B------:R-:W-:-:S02]  /*37960*/  IMAD.MOV.U32 R2, RZ, RZ, R26 ;  /* 0x000000ffff027224 */ /* 0x000fc400078e001a */
[----:B------:R-:W-:Y:S01]  /*37970*/  IMAD.MOV.U32 R0, RZ, RZ, R27 ;  /* 0x000000ffff007224 */ /* 0x000fe200078e001b */
[----:B--2---:R-:W-:Y:S01]  /*37980*/  STL.64 [R1+0x56f8], R10 ;  /* 0x0056f80a01007387 */ /* 0x004fe20000100a00 */
[----:B------:R0:W-:Y:S03]  /*37990*/  STL.64 [R1+0x56f0], R8 ;  /* 0x0056f00801007387 */ /* 0x0001e60000100a00 */
[----:B0-----:R-:W2:Y:S01]  /*379a0*/  LDL.LU R8, [R1+0xce0] ;  /* 0x000ce00001087983 */ /* 0x001ea20000300800 */
[----:B------:R-:W2:Y:S02]  /*379b0*/  LDL.LU R9, [R1+0xce4] ;  /* 0x000ce40001097983 */ /* 0x000ea40000300800 */
[----:B------:R-:W2:Y:S02]  /*379c0*/  LDL.LU R10, [R1+0xce8] ;  /* 0x000ce800010a7983 */ /* 0x000ea40000300800 */
[----:B------:R-:W2:Y:S02]  /*379d0*/  LDL.LU R11, [R1+0xcec] ;  /* 0x000cec00010b7983 */ /* 0x000ea40000300800 */
[----:B------:R-:W-:Y:S01]  /*379e0*/  STL.64 [R1+0x1120], R16 ;  /* 0x0011201001007387 */ /* 0x000fe20000100a00 */
[----:B------:R-:W-:Y:S02]  /*379f0*/  STL.64 [R1+0x1128], R18 ;  /* 0x0011281201007387 */ /* 0x000fe40000100a00 */
[----:B------:R-:W0:Y:S02]  /*37a00*/  LDSM.16.MT88.4 R16, [R29+0x4280] ;  /* 0x004280001d10783b */ /* 0x000e240000004200 */
[----:B0-----:R0:W-:Y:S02]  /*37a10*/  STL.64 [R1+0x5570], R18 ;  /* 0x0055701201007387 */ /* 0x0011e40000100a00 */
[----:B------:R-:W-:Y:S02]  /*37a20*/  STL.64 [R1+0x5568], R16 ;  /* 0x0055681001007387 */ /* 0x000fe40000100a00 */
[----:B0-----:R-:W3:Y:S01]  /*37a30*/  LDL.64 R18, [R1+0x138] ;  /* 0x0001380001127983 */ /* 0x001ee20000100a00 */
[----:B------:R-:W-:Y:S02]  /*37a40*/  STL.64 [R1+0x1340], R12 ;  /* 0x0013400c01007387 */ /* 0x000fe40000100a00 */
[----:B------:R0:W-:Y:S02]  /*37a50*/  STL.64 [R1+0x1348], R14 ;  /* 0x0013480e01007387 */ /* 0x0001e40000100a00 */
[----:B0-----:R-:W2:Y:S01]  /*37a60*/  LDL.LU.64 R14, [R1+0x5720] ;  /* 0x00572000010e7983 */ /* 0x001ea20000300a00 */
[----:B------:R-:W2:Y:S02]  /*37a70*/  LDL.LU.64 R12, [R1+0x5718] ;  /* 0x00571800010c7983 */ /* 0x000ea40000300a00 */
[----:B------:R-:W2:Y:S02]  /*37a80*/  LDL.LU.64 R26, [R1+0x5710] ;  /* 0x00571000011a7983 */ /* 0x000ea40000300a00 */
[C---:B--2---:R-:W-:Y:S01]  /*37a90*/  HMMA.16816.F32.BF16 R12, R20.reuse, R26, R12 ;  /* 0x0000001a140c723c */ /* 0x044fe2000004180c */
[----:B------:R-:W-:Y:S11]  /*37aa0*/  IMAD.MOV.U32 R28, RZ, RZ, R26 ;  /* 0x000000ffff1c7224 */ /* 0x000ff600078e001a */
[----:B------:R-:W-:Y:S11]  /*37ab0*/  @!UPT UIADD3 URZ, URZ, URZ, URZ ;  /* 0x0000003f3f3ff290 */ /* 0x000ff6000fffe03f */
[----:B------:R0:W-:Y:S01]  /*37ac0*/  STL.64 [R1+0x1330], R12 ;  /* 0x0013300c01007387 */ /* 0x0001e20000100a00 */
[----:B------:R1:W-:Y:S02]  /*37ad0*/  STL.64 [R1+0x1338], R14 ;  /* 0x0013380e01007387 */ /* 0x0003e40000100a00 */
[----:B0-----:R-:W-:Y:S01]  /*37ae0*/  IMAD.MOV.U32 R13, RZ, RZ, R27 ;  /* 0x000000ffff0d7224 */ /* 0x001fe200078e001b */
[----:B-1----:R-:W2:Y:S01]  /*37af0*/  LDL.LU.64 R14, [R1+0x5708] ;  /* 0x00570800010e7983 */ /* 0x002ea20000300a00 */
[----:B------:R-:W2:Y:S02]  /*37b00*/  LDL.LU.64 R26, [R1+0x5700] ;  /* 0x00570000011a7983 */ /* 0x000ea40000300a00 */
[C---:B--2---:R-:W-:Y:S01]  /*37b10*/  HMMA.16816.F32.BF16 R24, R20.reuse, R26, R8 ;  /* 0x0000001a1418723c */ /* 0x044fe20000041808 */
[----:B------:R-:W2:Y:S01]  /*37b20*/  LDL.LU.64 R10, [R1+0x56f8] ;  /* 0x0056f800010a7983 */ /* 0x000ea20000300a00 */
[----:B------:R-:W2:Y:S11]  /*37b30*/  LDL.LU.64 R8, [R1+0x56f0] ;  /* 0x0056f00001087983 */ /* 0x000eb60000300a00 */
[----:B------:R-:W-:Y:S10]  /*37b40*/  @!UPT UIADD3 URZ, URZ, URZ, URZ ;  /* 0x0000003f3f3ff290 */ /* 0x000ff4000fffe03f */
[----:B------:R-:W-:Y:S01]  /*37b50*/  STL.64 [R1+0x1320], R24 ;  /* 0x0013201801007387 */ /* 0x000fe20000100a00 */
[----:B------:R0:W-:Y:S03]  /*37b60*/  STL.64 [R1+0x1328], R26 ;  /* 0x0013281a01007387 */ /* 0x0001e60000100a00 */
[----:B0-----:R-:W3:Y:S01]  /*37b70*/  LDL.LU.64 R26, [R1+0x56e8] ;  /* 0x0056e800011a7983 */ /* 0x001ee20000300a00 */
[----:B------:R-:W3:Y:S02]  /*37b80*/  LDL.LU.64 R24, [R1+0x56e0] ;  /* 0x0056e00001187983 */ /* 0x000ee40000300a00 */
[C---:B---3--:R-:W-:Y:S11]  /*37b90*/  HMMA.16816.F32.BF16 R24, R20.reuse, R18, R24 ;  /* 0x000000121418723c */ /* 0x048ff60000041818 */
[----:B------:R-:W-:Y:S11]  /*37ba0*/  @!UPT UIADD3 URZ, URZ, URZ, URZ ;  /* 0x0000003f3f3ff290 */ /* 0x000ff6000fffe03f */
[----:B------:R-:W-:Y:S01]  /*37bb0*/  @!UPT UIADD3 URZ, URZ, URZ, URZ ;  /* 0x0000003f3f3ff290 */ /* 0x000fe2000fffe03f */
[----:B------:R-:W-:Y:S01]  /*37bc0*/  STL.64 [R1+0x1310], R24 ;  /* 0x0013101801007387 */ /* 0x000fe20000100a00 */
[----:B------:R0:W-:Y:S03]  /*37bd0*/  STL.64 [R1+0x1318], R26 ;  /* 0x0013181a01007387 */ /* 0x0001e60000100a00 */
[----:B0-----:R-:W2:Y:S01]  /*37be0*/  LDL.LU.64 R26, [R1+0x56d8] ;  /* 0x0056d800011a7983 */ /* 0x001ea20000300a00 */
[----:B------:R0:W-:Y:S02]  /*37bf0*/  STL.64 [R1+0x55e0], R18 ;  /* 0x0055e01201007387 */ /* 0x0001e40000100a00 */
[----:B------:R-:W3:Y:S02]  /*37c00*/  LDL.LU R16, [R1+0xcb0] ;  /* 0x000cb00001107983 */ /* 0x000ee40000300800 */
[----:B------:R-:W3:Y:S01]  /*37c10*/  LDL.LU R17, [R1+0xcb4] ;  /* 0x000cb40001117983 */ /* 0x000ee20000300800 */
[----:B0-----:R-:W3:Y:S01]  /*37c20*/  LDL.LU R18, [R1+0xcb8] ;  /* 0x000cb80001127983 */ /* 0x001ee20000300800 */
[----:B------:R-:W3:Y:S01]  /*37c30*/  LDL.LU R19, [R1+0xcbc] ;  /* 0x000cbc0001137983 */ /* 0x000ee20000300800 */
[C---:B--2---:R-:W-:Y:S02]  /*37c40*/  HMMA.16816.F32.BF16 R24, R20.reuse, R26, R8 ;  /* 0x0000001a1418723c */ /* 0x044fe40000041808 */
[----:B------:R-:W3:Y:S11]  /*37c50*/  LDL.LU.64 R10, [R1+0x56d0] ;  /* 0x0056d000010a7983 */ /* 0x000ef60000300a00 */
[----:B------:R-:W-:Y:S10]  /*37c60*/  @!UPT UIADD3 URZ, URZ, URZ, URZ ;  /* 0x0000003f3f3ff290 */ /* 0x000ff4000fffe03f */
[----:B------:R-:W-:Y:S01]  /*37c70*/  STL.64 [R1+0x1300], R24 ;  /* 0x0013001801007387 */ /* 0x000fe20000100a00 */
[----:B------:R0:W-:Y:S03]  /*37c80*/  STL.64 [R1+0x1308], R26 ;  /* 0x0013081a01007387 */ /* 0x0001e60000100a00 */
[----:B0-----:R-:W2:Y:S01]  /*37c90*/  LDL.LU.64 R26, [R1+0x56c8] ;  /* 0x0056c800011a7983 */ /* 0x001ea20000300a00 */
[----:B------:R-:W2:Y:S01]  /*37ca0*/  LDL.LU.64 R24, [R1+0x56c0] ;  /* 0x0056c00001187983 */ /* 0x000ea20000300a00 */
[----:B---3--:R-:W-:Y:S01]  /*37cb0*/  HMMA.16816.F32.BF16 R16, R20, R10, R16 ;  /* 0x0000000a1410723c */ /* 0x008fe20000041810 */
[----:B------:R-:W-:Y:S02]  /*37cc0*/  IMAD.MOV.U32 R12, RZ, RZ, R10 ;  /* 0x000000ffff0c7224 */ /* 0x000fe400078e000a */
[----:B------:R-:W-:Y:S11]  /*37cd0*/  IMAD.MOV.U32 R5, RZ, RZ, R11 ;  /* 0x000000ffff057224 */ /* 0x000ff600078e000b */
[----:B------:R-:W-:Y:S09]  /*37ce0*/  @!UPT UIADD3 URZ, URZ, URZ, URZ ;  /* 0x0000003f3f3ff290 */ /* 0x000ff2000fffe03f */
[----:B------:R-:W-:Y:S01]  /*37cf0*/  STL.64 [R1+0x12f0], R16 ;  /* 0x0012f01001007387 */ /* 0x000fe20000100a00 */
[----:B------:R-:W-:Y:S02]  /*37d00*/  STL.64 [R1+0x12f8], R18 ;  /* 0x0012f81201007387 */ /* 0x000fe40000100a00 */
[----:B------:R-:W3:Y:S02]  /*37d10*/  LDL.LU R8, [R1+0xc30] ;  /* 0x000c300001087983 */ /* 0x000ee40000300800 */
[----:B------:R-:W3:Y:S01]  /*37d20*/  LDL.LU R9, [R1+0xc34] ;  /* 0x000c340001097983 */ /* 0x000ee20000300800 */
[----:B------:R-:W2:Y:S01]  /*37d30*/  LDL.LU R10, [R1+0xc38] ;  /* 0x000c3800010a7983 */ /* 0x000ea20000300800 */
[----:B------:R-:W2:Y:S03]  /*37d40*/  LDL.LU R11, [R1+0xc3c] ;  /* 0x000c3c00010b7983 */ /* 0x000ea60000300800 */
[----:B--2---:R0:W-:Y:S01]  /*37d50*/  STL.64 [R1+0x5638], R10 ;  /* 0x0056380a01007387 */ /* 0x0041e20000100a00 */
[----:B---3--:R-:W-:Y:S03]  /*37d60*/  STL.64 [R1+0x5630], R8 ;  /* 0x0056300801007387 */ /* 0x008fe60000100a00 */
[----:B0-----:R-:W2:Y:S04]  /*37d70*/  LDL.64 R10, [R1+0x8] ;  /* 0x00000800010a7983 */ /* 0x001ea80000100a00 */
[----:B--2---:R0:W-:Y:S04]  /*37d80*/  STL.64 [R1+0x5650], R10 ;  /* 0x0056500a01007387 */ /* 0x0041e80000100a00 */
[----:B0-----:R-:W2:Y:S04]  /*37d90*/  LDL.64 R10, [R1+0x18] ;  /* 0x00001800010a7983 */ /* 0x001ea80000100a00 */
[----:B--2---:R0:W-:Y:S01]  /*37da0*/  STL.64 [R1+0x5660], R10 ;  /* 0x0056600a01007387 */ /* 0x0041e20000100a00 */
[----:B------:R-:W-:Y:S02]  /*37db0*/  STL.64 [R1+0x5620], R6 ;  /* 0x0056200601007387 */ /* 0x000fe40000100a00 */
[----:B------:R-:W-:Y:S02]  /*37dc0*/  STL [R1+0x5618], R5 ;  /* 0x0056180501007387 */ /* 0x000fe40000100800 */
[----:B------:R-:W2:Y:S01]  /*37dd0*/  LDL.LU R16, [R1+0xbe0] ;  /* 0x000be00001107983 */ /* 0x000ea20000300800 */
[----:B------:R-:W2:Y:S01]  /*37de0*/  LDL.LU R17, [R1+0xbe4] ;  /* 0x000be40001117983 */ /* 0x000ea20000300800 */
[----:B------:R-:W3:Y:S02]  /*37df0*/  LDL.LU R18, [R1+0xbe8] ;  /* 0x000be80001127983 */ /* 0x000ee40000300800 */
[----:B------:R-:W3:Y:S02]  /*37e00*/  LDL.LU R19, [R1+0xbec] ;  /* 0x000bec0001137983 */ /* 0x000ee40000300800 */
[----:B0-----:R-:W-:-:S02]  /*37e10*/  IMAD.MOV.U32 R10, RZ, RZ, R27 ;  /* 0x000000ffff0a7224 */ /* 0x001fc400078e001b */
[----:B------:R-:W-:-:S05]  /*37e20*/  IMAD.MOV.U32 R11, RZ, RZ, R26 ;  /* 0x000000ffff0b7224 */ /* 0x000fca00078e001a */
[----:B------:R0:W-:Y:S01]  /*37e30*/  STL.64 [R1+0x5688], R10 ;  /* 0x0056880a01007387 */ /* 0x0001e20000100a00 */
[----:B------:R-:W2:Y:S02]  /*37e40*/  LDL.LU R8, [R1+0xc70] ;  /* 0x000c700001087983 */ /* 0x000ea40000300800 */
[----:B------:R-:W2:Y:S01]  /*37e50*/  LDL.LU R9, [R1+0xc74] ;  /* 0x000c740001097983 */ /* 0x000ea20000300800 */
[----:B0-----:R-:W2:Y:S01]  /*37e60*/  LDL.LU R10, [R1+0xc78] ;  /* 0x000c7800010a7983 */ /* 0x001ea20000300800 */
[----:B------:R-:W2:Y:S02]  /*37e70*/  LDL.LU R11, [R1+0xc7c] ;  /* 0x000c7c00010b7983 */ /* 0x000ea40000300800 */
[----:B------:R-:W-:Y:S02]  /*37e80*/  IMAD.MOV.U32 R26, RZ, RZ, R25 ;  /* 0x000000ffff1a7224 */ /* 0x000fe400078e0019 */
[----:B------:R-:W-:Y:S01]  /*37e90*/  IMAD.MOV.U32 R27, RZ, RZ, R24 ;  /* 0x000000ffff1b7224 */ /* 0x000fe200078e0018 */
[----:B------:R-:W3:Y:S04]  /*37ea0*/  LDL R6, [R1+0x108] ;  /* 0x0001080001067983 */ /* 0x000ee80000100800 */
[----:B------:R-:W3:Y:S04]  /*37eb0*/  LDL R7, [R1+0x10c] ;  /* 0x00010c0001077983 */ /* 0x000ee80000100800 */
[----:B--2---:R-:W-:Y:S01]  /*37ec0*/  STL.64 [R1+0x56a0], R10 ;  /* 0x0056a00a01007387 */ /* 0x004fe20000100a00 */
[----:B------:R0:W-:Y:S02]  /*37ed0*/  STL.64 [R1+0x5698], R8 ;  /* 0x0056980801007387 */ /* 0x0001e40000100a00 */
[----:B------:R-:W-:Y:S01]  /*37ee0*/  STL.64 [R1+0x56a8], R26 ;  /* 0x0056a81a01007387 */ /* 0x000fe20000100a00 */
        /* <DEDUP_REMOVED lines=10> */
[----:B------:R-:W2:Y:S01]  /*37f90*/  LDL.LU R24, [R1+0xc90] ;  /* 0x000c900001187983 */ /* 0x000ea20000300800 */
[----:B------:R-:W2:Y:S02]  /*37fa0*/  LDL.LU R25, [R1+0xc94] ;  /* 0x000c940001197983 */ /* 0x000ea40000300800 */
[----:B------:R-:W2:Y:S02]  /*37fb0*/  LDL.LU R26, [R1+0xc98] ;  /* 0x000c9800011a7983 */ /* 0x000ea40000300800 */
[----:B------:R-:W2:Y:S01]  /*37fc0*/  LDL.LU R27, [R1+0xc9c] ;  /* 0x000c9c00011b7983 */ /* 0x000ea20000300800 */
[----:B---3--:R0:W-:Y:S01]  /*37fd0*/  STL.64 [R1+0x55f0], R18 ;  /* 0x0055f01201007387 */ /* 0x0081e20000100a00 */
[----:B------:R-:W-:Y:S02]  /*37fe0*/  STL.64 [R1+0x55e8], R16 ;  /* 0x0055e81001007387 */ /* 0x000fe40000100a00 */
[----:B0-----:R-:W-:-:S02]  /*37ff0*/  IMAD.MOV.U32 R18, RZ, RZ, R28 ;  /* 0x000000ffff127224 */ /* 0x001fc400078e001c */
[----:B------:R-:W-:-:S05]  /*38000*/  IMAD.MOV.U32 R19, RZ, RZ, R13 ;  /* 0x000000ffff137224 */ /* 0x000fca00078e000d */
[----:B------:R-:W-:Y:S01]  /*38010*/  STL.64 [R1+0x5600], R18 ;  /* 0x0056001201007387 */ /* 0x000fe20000100a00 */
[----:B------:R0:W-:Y:S02]  /*38020*/  STL [R1+0x55d8], R12 ;  /* 0x0055d80c01007387 */ /* 0x0001e40000100800 */
[----:B------:R1:W-:Y:S01]  /*38030*/  STL.64 [R1+0x5658], R14 ;  /* 0x0056580e01007387 */ /* 0x0003e20000100a00 */
[----:B0-----:R-:W3:Y:S01]  /*38040*/  LDL.LU R12, [R1+0xc50] ;  /* 0x000c5000010c7983 */ /* 0x001ee20000300800 */
[----:B------:R-:W3:Y:S02]  /*38050*/  LDL.LU R13, [R1+0xc54] ;  /* 0x000c5400010d7983 */ /* 0x000ee40000300800 */
[----:B-1----:R-:W3:Y:S02]  /*38060*/  LDL.LU R14, [R1+0xc58] ;  /* 0x000c5800010e7983 */ /* 0x002ee40000300800 */
[----:B------:R-:W3:Y:S02]  /*38070*/  LDL.LU R15, [R1+0xc5c] ;  /* 0x000c5c00010f7983 */ /* 0x000ee40000300800 */
[----:B----4-:R-:W-:-:S02]  /*38080*/  IMAD.MOV.U32 R18, RZ, RZ, R4 ;  /* 0x000000ffff127224 */ /* 0x010fc400078e0004 */
[----:B--2---:R-:W-:Y:S01]  /*38090*/  HMMA.16816.F32.BF16 R4, R20, R6, R8 ;  /* 0x000000061404723c */ /* 0x004fe20000041808 */
[----:B---3--:R-:W-:Y:S01]  /*380a0*/  STL.64 [R1+0x5670], R14 ;  /* 0x0056700e01007387 */ /* 0x008fe20000100a00 */
[----:B------:R0:W-:Y:S03]  /*380b0*/  STL.64 [R1+0x5668], R12 ;  /* 0x0056680c01007387 */ /* 0x0001e60000100a00 */
[----:B0-----:R-:W2:Y:S01]  /*380c0*/  LDL.LU R12, [R1+0xc60] ;  /* 0x000c6000010c7983 */ /* 0x001ea20000300800 */
[----:B------:R-:W2:Y:S02]  /*380d0*/  LDL.LU R13, [R1+0xc64] ;  /* 0x000c6400010d7983 */ /* 0x000ea40000300800 */
[----:B------:R-:W2:Y:S02]  /*380e0*/  LDL.LU R14, [R1+0xc68] ;  /* 0x000c6800010e7983 */ /* 0x000ea40000300800 */
[----:B------:R-:W2:Y:S01]  /*380f0*/  LDL.LU R15, [R1+0xc6c] ;  /* 0x000c6c00010f7983 */ /* 0x000ea20000300800 */
[----:B------:R-:W3:Y:S01]  /*38100*/  LDL.LU.64 R10, [R1+0x56b8] ;  /* 0x0056b800010a7983 */ /* 0x000ee20000300a00 */
[----:B------:R-:W3:Y:S11]  /*38110*/  LDL.LU.64 R8, [R1+0x56b0] ;  /* 0x0056b00001087983 */ /* 0x000ef60000300a00 */
[----:B------:R0:W-:Y:S02]  /*38120*/  STL.64 [R1+0x12e0], R4 ;  /* 0x0012e00401007387 */ /* 0x0001e40000100a00 */
[----:B------:R1:W-:Y:S01]  /*38130*/  STL.64 [R1+0x12e8], R6 ;  /* 0x0012e80601007387 */ /* 0x0003e20000100a00 */
[----:B0-----:R-:W4:Y:S01]  /*38140*/  LDL.LU R4, [R1+0xc20] ;  /* 0x000c200001047983 */ /* 0x001f220000300800 */
[----:B------:R-:W4:Y:S02]  /*38150*/  LDL.LU R5, [R1+0xc24] ;  /* 0x000c240001057983 */ /* 0x000f240000300800 */
[----:B-1----:R-:W2:Y:S02]  /*38160*/  LDL.LU R6, [R1+0xc28] ;  /* 0x000c280001067983 */ /* 0x002ea40000300800 */
[----:B------:R-:W2:Y:S02]  /*38170*/  LDL.LU R7, [R1+0xc2c] ;  /* 0x000c2c0001077983 */ /* 0x000ea40000300800 */
[----:B------:R-:W-:-:S07]  /*38180*/  IMAD.MOV.U32 R19, RZ, RZ, R3 ;  /* 0x000000ffff137224 */ /* 0x000fce00078e0003 */
[C---:B------:R-:W-:Y:S01]  /*38190*/  HMMA.16816.F32.BF16 R16, R20.reuse, R18, R24 ;  /* 0x000000121410723c */ /* 0x040fe20000041818 */
[----:B--2---:R-:W-:Y:S01]  /*381a0*/  STL.64 [R1+0x5648], R6 ;  /* 0x0056480601007387 */ /* 0x004fe20000100a00 */
[----:B----4-:R0:W-:Y:S03]  /*381b0*/  STL.64 [R1+0x5640], R4 ;  /* 0x0056400401007387 */ /* 0x0101e60000100a00 */
[----:B0-----:R-:W2:Y:S01]  /*381c0*/  LDL.LU R4, [R1+0xc40] ;  /* 0x000c400001047983 */ /* 0x001ea20000300800 */
[----:B------:R-:W2:Y:S02]  /*381d0*/  LDL.LU R5, [R1+0xc44] ;  /* 0x000c440001057983 */ /* 0x000ea40000300800 */
[----:B------:R-:W2:Y:S02]  /*381e0*/  LDL.LU R6, [R1+0xc48] ;  /* 0x000c480001067983 */ /* 0x000ea40000300800 */
[----:B------:R-:W2:Y:S01]  /*381f0*/  LDL.LU R7, [R1+0xc4c] ;  /* 0x000c4c0001077983 */ /* 0x000ea20000300800 */
[----:B------:R-:W3:Y:S11]  /*38200*/  LDL.LU.64 R26, [R1+0x56a8] ;  /* 0x0056a800011a7983 */ /* 0x000ef60000300a00 */
[----:B------:R-:W-:Y:S01]  /*38210*/  @!UPT UIADD3 URZ, URZ, URZ, URZ ;  /* 0x0000003f3f3ff290 */ /* 0x000fe2000fffe03f */
[----:B------:R-:W-:Y:S02]  /*38220*/  STL.64 [R1+0x12d0], R16 ;  /* 0x0012d01001007387 */ /* 0x000fe40000100a00 */
[----:B------:R-:W-:Y:S01]  /*38230*/  STL.64 [R1+0x12d8], R18 ;  /* 0x0012d81201007387 */ /* 0x000fe20000100a00 */
[C---:B---3--:R-:W-:Y:S01]  /*38240*/  HMMA.16816.F32.BF16 R24, R20.reuse, R26, R8 ;  /* 0x0000001a1418723c */ /* 0x048fe20000041808 */
[----:B------:R-:W3:Y:S01]  /*38250*/  LDL.LU.64 R10, [R1+0x56a0] ;  /* 0x0056a000010a7983 */ /* 0x000ee20000300a00 */
[----:B------:R-:W3:Y:S11]  /*38260*/  LDL.LU.64 R8, [R1+0x5698] ;  /* 0x0056980001087983 */ /* 0x000ef60000300a00 */
[----:B------:R-:W-:Y:S10]  /*38270*/  @!UPT UIADD3 URZ, URZ, URZ, URZ ;  /* 0x0000003f3f3ff290 */ /* 0x000ff4000fffe03f */
[----:B------:R-:W-:Y:S01]  /*38280*/  STL.64 [R1+0x12c0], R24 ;  /* 0x0012c01801007387 */ /* 0x000fe20000100a00 */
[----:B------:R0:W-:Y:S03]  /*38290*/  STL.64 [R1+0x12c8], R26 ;  /* 0x0012c81a01007387 */ /* 0x0001e60000100a00 */
[----:B0-----:R-:W3:Y:S01]  /*382a0*/  LDL.LU.64 R26, [R1+0x5690] ;  /* 0x00569000011a7983 */ /* 0x001ee20000300a00 */
[----:B------:R-:W-:Y:S02]  /*382b0*/  IMAD.MOV.U32 R18, RZ, RZ, R2 ;  /* 0x000000ffff127224 */ /* 0x000fe400078e0002 */
[----:B------:R-:W-:Y:S01]  /*382c0*/  IMAD.MOV.U32 R19, RZ, RZ, R0 ;  /* 0x000000ffff137224 */ /* 0x000fe200078e0000 */
[----:B---3--:R-:W-:Y:S01]  /*382d0*/  HMMA.16816.F32.BF16 R20, R20, R26, R8 ;  /* 0x0000001a1414723c */ /* 0x008fe20000041808 */
[----:B------:R-:W3:Y:S01]  /*382e0*/  LDL.LU.64 R10, [R1+0x5688] ;  /* 0x00568800010a7983 */ /* 0x000ee20000300a00 */
[----:B------:R-:W-:-:S02]  /*382f0*/  IMAD.MOV.U32 R2, RZ, RZ, R26 ;  /* 0x000000ffff027224 */ /* 0x000fc400078e001a */
[----:B------:R-:W-:Y:S11]  /*38300*/  IMAD.MOV.U32 R0, RZ, RZ, R27 ;  /* 0x000000ffff007224 */ /* 0x000ff600078e001b */
[----:B------:R-:W-:Y:S08]  /*38310*/  @!UPT UIADD3 URZ, URZ, URZ, URZ ;  /* 0x0000003f3f3ff290 */ /* 0x000ff0000fffe03f */
[----:B------:R0:W-:Y:S01]  /*38320*/  STL.64 [R1+0x1110], R20 ;  /* 0x0011101401007387 */ /* 0x0001e20000100a00 */
[----:B------:R1:W-:Y:S02]  /*38330*/  STL.64 [R1+0x1118], R22 ;  /* 0x0011181601007387 */ /* 0x0003e40000100a00 */
[----:B------:R-:W3:Y:S02]  /*38340*/  LDL.LU.64 R26, [R1+0x5680] ;  /* 0x00568000011a7983 */ /* 0x000ee40000300a00 */
[----:B------:R-:W3:Y:S01]  /*38350*/  LDL.LU.64 R24, [R1+0x5678] ;  /* 0x0056780001187983 */ /* 0x000ee20000300a00 */
[----:B0-----:R-:W4:Y:S01]  /*38360*/  LDL.LU R20, [R1+0xc10] ;  /* 0x000c100001147983 */ /* 0x001f220000300800 */
[----:B------:R-:W4:Y:S02]  /*38370*/  LDL.LU R21, [R1+0xc14] ;  /* 0x000c140001157983 */ /* 0x000f240000300800 */
[----:B-1----:R-:W4:Y:S02]  /*38380*/  LDL.LU R22, [R1+0xc18] ;  /* 0x000c180001167983 */ /* 0x002f240000300800 */
[----:B------:R-:W4:Y:S01]  /*38390*/  LDL.LU R23, [R1+0xc1c] ;  /* 0x000c1c0001177983 */ /* 0x000f220000300800 */
[C---:B---3--:R-:W-:Y:S01]  /*383a0*/  HMMA.16816.F32.BF16 R8, R24.reuse, R10, R12 ;  /* 0x0000000a1808723c */ /* 0x048fe2000004180c */
[----:B------:R-:W3:Y:S01]  /*383b0*/  LDL.LU.64 R14, [R1+0x5670] ;  /* 0x00567000010e7983 */ /* 0x000ee20000300a00 */
[----:B------:R-:W3:Y:S11]  /*383c0*/  LDL.LU.64 R12, [R1+0x5668] ;  /* 0x00566800010c7983 */ /* 0x000ef60000300a00 */
[----:B------:R-:W-:Y:S10]  /*383d0*/  @!UPT UIADD3 URZ, URZ, URZ, URZ ;  /* 0x0000003f3f3ff290 */ /* 0x000ff4000fffe03f */
[----:B------:R-:W-:Y:S01]  /*383e0*/  STL.64 [R1+0x1100], R8 ;  /* 0x0011000801007387 */ /* 0x000fe20000100a00 */
[----:B------:R0:W-:Y:S03]  /*383f0*/  STL.64 [R1+0x1108], R10 ;  /* 0x0011080a01007387 */ /* 0x0001e60000100a00 */
[----:B0-----:R-:W3:Y:S02]  /*38400*/  LDL.LU.64 R10, [R1+0x5660] ;  /* 0x00566000010a7983 */ /* 0x001ee40000300a00 */
[C---:B---3--:R-:W-:Y:S11]  /*38410*/  HMMA.16816.F32.BF16 R12, R24.reuse, R10, R12 ;  /* 0x0000000a180c723c */ /* 0x048ff6000004180c */
[----:B------:R-:W-:Y:S11]  /*38420*/  @!UPT UIADD3 URZ, URZ, URZ, URZ ;  /* 0x0000003f3f3ff290 */ /* 0x000ff6000fffe03f */
[----:B------:R-:W-:Y:S01]  /*38430*/  @!UPT UIADD3 URZ, URZ, URZ, URZ ;  /* 0x0000003f3f3ff290 */ /* 0x000fe2000fffe03f */
[----:B------:R0:W-:Y:S01]  /*38440*/  STL.64 [R1+0x10f0], R12 ;  /* 0x0010f00c01007387 */ /* 0x0001e20000100a00 */
[----:B------:R1:W-:Y:S02]  /*38450*/  STL.64 [R1+0x10f8], R14 ;  /* 0x0010f80e01007387 */ /* 0x0003e40000100a00 */
[----:B0-----:R-:W-:Y:S01]  /*38460*/  IMAD.MOV.U32 R13, RZ, RZ, R11 ;  /* 0x000000ffff0d7224 */ /* 0x001fe200078e000b */
[----:B-1----:R-:W3:Y:S01]  /*38470*/  LDL.LU.64 R14, [R1+0x5658] ;  /* 0x00565800010e7983 */ /* 0x002ee20000300a00 */
[----:B------:R-:W2:Y:S02]  /*38480*/  LDL.LU.64 R10, [R1+0x5650] ;  /* 0x00565000010a7983 */ /* 0x000ea40000300a00 */
        /* <DEDUP_REMOVED lines=8> */
[----:B------:R-:W3:Y:S02]  /*38510*/  LDL.LU.64 R10, [R1+0x5638] ;  /* 0x00563800010a7983 */ /* 0x000ee40000300a00 */
[----:B------:R-:W3:Y:S02]  /*38520*/  LDL.LU.64 R8, [R1+0x5630] ;  /* 0x0056300001087983 */ /* 0x000ee40000300a00 */
[C---:B---3--:R-:W-:Y:S11]  /*38530*/  HMMA.16816.F32.BF16 R8, R24.reuse, R14, R8 ;  /* 0x0000000e1808723c */ /* 0x048ff60000041808 */
[----:B------:R-:W-:Y:S11]  /*38540*/  @!UPT UIADD3 URZ, URZ, URZ, URZ ;  /* 0x0000003f3f3ff290 */ /* 0x000ff6000fffe03f */
[----:B------:R-:W-:Y:S01]  /*38550*/  @!UPT UIADD3 URZ, URZ, URZ, URZ ;  /* 0x0000003f3f3ff290 */ /* 0x000fe2000fffe03f */
[----:B------:R-:W-:Y:S01]  /*38560*/  STL.64 [R1+0x10d0], R8 ;  /* 0x0010d00801007387 */ /* 0x000fe20000100a00 */
[----:B------:R0:W-:Y:S03]  /*38570*/  STL.64 [R1+0x10d8], R10 ;  /* 0x0010d80a01007387 */ /* 0x0001e60000100a00 */
[----:B0-----:R-:W2:Y:S01]  /*38580*/  LDL.LU.64 R10, [R1+0x5628] ;  /* 0x00562800010a7983 */ /* 0x001ea20000300a00 */
[----:B------:R-:W-:Y:S02]  /*38590*/  STL.64 [R1+0x5578], R14 ;  /* 0x0055780e01007387 */ /* 0x000fe40000100a00 */
[----:B------:R0:W-:Y:S02]  /*385a0*/  STL.64 [R1+0x55f8], R12 ;  /* 0x0055f80c01007387 */ /* 0x0001e40000100a00 */
[----:B0-----:R-:W3:Y:S01]  /*385b0*/  LDL.LU R12, [R1+0xbf0] ;  /* 0x000bf000010c7983 */ /* 0x001ee20000300800 */
[----:B------:R-:W3:Y:S02]  /*385c0*/  LDL.LU R13, [R1+0xbf4] ;  /* 0x000bf400010d7983 */ /* 0x000ee40000300800 */
[----:B------:R-:W3:Y:S02]  /*385d0*/  LDL.LU R14, [R1+0xbf8] ;  /* 0x000bf800010e7983 */ /* 0x000ee40000300800 */
[----:B------:R-:W3:Y:S01]  /*385e0*/  LDL.LU R15, [R1+0xbfc] ;  /* 0x000bfc00010f7983 */ /* 0x000ee20000300800 */
[C---:B--2---:R-:W-:Y:S01]  /*385f0*/  HMMA.16816.F32.BF16 R4, R24.reuse, R10, R4 ;  /* 0x0000000a1804723c */ /* 0x044fe20000041804 */
[----:B---3--:R-:W-:Y:S01]  /*38600*/  STL.64 [R1+0x5610], R14 ;  /* 0x0056100e01007387 */ /* 0x008fe20000100a00 */
[----:B------:R0:W-:Y:S03]  /*38610*/  STL.64 [R1+0x5608], R12 ;  /* 0x0056080c01007387 */ /* 0x0001e60000100a00 */
[----:B0-----:R-:W2:Y:S01]  /*38620*/  LDL.LU R12, [R1+0xc00] ;  /* 0x000c0000010c7983 */ /* 0x001ea20000300800 */
[----:B------:R-:W2:Y:S02]  /*38630*/  LDL.LU R13, [R1+0xc04] ;  /* 0x000c0400010d7983 */ /* 0x000ea40000300800 */
[----:B------:R-:W2:Y:S02]  /*38640*/  LDL.LU R14, [R1+0xc08] ;  /* 0x000c0800010e7983 */ /* 0x000ea40000300800 */
[----:B------:R-:W2:Y:S11]  /*38650*/  LDL.LU R15, [R1+0xc0c] ;  /* 0x000c0c00010f7983 */ /* 0x000eb60000300800 */
[----:B------:R-:W-:Y:S02]  /*38660*/  @!UPT UIADD3 URZ, URZ, URZ, URZ ;  /* 0x0000003f3f3ff290 */ /* 0x000fe4000fffe03f */
[----:B------:R-:W-:Y:S01]  /*38670*/  STL.64 [R1+0x10c0], R4 ;  /* 0x0010c00401007387 */ /* 0x000fe20000100a00 */
[----:B------:R0:W-:Y:S03]  /*38680*/  STL.64 [R1+0x10c8], R6 ;  /* 0x0010c80601007387 */ /* 0x0001e60000100a00 */
[----:B0-----:R-:W4:Y:S01]  /*38690*/  LDL.LU.64 R6, [R1+0x5620] ;  /* 0x0056200001067983 */ /* 0x001f220000300a00 */
[----:B------:R-:W3:Y:S02]  /*386a0*/  LDL.LU R5, [R1+0x5618] ;  /* 0x0056180001057983 */ /* 0x000ee40000300800 */
[----:B------:R0:W-:Y:S02]  /*386b0*/  STL.64 [R1+0x5510], R10 ;  /* 0x0055100a01007387 */ /* 0x0001e40000100a00 */
[----:B------:R-:W2:Y:S01]  /*386c0*/  LDL.LU R8, [R1+0xbd0] ;  /* 0x000bd00001087983 */ /* 0x000ea20000300800 */
[----:B------:R-:W2:Y:S04]  /*386d0*/  LDL.LU R9, [R1+0xbd4] ;  /* 0x000bd40001097983 */ /* 0x000ea80000300800 */
[----:B0-----:R-:W2:Y:S01]  /*386e0*/  LDL.LU R10, [R1+0xbd8] ;  /* 0x000bd800010a7983 */ /* 0x001ea20000300800 */
[----:B------:R-:W2:Y:S01]  /*386f0*/  LDL.LU R11, [R1+0xbdc] ;  /* 0x000bdc00010b7983 */ /* 0x000ea20000300800 */
[C---:B----4-:R-:W-:Y:S11]  /*38700*/  HMMA.16816.F32.BF16 R20, R24.reuse, R6, R20 ;  /* 0x000000061814723c */ /* 0x050ff60000041814 */
[----:B------:R-:W-:Y:S11]  /*38710*/  @!UPT UIADD3 URZ, URZ, URZ, URZ ;  /* 0x0000003f3f3ff290 */ /* 0x000ff6000fffe03f */
[----:B------:R-:W-:Y:S01]  /*38720*/  @!UPT UIADD3 URZ, URZ, URZ, URZ ;  /* 0x0000003f3f3ff290 */ /* 0x000fe2000fffe03f */
[----:B------:R-:W-:Y:S01]  /*38730*/  STL.64 [R1+0x10b0], R20 ;  /* 0x0010b01401007387 */ /* 0x000fe20000100a00 */
[----:B------:R-:W-:Y:S02]  /*38740*/  STL.64 [R1+0x10b8], R22 ;  /* 0x0010b81601007387 */ /* 0x000fe40000100a00 */
[----:B------:R-:W0:Y:S01]  /*38750*/  LDSM.16.MT88.4 R20, [R29+0x4300] ;  /* 0x004300001d14783b */ /* 0x000e220000004200 */
[----:B--2---:R-:W-:Y:S01]  /*38760*/  HMMA.16816.F32.BF16 R16, R24, R18, R12 ;  /* 0x000000121810723c */ /* 0x004fe2000004180c */
[----:B------:R-:W-:Y:S04]  /*38770*/  STL [R1+0x54f8], R29 ;  /* 0x0054f81d01007387 */ /* 0x000fe80000100800 */
[----:B0-----:R0:W-:Y:S01]  /*38780*/  STL.64 [R1+0x5410], R22 ;  /* 0x0054101601007387 */ /* 0x0011e20000100a00 */
[----:B------:R-:W-:Y:S02]  /*38790*/  STL.64 [R1+0x5408], R20 ;  /* 0x0054081401007387 */ /* 0x000fe40000100a00 */
[----:B0-----:R-:W-:-:S02]  /*387a0*/  IMAD.MOV.U32 R22, RZ, RZ, R2 ;  /* 0x000000ffff167224 */ /* 0x001fc400078e0002 */
[----:B------:R-:W-:-:S05]  /*387b0*/  IMAD.MOV.U32 R23, RZ, RZ, R0 ;  /* 0x000000ffff177224 */ /* 0x000fca00078e0000 */
[----:B------:R0:W-:Y:S04]  /*387c0*/  STL.64 [R1+0x5580], R22 ;  /* 0x0055801601007387 */ /* 0x0001e80000100a00 */
[----:B0-----:R-:W2:Y:S01]  /*387d0*/  LDL.64 R22, [R1+0x148] ;  /* 0x0001480001167983 */ /* 0x001ea20000100a00 */
        /* <DEDUP_REMOVED lines=18> */
[----:B------:R-:W-:Y:S02]  /*38900*/  IMAD.MOV.U32 R0, RZ, RZ, R23 ;  /* 0x000000ffff007224 */ /* 0x000fe400078e0017 */
[----:B------:R-:W-:-:S03]  /*38910*/  IMAD.MOV.U32 R2, RZ, RZ, R22 ;  /* 0x000000ffff027224 */ /* 0x000fc600078e0016 */
[----:B------:R-:W-:Y:S02]  /*38920*/  STL [R1+0x5500], R0 ;  /* 0x0055000001007387 */ /* 0x000fe40000100800 */
[----:B------:R-:W-:Y:S01]  /*38930*/  STL [R1+0x54fc], R2 ;  /* 0x0054fc0201007387 */ /* 0x000fe20000100800 */
[----:B--2---:R-:W-:Y:S01]  /*38940*/  HMMA.16816.F32.BF16 R8, R24, R18, R8 ;  /* 0x000000121808723c */ /* 0x004fe20000041808 */
[----:B------:R-:W-:Y:S02]  /*38950*/  IMAD.MOV.U32 R4, RZ, RZ, R18 ;  /* 0x000000ffff047224 */ /* 0x000fe400078e0012 */
[----:B------:R-:W-:Y:S11]  /*38960*/  IMAD.MOV.U32 R3, RZ, RZ, R19 ;  /* 0x000000ffff037224 */ /* 0x000ff600078e0013 */
[----:B------:R-:W-:Y:S09]  /*38970*/  @!UPT UIADD3 URZ, URZ, URZ, URZ ;  /* 0x0000003f3f3ff290 */ /* 0x000ff2000fffe03f */
[----:B------:R0:W-:Y:S01]  /*38980*/  STL.64 [R1+0x1280], R8 ;  /* 0x0012800801007387 */ /* 0x0001e20000100a00 */
[----:B------:R1:W-:Y:S03]  /*38990*/  STL.64 [R1+0x1288], R10 ;  /* 0x0012880a01007387 */ /* 0x0003e60000100a00 */
[----:B0-----:R-:W2:Y:S01]  /*389a0*/  LDL.LU R8, [R1+0xb30] ;  /* 0x000b300001087983 */ /* 0x001ea20000300800 */
[----:B------:R-:W2:Y:S02]  /*389b0*/  LDL.LU R9, [R1+0xb34] ;  /* 0x000b340001097983 */ /* 0x000ea40000300800 */
[----:B-1----:R-:W2:Y:S02]  /*389c0*/  LDL.LU R10, [R1+0xb38] ;  /* 0x000b3800010a7983 */ /* 0x002ea40000300800 */
[----:B------:R-:W2:Y:S01]  /*389d0*/  LDL.LU R11, [R1+0xb3c] ;  /* 0x000b3c00010b7983 */ /* 0x000ea20000300800 */
[----:B------:R-:W2:Y:S01]  /*389e0*/  LDL.LU R16, [R1+0xb70] ;  /* 0x000b700001107983 */ /* 0x000ea20000300800 */
[----:B------:R-:W2:Y:S02]  /*389f0*/  LDL.LU R17, [R1+0xb74] ;  /* 0x000b740001117983 */ /* 0x000ea40000300800 */
[----:B------:R-:W2:Y:S02]  /*38a00*/  LDL.LU R18, [R1+0xb78] ;  /* 0x000b780001127983 */ /* 0x000ea40000300800 */
[----:B------:R-:W2:Y:S02]  /*38a10*/  LDL.LU R19, [R1+0xb7c] ;  /* 0x000b7c0001137983 */ /* 0x000ea40000300800 */
[----:B--2---:R0:W-:Y:S01]  /*38a20*/  STL.64 [R1+0x5590], R18 ;  /* 0x0055901201007387 */ /* 0x0041e20000100a00 */
[----:B------:R-:W-:Y:S03]  /*38a30*/  STL.64 [R1+0x5588], R16 ;  /* 0x0055881001007387 */ /* 0x000fe60000100a00 */
[----:B0-----:R-:W2:Y:S04]  /*38a40*/  LDL.64 R18, [R1+0xf8] ;  /* 0x0000f80001127983 */ /* 0x001ea80000100a00 */
[----:B--2---:R0:W-:Y:S04]  /*38a50*/  STL.64 [R1+0x55a8], R18 ;  /* 0x0055a81201007387 */ /* 0x0041e80000100a00 */
[----:B0-----:R-:W2:Y:S04]  /*38a60*/  LDL.64 R18, [R1+0x108] ;  /* 0x0001080001127983 */ /* 0x001ea80000100a00 */
[----:B--2---:R0:W-:Y:S01]  /*38a70*/  STL.64 [R1+0x55c0], R18 ;  /* 0x0055c01201007387 */ /* 0x0041e20000100a00 */
[----:B------:R-:W2:Y:S02]  /*38a80*/  LDL.LU R20, [R1+0xb80] ;  /* 0x000b800001147983 */ /* 0x000ea40000300800 */
[----:B------:R-:W2:Y:S02]  /*38a90*/  LDL.LU R21, [R1+0xb84] ;  /* 0x000b840001157983 */ /* 0x000ea40000300800 */
[----:B------:R-:W2:Y:S01]  /*38aa0*/  LDL.LU R22, [R1+0xb88] ;  /* 0x000b880001167983 */ /* 0x000ea20000300800 */
[----:B------:R-:W2:Y:S01]  /*38ab0*/  LDL.LU R23, [R1+0xb8c] ;  /* 0x000b8c0001177983 */ /* 0x000ea20000300800 */
        /* <DEDUP_REMOVED lines=9> */
[----:B------:R-:W2:Y:S01]  /*38b50*/  LDL.LU R19, [R1+0xbcc] ;  /* 0x000bcc0001137983 */ /* 0x000ea20000300800 */
[----:B------:R-:W-:Y:S01]  /*38b60*/  STL.64 [R1+0x55a0], R22 ;  /* 0x0055a01601007387 */ /* 0x000fe20000100a00 */
        /* <DEDUP_REMOVED lines=11> */
[----:B------:R-:W2:Y:S01]  /*38c20*/  LDL.64 R14, [R1+0xe8] ;  /* 0x0000e800010e7983 */ /* 0x000ea20000100a00 */
[----:B------:R4:W-:Y:S02]  /*38c30*/  STL.64 [R1+0x5520], R10 ;  /* 0x0055200a01007387 */ /* 0x0009e40000100a00 */
[----:B------:R-:W-:Y:S02]  /*38c40*/  STL.64 [R1+0x5518], R8 ;  /* 0x0055180801007387 */ /* 0x000fe40000100a00 */
[----:B----4-:R-:W-:-:S02]  /*38c50*/  IMAD.MOV.U32 R10, RZ, RZ, R12 ;  /* 0x000000ffff0a7224 */ /* 0x010fc400078e000c */
[----:B------:R-:W-:Y:S01]  /*38c60*/  IMAD.MOV.U32 R11, RZ, RZ, R28 ;  /* 0x000000ffff0b7224 */ /* 0x000fe200078e001c */
[----:B------:R-:W4:Y:S04]  /*38c70*/  LDL.LU R12, [R1+0x55d8] ;  /* 0x0055d800010c7983 */ /* 0x000f280000300800 */
[----:B------:R0:W-:Y:S04]  /*38c80*/  STL.64 [R1+0x5538], R10 ;  /* 0x0055380a01007387 */ /* 0x0001e80000100a00 */
[----:B0-----:R-:W2:Y:S01]  /*38c90*/  LDL.64 R10, [R1+0x128] ;  /* 0x00012800010a7983 */ /* 0x001ea20000100a00 */
[----:B------:R-:W-:Y:S02]  /*38ca0*/  STL [R1+0x5508], R3 ;  /* 0x0055080301007387 */ /* 0x000fe40000100800 */
[----:B------:R-:W-:Y:S02]  /*38cb0*/  STL [R1+0x5504], R4 ;  /* 0x0055040401007387 */ /* 0x000fe40000100800 */
[----:B------:R-:W3:Y:S01]  /*38cc0*/  LDL R28, [R1+0x1730] ;  /* 0x00173000011c7983 */ /* 0x000ee20000100800 */
[----:B--2---:R-:W-:Y:S01]  /*38cd0*/  HMMA.16816.F32.BF16 R16, R24, R10, R16 ;  /* 0x0000000a1810723c */ /* 0x004fe20000041810 */
[----:B---3--:R-:W-:Y:S01]  /*38ce0*/  STL [R1+0x5468], R28 ;  /* 0x0054681c01007387 */ /* 0x008fe20000100800 */
[----:B------:R-:W-:Y:S11]  /*38cf0*/  IMAD.MOV.U32 R2, RZ, RZ, R10 ;  /* 0x000000ffff027224 */ /* 0x000ff600078e000a */
[----:B------:R-:W-:Y:S10]  /*38d00*/  @!UPT UIADD3 URZ, URZ, URZ, URZ ;  /* 0x0000003f3f3ff290 */ /* 0x000ff4000fffe03f */
[----:B------:R-:W-:Y:S01]  /*38d10*/  STL.64 [R1+0x1270], R16 ;  /* 0x0012701001007387 */ /* 0x000fe20000100a00 */
[----:B------:R0:W-:Y:S03]  /*38d20*/  STL.64 [R1+0x1278], R18 ;  /* 0x0012781201007387 */ /* 0x0001e60000100a00 */
[----:B0-----:R-:W2:Y:S01]  /*38d30*/  LDL.LU.64 R18, [R1+0x55d0] ;  /* 0x0055d00001127983 */ /* 0x001ea20000300a00 */
[----:B------:R-:W2:Y:S02]  /*38d40*/  LDL.LU.64 R16, [R1+0x55c8] ;  /* 0x0055c80001107983 */ /* 0x000ea40000300a00 */
[----:B------:R-:W3:Y:S02]  /*38d50*/  LDL R10, [R1+0x18] ;  /* 0x00001800010a7983 */ /* 0x000ee40000100800 */
[----:B------:R-:W-:Y:S02]  /*38d60*/  IMAD.MOV.U32 R29, RZ, RZ, R11 ;  /* 0x000000ffff1d7224 */ /* 0x000fe400078e000b */
[----:B------:R-:W-:-:S05]  /*38d70*/  IMAD.MOV.U32 R11, RZ, RZ, R13 ;  /* 0x000000ffff0b7224 */ /* 0x000fca00078e000d */
[----:B---3--:R4:W-:Y:S01]  /*38d80*/  STL.64 [R1+0x5550], R10 ;  /* 0x0055500a01007387 */ /* 0x0089e20000100a00 */
[----:B------:R-:W-:Y:S02]  /*38d90*/  STL [R1+0x550c], R2 ;  /* 0x00550c0201007387 */ /* 0x000fe40000100800 */
[----:B----4-:R-:W-:Y:S02]  /*38da0*/  IMAD.MOV.U32 R10, RZ, RZ, R12 ;  /* 0x000000ffff0a7224 */ /* 0x010fe400078e000c */
[----:B------:R-:W-:-:S07]  /*38db0*/  IMAD.MOV.U32 R11, RZ, RZ, R5 ;  /* 0x000000ffff0b7224 */ /* 0x000fce00078e0005 */
[C---:B--2---:R-:W-:Y:S01]  /*38dc0*/  HMMA.16816.F32.BF16 R8, R24.reuse, R10, R16 ;  /* 0x0000000a1808723c */ /* 0x044fe20000041810 */
[----:B------:R-:W2:Y:S11]  /*38dd0*/  LDL.LU.64 R18, [R1+0x55c0] ;  /* 0x0055c00001127983 */ /* 0x000eb60000300a00 */
[----:B------:R-:W-:Y:S11]  /*38de0*/  @!UPT UIADD3 URZ, URZ, URZ, URZ ;  /* 0x0000003f3f3ff290 */ /* 0x000ff6000fffe03f */
[----:B------:R-:W-:Y:S01]  /*38df0*/  STL.64 [R1+0x10a0], R8 ;  /* 0x0010a00801007387 */ /* 0x000fe20000100a00 */
[----:B------:R0:W-:Y:S03]  /*38e00*/  STL.64 [R1+0x10a8], R10 ;  /* 0x0010a80a01007387 */ /* 0x0001e60000100a00 */
[----:B0-----:R-:W3:Y:S01]  /*38e10*/  LDL.64 R10, [R1+0x28] ;  /* 0x00002800010a7983 */ /* 0x001ee20000100a00 */
        /* <DEDUP_REMOVED lines=10> */
[----:B------:R0:W-:Y:S04]  /*38ec0*/  STL [R1+0x5558], R4 ;  /* 0x0055580401007387 */ /* 0x0001e80000100800 */
[----:B0-----:R-:W3:Y:S01]  /*38ed0*/  LDL.LU R4, [R1+0xb60] ;  /* 0x000b600001047983 */ /* 0x001ee20000300800 */
[----:B------:R-:W3:Y:S02]  /*38ee0*/  LDL.LU R5, [R1+0xb64] ;  /* 0x000b640001057983 */ /* 0x000ee40000300800 */
[----:B------:R-:W3:Y:S02]  /*38ef0*/  LDL.LU R6, [R1+0xb68] ;  /* 0x000b680001067983 */ /* 0x000ee40000300800 */
[----:B------:R-:W3:Y:S01]  /*38f00*/  LDL.LU R7, [R1+0xb6c] ;  /* 0x000b6c0001077983 */ /* 0x000ee20000300800 */
[C---:B--2---:R-:W-:Y:S11]  /*38f10*/  HMMA.16816.F32.BF16 R20, R24.reuse, R18, R20 ;  /* 0x000000121814723c */ /* 0x044ff60000041814 */
[----:B------:R-:W-:Y:S11]  /*38f20*/  @!UPT UIADD3 URZ, URZ, URZ, URZ ;  /* 0x0000003f3f3ff290 */ /* 0x000ff6000fffe03f */
[----:B------:R-:W-:Y:S01]  /*38f30*/  @!UPT UIADD3 URZ, URZ, URZ, URZ ;  /* 0x0000003f3f3ff290 */ /* 0x000fe2000fffe03f */
[----:B------:R-:W-:Y:S01]  /*38f40*/  STL.64 [R1+0x1080], R20 ;  /* 0x0010801401007387 */ /* 0x000fe20000100a00 */
[----:B------:R0:W-:Y:S03]  /*38f50*/  STL.64 [R1+0x1088], R22 ;  /* 0x0010881601007387 */ /* 0x0001e60000100a00 */
[----:B0-----:R-:W2:Y:S01]  /*38f60*/  LDL.LU.64 R22, [R1+0x55a0] ;  /* 0x0055a00001167983 */ /* 0x001ea20000300a00 */
[----:B------:R-:W2:Y:S02]  /*38f70*/  LDL.LU.64 R20, [R1+0x5598] ;  /* 0x0055980001147983 */ /* 0x000ea40000300a00 */
[----:B------:R-:W-:Y:S02]  /*38f80*/  IMAD.MOV.U32 R2, RZ, RZ, R18 ;  /* 0x000000ffff027224 */ /* 0x000fe400078e0012 */
[----:B------:R-:W-:Y:S02]  /*38f90*/  IMAD.MOV.U32 R3, RZ, RZ, R19 ;  /* 0x000000ffff037224 */ /* 0x000fe400078e0013 */
[----:B------:R-:W4:Y:S01]  /*38fa0*/  LDL.LU.64 R18, [R1+0x5590] ;  /* 0x0055900001127983 */ /* 0x000f220000300a00 */
[----:B------:R-:W4:Y:S01]  /*38fb0*/  LDL.LU.64 R16, [R1+0x5588] ;  /* 0x0055880001107983 */ /* 0x000f220000300a00 */
[C---:B--2---:R-:W-:Y:S11]  /*38fc0*/  HMMA.16816.F32.BF16 R20, R24.reuse, R14, R20 ;  /* 0x0000000e1814723c */ /* 0x044ff60000041814 */
[----:B------:R-:W-:Y:S11]  /*38fd0*/  @!UPT UIADD3 URZ, URZ, URZ, URZ ;  /* 0x0000003f3f3ff290 */ /* 0x000ff6000fffe03f */
[----:B------:R-:W-:Y:S01]  /*38fe0*/  @!UPT UIADD3 URZ, URZ, URZ, URZ ;  /* 0x0000003f3f3ff290 */ /* 0x000fe2000fffe03f */
[----:B------:R-:W-:Y:S01]  /*38ff0*/  STL.64 [R1+0x1070], R20 ;  /* 0x0010701401007387 */ /* 0x000fe20000100a00 */
[----:B------:R0:W-:Y:S03]  /*39000*/  STL.64 [R1+0x1078], R22 ;  /* 0x0010781601007387 */ /* 0x0001e60000100a00 */
[----:B0-----:R-:W4:Y:S01]  /*39010*/  LDL.LU.64 R22, [R1+0x5580] ;  /* 0x0055800001167983 */ /* 0x001f220000300a00 */
[----:B------:R-:W-:Y:S02]  /*39020*/  IMAD.MOV.U32 R28, RZ, RZ, R14 ;  /* 0x000000ffff1c7224 */ /* 0x000fe400078e000e */
[----:B------:R-:W-:Y:S02]  /*39030*/  IMAD.MOV.U32 R13, RZ, RZ, R15 ;  /* 0x000000ffff0d7224 */ /* 0x000fe400078e000f */
[----:B------:R-:W2:Y:S01]  /*39040*/  LDL.LU.64 R14, [R1+0x5578] ;  /* 0x00557800010e7983 */ /* 0x000ea20000300a00 */
[----:B----4-:R-:W-:Y:S03]  /*39050*/  HMMA.16816.F32.BF16 R24, R24, R22, R16 ;  /* 0x000000161818723c */ /* 0x010fe60000041810 */
[----:B------:R-:W3:Y:S01]  /*39060*/  LDL.LU.64 R18, [R1+0x5570] ;  /* 0x0055700001127983 */ /* 0x000ee20000300a00 */
[----:B------:R-:W3:Y:S11]  /*39070*/  LDL.LU.64 R16, [R1+0x5568] ;  /* 0x0055680001107983 */ /* 0x000ef60000300a00 */
[----:B------:R-:W-:Y:S08]  /*39080*/  @!UPT UIADD3 URZ, URZ, URZ, URZ ;  /* 0x0000003f3f3ff290 */ /* 0x000ff0000fffe03f */
[----:B------:R0:W-:Y:S01]  /*39090*/  STL.64 [R1+0x1060], R24 ;  /* 0x0010601801007387 */ /* 0x0001e20000100a00 */
[----:B------:R1:W-:Y:S03]  /*390a0*/  STL.64 [R1+0x1068], R26 ;  /* 0x0010681a01007387 */ /* 0x0003e60000100a00 */
[----:B0-----:R-:W4:Y:S01]  /*390b0*/  LDL.LU R24, [R1+0xb10] ;  /* 0x000b100001187983 */ /* 0x001f220000300800 */
[----:B------:R-:W4:Y:S02]  /*390c0*/  LDL.LU R25, [R1+0xb14] ;  /* 0x000b140001197983 */ /* 0x000f240000300800 */
[----:B-1----:R-:W2:Y:S02]  /*390d0*/  LDL.LU R26, [R1+0xb18] ;  /* 0x000b1800011a7983 */ /* 0x002ea40000300800 */
[----:B------:R-:W2:Y:S02]  /*390e0*/  LDL.LU R27, [R1+0xb1c] ;  /* 0x000b1c00011b7983 */ /* 0x000ea40000300800 */
[----:B--2---:R-:W-:Y:S01]  /*390f0*/  STL.64 [R1+0x5530], R26 ;  /* 0x0055301a01007387 */ /* 0x004fe20000100a00 */
[----:B----4-:R0:W-:Y:S03]  /*39100*/  STL.64 [R1+0x5528], R24 ;  /* 0x0055281801007387 */ /* 0x0101e60000100a00 */
[----:B0-----:R-:W2:Y:S01]  /*39110*/  LDL.LU R24, [R1+0xb40] ;  /* 0x000b400001187983 */ /* 0x001ea20000300800 */
[----:B------:R-:W2:Y:S02]  /*39120*/  LDL.LU R25, [R1+0xb44] ;  /* 0x000b440001197983 */ /* 0x000ea40000300800 */
[----:B------:R-:W4:Y:S02]  /*39130*/  LDL.LU R26, [R1+0xb48] ;  /* 0x000b4800011a7983 */ /* 0x000f240000300800 */
[----:B------:R-:W4:Y:S01]  /*39140*/  LDL.LU R27, [R1+0xb4c] ;  /* 0x000b4c00011b7983 */ /* 0x000f220000300800 */
[C---:B---3--:R-:W-:Y:S01]  /*39150*/  HMMA.16816.F32.BF16 R4, R16.reuse, R10, R4 ;  /* 0x0000000a1004723c */ /* 0x048fe20000041804 */
[----:B------:R-:W-:Y:S01]  /*39160*/  IMAD.MOV.U32 R12, RZ, RZ, R10 ;  /* 0x000000ffff0c7224 */ /* 0x000fe200078e000a */
[----:B----4-:R-:W-:Y:S01]  /*39170*/  STL.64 [R1+0x5548], R26 ;  /* 0x0055481a01007387 */ /* 0x010fe20000100a00 */
[----:B--2---:R0:W-:Y:S03]  /*39180*/  STL.64 [R1+0x5540], R24 ;  /* 0x0055401801007387 */ /* 0x0041e60000100a00 */
[----:B0-----:R-:W2:Y:S01]  /*39190*/  LDL.LU R24, [R1+0xb50] ;  /* 0x000b500001187983 */ /* 0x001ea20000300800 */
[----:B------:R-:W2:Y:S02]  /*391a0*/  LDL.LU R25, [R1+0xb54] ;  /* 0x000b540001197983 */ /* 0x000ea40000300800 */
[----:B------:R-:W2:Y:S02]  /*391b0*/  LDL.LU R26, [R1+0xb58] ;  /* 0x000b5800011a7983 */ /* 0x000ea40000300800 */
[----:B------:R-:W2:Y:S01]  /*391c0*/  LDL.LU R27, [R1+0xb5c] ;  /* 0x000b5c00011b7983 */ /* 0x000ea20000300800 */
[----:B------:R0:W-:Y:S01]  /*391d0*/  STL.64 [R1+0x5428], R22 ;  /* 0x0054281601007387 */ /* 0x0001e20000100a00 */
[----:B------:R-:W3:Y:S02]  /*391e0*/  LDL.LU R20, [R1+0xb20] ;  /* 0x000b200001147983 */ /* 0x000ee40000300800 */
[----:B------:R-:W3:Y:S01]  /*391f0*/  LDL.LU R21, [R1+0xb24] ;  /* 0x000b240001157983 */ /* 0x000ee20000300800 */
[----:B0-----:R-:W3:Y:S01]  /*39200*/  LDL.LU R22, [R1+0xb28] ;  /* 0x000b280001167983 */ /* 0x001ee20000300800 */
[----:B------:R-:W3:Y:S06]  /*39210*/  LDL.LU R23, [R1+0xb2c] ;  /* 0x000b2c0001177983 */ /* 0x000eec0000300800 */
[----:B------:R0:W-:Y:S02]  /*39220*/  STL.64 [R1+0x1050], R4 ;  /* 0x0010500401007387 */ /* 0x0001e40000100a00 */
[----:B------:R1:W-:Y:S02]  /*39230*/  STL.64 [R1+0x1058], R6 ;  /* 0x0010580601007387 */ /* 0x0003e40000100a00 */
[----:B0-----:R-:W-:Y:S01]  /*39240*/  IMAD.MOV.U32 R5, RZ, RZ, R11 ;  /* 0x000000ffff057224 */ /* 0x001fe200078e000b */
[----:B-1----:R-:W4:Y:S01]  /*39250*/  LDL.LU.64 R6, [R1+0x5560] ;  /* 0x0055600001067983 */ /* 0x002f220000300a00 */
[----:B------:R-:W2:Y:S02]  /*39260*/  LDL.LU R4, [R1+0x5558] ;  /* 0x0055580001047983 */ /* 0x000ea40000300800 */
        /* <DEDUP_REMOVED lines=21> */
[----:B0-----:R-:W3:Y:S01]  /*393c0*/  LDL.LU.64 R10, [R1+0x5510] ;  /* 0x00551000010a7983 */ /* 0x001ee20000300a00 */
[----:B------:R-:W-:Y:S01]  /*393d0*/  STL.64 [R1+0x53e0], R14 ;  /* 0x0053e00e01007387 */ /* 0x000fe20000100a00 */
[C---:B---3--:R-:W-:Y:S02]  /*393e0*/  HMMA.16816.F32.BF16 R20, R16.reuse, R10, R20 ;  /* 0x0000000a1014723c */ /* 0x048fe40000041814 */
[----:B------:R-:W-:Y:S11]  /*393f0*/  STL.64 [R1+0x53d8], R10 ;  /* 0x0053d80a01007387 */ /* 0x000ff60000100a00 */
[----:B------:R-:W-:Y:S10]  /*39400*/  @!UPT UIADD3 URZ, URZ, URZ, URZ ;  /* 0x0000003f3f3ff290 */ /* 0x000ff4000fffe03f */
[----:B------:R-:W-:Y:S01]  /*39410*/  STL.64 [R1+0x1010], R20 ;  /* 0x0010101401007387 */ /* 0x000fe20000100a00 */
[----:B------:R4:W-:Y:S02]  /*39420*/  STL.64 [R1+0x1018], R22 ;  /* 0x0010181601007387 */ /* 0x0009e40000100a00 */
[----:B------:R-:W2:Y:S01]  /*39430*/  LDL.LU R8, [R1+0xa40] ;  /* 0x000a400001087983 */ /* 0x000ea20000300800 */
[----:B----4-:R-:W-:Y:S11]  /*39440*/  HMMA.16816.F32.BF16 R20, R16, R6, R24 ;  /* 0x000000061014723c */ /* 0x010ff60000041818 */
[----:B------:R-:W-:Y:S11]  /*39450*/  @!UPT UIADD3 URZ, URZ, URZ, URZ ;  /* 0x0000003f3f3ff290 */ /* 0x000ff6000fffe03f */
[----:B------:R-:W-:Y:S01]  /*39460*/  @!UPT UIADD3 URZ, URZ, URZ, URZ ;  /* 0x0000003f3f3ff290 */ /* 0x000fe2000fffe03f */
[----:B------:R-:W-:Y:S01]  /*39470*/  STL.64 [R1+0x1000], R20 ;  /* 0x0010001401007387 */ /* 0x000fe20000100a00 */
[----:B------:R-:W-:Y:S02]  /*39480*/  STL.64 [R1+0x1008], R22 ;  /* 0x0010081601007387 */ /* 0x000fe40000100a00 */
[----:B------:R-:W2:Y:S02]  /*39490*/  LDL.LU R9, [R1+0xa44] ;  /* 0x000a440001097983 */ /* 0x000ea40000300800 */
[----:B------:R-:W3:Y:S01]  /*394a0*/  LDL.LU R10, [R1+0xa48] ;  /* 0x000a4800010a7983 */ /* 0x000ee20000300800 */
[----:B------:R-:W3:Y:S04]  /*394b0*/  LDL.LU R11, [R1+0xa4c] ;  /* 0x000a4c00010b7983 */ /* 0x000ee80000300800 */
[----:B---3--:R-:W-:Y:S01]  /*394c0*/  STL.64 [R1+0x53f0], R10 ;  /* 0x0053f00a01007387 */ /* 0x008fe20000100a00 */
[----:B--2---:R0:W-:Y:S03]  /*394d0*/  STL.64 [R1+0x53e8], R8 ;  /* 0x0053e80801007387 */ /* 0x0041e60000100a00 */
[----:B0-----:R-:W2:Y:S01]  /*394e0*/  LDL.LU R8, [R1+0xa50] ;  /* 0x000a500001087983 */ /* 0x001ea20000300800 */
[----:B------:R-:W2:Y:S02]  /*394f0*/  LDL.LU R9, [R1+0xa54] ;  /* 0x000a540001097983 */ /* 0x000ea40000300800 */
[----:B------:R-:W3:Y:S02]  /*39500*/  LDL.LU R10, [R1+0xa58] ;  /* 0x000a5800010a7983 */ /* 0x000ee40000300800 */
[----:B------:R-:W3:Y:S01]  /*39510*/  LDL.LU R11, [R1+0xa5c] ;  /* 0x000a5c00010b7983 */ /* 0x000ee20000300800 */
[----:B------:R-:W4:Y:S01]  /*39520*/  LDL.LU R20, [R1+0xa80] ;  /* 0x000a800001147983 */ /* 0x000f220000300800 */
[----:B------:R-:W4:Y:S02]  /*39530*/  LDL.LU R21, [R1+0xa84] ;  /* 0x000a840001157983 */ /* 0x000f240000300800 */
[----:B------:R-:W2:Y:S02]  /*39540*/  LDL.LU R22, [R1+0xa88] ;  /* 0x000a880001167983 */ /* 0x000ea40000300800 */
[----:B------:R-:W2:Y:S02]  /*39550*/  LDL.LU R23, [R1+0xa8c] ;  /* 0x000a8c0001177983 */ /* 0x000ea40000300800 */
[----:B--2---:R0:W-:Y:S01]  /*39560*/  STL.64 [R1+0x5438], R22 ;  /* 0x0054381601007387 */ /* 0x0041e20000100a00 */
[----:B----4-:R-:W-:Y:S02]  /*39570*/  STL.64 [R1+0x5430], R20 ;  /* 0x0054301401007387 */ /* 0x010fe40000100a00 */
[----:B0-----:R-:W-:-:S02]  /*39580*/  IMAD.MOV.U32 R22, RZ, RZ, R2 ;  /* 0x000000ffff167224 */ /* 0x001fc400078e0002 */
[----:B------:R-:W-:Y:S01]  /*39590*/  IMAD.MOV.U32 R23, RZ, RZ, R3 ;  /* 0x000000ffff177224 */ /* 0x000fe200078e0003 */
[----:B------:R-:W2:Y:S01]  /*395a0*/  LDL.LU R2, [R1+0x550c] ;  /* 0x00550c0001027983 */ /* 0x000ea20000300800 */
[----:B------:R-:W4:Y:S03]  /*395b0*/  LDL.LU R3, [R1+0x5508] ;  /* 0x0055080001037983 */ /* 0x000f260000300800 */
[----:B------:R0:W-:Y:S01]  /*395c0*/  STL.64 [R1+0x5450], R22 ;  /* 0x0054501601007387 */ /* 0x0001e20000100a00 */
[----:B---3--:R-:W-:Y:S02]  /*395d0*/  STL.64 [R1+0x5400], R10 ;  /* 0x0054000a01007387 */ /* 0x008fe40000100a00 */
[----:B------:R1:W-:Y:S02]  /*395e0*/  STL.64 [R1+0x53f8], R8 ;  /* 0x0053f80801007387 */ /* 0x0003e40000100a00 */
[----:B0-----:R-:W-:-:S02]  /*395f0*/  IMAD.MOV.U32 R22, RZ, RZ, R4 ;  /* 0x000000ffff167224 */ /* 0x001fc400078e0004 */
[----:B------:R-:W-:Y:S01]  /*39600*/  IMAD.MOV.U32 R23, RZ, RZ, R0 ;  /* 0x000000ffff177224 */ /* 0x000fe200078e0000 */
[----:B-1----:R-:W3:Y:S01]  /*39610*/  LDL.LU R8, [R1+0xa60] ;  /* 0x000a600001087983 */ /* 0x002ee20000300800 */
[----:B------:R-:W3:Y:S02]  /*39620*/  LDL.LU R9, [R1+0xa64] ;  /* 0x000a640001097983 */ /* 0x000ee40000300800 */
[----:B------:R-:W2:Y:S02]  /*39630*/  LDL.LU R10, [R1+0xa68] ;  /* 0x000a6800010a7983 */ /* 0x000ea40000300800 */
[----:B------:R-:W2:Y:S01]  /*39640*/  LDL.LU R11, [R1+0xa6c] ;  /* 0x000a6c00010b7983 */ /* 0x000ea20000300800 */
[----:B------:R-:W2:Y:S01]  /*39650*/  LDL.LU R4, [R1+0x5504] ;  /* 0x0055040001047983 */ /* 0x000ea20000300800 */
[----:B------:R-:W2:Y:S02]  /*39660*/  LDL.LU R0, [R1+0x5500] ;  /* 0x0055000001007983 */ /* 0x000ea40000300800 */
[----:B------:R0:W-:Y:S02]  /*39670*/  STL.64 [R1+0x5470], R22 ;  /* 0x0054701601007387 */ /* 0x0001e40000100a00 */
[----:B------:R-:W2:Y:S01]  /*39680*/  LDL.LU R20, [R1+0xab0] ;  /* 0x000ab00001147983 */ /* 0x000ea20000300800 */
[----:B------:R-:W2:Y:S04]  /*39690*/  LDL.LU R21, [R1+0xab4] ;  /* 0x000ab40001157983 */ /* 0x000ea80000300800 */
[----:B0-----:R-:W2:Y:S01]  /*396a0*/  LDL.LU R22, [R1+0xab8] ;  /* 0x000ab80001167983 */ /* 0x001ea20000300800 */
[----:B------:R-:W2:Y:S03]  /*396b0*/  LDL.LU R23, [R1+0xabc] ;  /* 0x000abc0001177983 */ /* 0x000ea60000300800 */
[----:B--2---:R0:W-:Y:S01]  /*396c0*/  STL.64 [R1+0x5480], R22 ;  /* 0x0054801601007387 */ /* 0x0041e20000100a00 */
[----:B------:R-:W-:Y:S02]  /*396d0*/  STL.64 [R1+0x5478], R20 ;  /* 0x0054781401007387 */ /* 0x000fe40000100a00 */
[----:B0-----:R-:W-:-:S02]  /*396e0*/  IMAD.MOV.U32 R22, RZ, RZ, R2 ;  /* 0x000000ffff167224 */ /* 0x001fc400078e0002 */
[----:B------:R-:W-:Y:S01]  /*396f0*/  IMAD.MOV.U32 R23, RZ, RZ, R29 ;  /* 0x000000ffff177224 */ /* 0x000fe200078e001d */
[----:B------:R-:W2:Y:S01]  /*39700*/  LDL.LU R2, [R1+0x54fc] ;  /* 0x0054fc0001027983 */ /* 0x000ea20000300800 */
[----:B------:R-:W2:Y:S03]  /*39710*/  LDL.LU R29, [R1+0x54f8] ;  /* 0x0054f800011d7983 */ /* 0x000ea60000300800 */
[----:B------:R-:W-:Y:S01]  /*39720*/  STL.64 [R1+0x5498], R22 ;  /* 0x0054981601007387 */ /* 0x000fe20000100a00 */
[----:B------:R-:W-:Y:S02]  /*39730*/  STL.64 [R1+0x5420], R10 ;  /* 0x0054200a01007387 */ /* 0x000fe40000100a00 */
[----:B---3--:R0:W-:Y:S02]  /*39740*/  STL.64 [R1+0x5418], R8 ;  /* 0x0054180801007387 */ /* 0x0081e40000100a00 */
[----:B0-----:R-:W3:Y:S01]  /*39750*/  LDL.LU R8, [R1+0xa70] ;  /* 0x000a700001087983 */ /* 0x001ee20000300800 */
[----:B------:R-:W3:Y:S02]  /*39760*/  LDL.LU R9, [R1+0xa74] ;  /* 0x000a740001097983 */ /* 0x000ee40000300800 */
[----:B------:R-:W3:Y:S02]  /*39770*/  LDL.LU R10, [R1+0xa78] ;  /* 0x000a7800010a7983 */ /* 0x000ee40000300800 */
[----:B------:R-:W3:Y:S02]  /*39780*/  LDL.LU R11, [R1+0xa7c] ;  /* 0x000a7c00010b7983 */ /* 0x000ee40000300800 */
[----:B------:R-:W-:-:S02]  /*39790*/  IMAD.MOV.U32 R22, RZ, RZ, R4 ;  /* 0x000000ffff167224 */ /* 0x000fc400078e0004 */
[----:B----4-:R-:W-:-:S05]  /*397a0*/  IMAD.MOV.U32 R23, RZ, RZ, R3 ;  /* 0x000000ffff177224 */ /* 0x010fca00078e0003 */
[----:B------:R0:W-:Y:S02]  /*397b0*/  STL.64 [R1+0x54b0], R22 ;  /* 0x0054b01601007387 */ /* 0x0001e40000100a00 */
[----:B0-----:R-:W-:Y:S02]  /*397c0*/  IMAD.MOV.U32 R23, RZ, RZ, R0 ;  /* 0x000000ffff177224 */ /* 0x001fe400078e0000 */
[----:B--2---:R-:W-:Y:S01]  /*397d0*/  IMAD.MOV.U32 R22, RZ, RZ, R2 ;  /* 0x000000ffff167224 */ /* 0x004fe200078e0002 */
[----:B------:R-:W0:Y:S04]  /*397e0*/  LDSM.16.MT88.4 R24, [R29+0x4380] ;  /* 0x004380001d18783b */ /* 0x000e280000004200 */
[----:B---3--:R-:W-:Y:S01]  /*397f0*/  STL.64 [R1+0x5448], R10 ;  /* 0x0054480a01007387 */ /* 0x008fe20000100a00 */
[----:B------:R1:W-:Y:S03]  /*39800*/  STL.64 [R1+0x5440], R8 ;  /* 0x0054400801007387 */ /* 0x0003e60000100a00 */
[----:B-1----:R-:W2:Y:S01]  /*39810*/  LDL.LU R8, [R1+0xa90] ;  /* 0x000a900001087983 */ /* 0x002ea20000300800 */
[----:B------:R-:W2:Y:S02]  /*39820*/  LDL.LU R9, [R1+0xa94] ;  /* 0x000a940001097983 */ /* 0x000ea40000300800 */
[----:B------:R-:W3:Y:S02]  /*39830*/  LDL.LU R10, [R1+0xa98] ;  /* 0x000a9800010a7983 */ /* 0x000ee40000300800 */
[----:B------:R-:W3:Y:S01]  /*39840*/  LDL.LU R11, [R1+0xa9c] ;  /* 0x000a9c00010b7983 */ /* 0x000ee20000300800 */
[----:B------:R1:W-:Y:S04]  /*39850*/  STL.64 [R1+0x54c8], R22 ;  /* 0x0054c81601007387 */ /* 0x0003e80000100a00 */
[----:B-1----:R-:W4:Y:S04]  /*39860*/  LDL.64 R22, [R1+0x158] ;  /* 0x0001580001167983 */ /* 0x002f280000100a00 */
[----:B----4-:R-:W-:Y:S01]  /*39870*/  STL.64 [R1+0x54e0], R22 ;  /* 0x0054e01601007387 */ /* 0x010fe20000100a00 */
[----:B---3--:R-:W-:Y:S02]  /*39880*/  STL.64 [R1+0x5460], R10 ;  /* 0x0054600a01007387 */ /* 0x008fe40000100a00 */
[----:B--2---:R1:W-:Y:S02]  /*39890*/  STL.64 [R1+0x5458], R8 ;  /* 0x0054580801007387 */ /* 0x0043e40000100a00 */
[----:B-1----:R-:W2:Y:S01]  /*398a0*/  LDL.LU R8, [R1+0xaa0] ;  /* 0x000aa00001087983 */ /* 0x002ea20000300800 */
[----:B------:R-:W2:Y:S02]  /*398b0*/  LDL.LU R9, [R1+0xaa4] ;  /* 0x000aa40001097983 */ /* 0x000ea40000300800 */
[----:B------:R-:W3:Y:S02]  /*398c0*/  LDL.LU R10, [R1+0xaa8] ;  /* 0x000aa800010a7983 */ /* 0x000ee40000300800 */
[----:B------:R-:W3:Y:S01]  /*398d0*/  LDL.LU R11, [R1+0xaac] ;  /* 0x000aac00010b7983 */ /* 0x000ee20000300800 */
[----:B------:R-:W4:Y:S04]  /*398e0*/  LDL.64 R22, [R1+0x38] ;  /* 0x0000380001167983 */ /* 0x000f280000100a00 */
[----:B---3--:R-:W-:Y:S01]  /*398f0*/  STL.64 [R1+0x5490], R10 ;  /* 0x0054900a01007387 */ /* 0x008fe20000100a00 */
[----:B--2---:R1:W-:Y:S03]  /*39900*/  STL.64 [R1+0x5488], R8 ;  /* 0x0054880801007387 */ /* 0x0043e60000100a00 */
[----:B-1----:R-:W2:Y:S01]  /*39910*/  LDL.LU R8, [R1+0xac0] ;  /* 0x000ac00001087983 */ /* 0x002ea20000300800 */
[----:B------:R-:W2:Y:S02]  /*39920*/  LDL.LU R9, [R1+0xac4] ;  /* 0x000ac40001097983 */ /* 0x000ea40000300800 */
[----:B------:R-:W3:Y:S02]  /*39930*/  LDL.LU R10, [R1+0xac8] ;  /* 0x000ac800010a7983 */ /* 0x000ee40000300800 */
[----:B------:R-:W3:Y:S02]  /*39940*/  LDL.LU R11, [R1+0xacc] ;  /* 0x000acc00010b7983 */ /* 0x000ee40000300800 */
        /* <DEDUP_REMOVED lines=22> */
[----:B------:R-:W2:Y:S02]  /*39ab0*/  LDL.LU R10, [R1+0xb08] ;  /* 0x000b0800010a7983 */ /* 0x000ea40000300800 */
[----:B------:R-:W2:Y:S01]  /*39ac0*/  LDL.LU R11, [R1+0xb0c] ;  /* 0x000b0c00010b7983 */ /* 0x000ea20000300800 */
[----:B------:R-:W3:Y:S01]  /*39ad0*/  LDL.64 R14, [R1+0x18] ;  /* 0x00001800010e7983 */ /* 0x000ee20000100a00 */
[----:B------:R-:W-:Y:S02]  /*39ae0*/  STL.64 [R1+0x53d0], R6 ;  /* 0x0053d00601007387 */ /* 0x000fe40000100a00 */
[----:B0-----:R0:W-:Y:S02]  /*39af0*/  STL.64 [R1+0x5308], R26 ;  /* 0x0053081a01007387 */ /* 0x0011e40000100a00 */
[----:B------:R-:W-:Y:S02]  /*39b00*/  STL.64 [R1+0x5300], R24 ;  /* 0x0053001801007387 */ /* 0x000fe40000100a00 */
[----:B----4-:R-:W-:-:S02]  /*39b10*/  IMAD.MOV.U32 R2, RZ, RZ, R22 ;  /* 0x000000ffff027224 */ /* 0x010fc400078e0016 */
[----:B------:R-:W-:Y:S01]  /*39b20*/  IMAD.MOV.U32 R0, RZ, RZ, R23 ;  /* 0x000000ffff007224 */ /* 0x000fe200078e0017 */
[----:B0-----:R-:W4:Y:S01]  /*39b30*/  LDL.64 R26, [R1+0x118] ;  /* 0x00011800011a7983 */ /* 0x001f220000100a00 */
[----:B------:R-:W-:Y:S01]  /*39b40*/  STL [R1+0x49e4], R29 ;  /* 0x0049e41d01007387 */ /* 0x000fe20000100800 */
        /* <DEDUP_REMOVED lines=39> */
[C---:B----4-:R-:W-:Y:S11]  /*39dc0*/  HMMA.16816.F32.BF16 R20, R16.reuse, R26, R20 ;  /* 0x0000001a1014723c */ /* 0x050ff60000041814 */
[----:B------:R-:W-:Y:S11]  /*39dd0*/  @!UPT UIADD3 URZ, URZ, URZ, URZ ;  /* 0x0000003f3f3ff290 */ /* 0x000ff6000fffe03f */
[----:B------:R-:W-:Y:S01]  /*39de0*/  @!UPT UIADD3 URZ, URZ, URZ, URZ ;  /* 0x0000003f3f3ff290 */ /* 0x000fe2000fffe03f */
[----:B------:R-:W-:Y:S01]  /*39df0*/  STL.64 [R1+0xf40], R20 ;  /* 0x000f401401007387 */ /* 0x000fe20000100a00 */
[----:B------:R0:W-:Y:S03]  /*39e00*/  STL.64 [R1+0xf48], R22 ;  /* 0x000f481601007387 */ /* 0x0001e60000100a00 */
[----:B0-----:R-:W2:Y:S01]  /*39e10*/  LDL.LU.64 R22, [R1+0x5470] ;  /* 0x0054700001167983 */ /* 0x001ea20000300a00 */
[----:B------:R0:W-:Y:S02]  /*39e20*/  STL.64 [R1+0x5358], R26 ;  /* 0x0053581a01007387 */ /* 0x0001e40000100a00 */
[----:B0-----:R-:W-:Y:S02]  /*39e30*/  IMAD.MOV.U32 R26, RZ, RZ, R28 ;  /* 0x000000ffff1a7224 */ /* 0x001fe400078e001c */
[----:B------:R-:W4:Y:S01]  /*39e40*/  LDL.LU R28, [R1+0x5468] ;  /* 0x00546800011c7983 */ /* 0x000f220000300800 */
[C---:B--2---:R-:W-:Y:S03]  /*39e50*/  HMMA.16816.F32.BF16 R20, R16.reuse, R22, R8 ;  /* 0x000000161014723c */ /* 0x044fe60000041808 */
[----:B------:R-:W2:Y:S01]  /*39e60*/  LDL.LU.64 R10, [R1+0x5460] ;  /* 0x00546000010a7983 */ /* 0x000ea20000300a00 */
[----:B------:R-:W2:Y:S11]  /*39e70*/  LDL.LU.64 R8, [R1+0x5458] ;  /* 0x0054580001087983 */ /* 0x000eb60000300a00 */
[----:B------:R-:W-:Y:S08]  /*39e80*/  @!UPT UIADD3 URZ, URZ, URZ, URZ ;  /* 0x0000003f3f3ff290 */ /* 0x000ff0000fffe03f */
[----:B------:R-:W-:Y:S01]  /*39e90*/  STL.64 [R1+0xf20], R20 ;  /* 0x000f201401007387 */ /* 0x000fe20000100a00 */
[----:B------:R0:W-:Y:S03]  /*39ea0*/  STL.64 [R1+0xf28], R22 ;  /* 0x000f281601007387 */ /* 0x0001e60000100a00 */
[----:B0-----:R-:W2:Y:S02]  /*39eb0*/  LDL.LU.64 R22, [R1+0x5450] ;  /* 0x0054500001167983 */ /* 0x001ea40000300a00 */
[----:B--2---:R-:W-:Y:S02]  /*39ec0*/  HMMA.16816.F32.BF16 R20, R16, R22, R8 ;  /* 0x000000161014723c */ /* 0x004fe40000041808 */
[----:B------:R-:W2:Y:S01]  /*39ed0*/  LDL.LU.64 R10, [R1+0x5448] ;  /* 0x00544800010a7983 */ /* 0x000ea20000300a00 */
[----:B------:R-:W2:Y:S11]  /*39ee0*/  LDL.LU.64 R8, [R1+0x5440] ;  /* 0x0054400001087983 */ /* 0x000eb60000300a00 */
[----:B------:R-:W-:Y:S09]  /*39ef0*/  @!UPT UIADD3 URZ, URZ, URZ, URZ ;  /* 0x0000003f3f3ff290 */ /* 0x000ff2000fffe03f */
[----:B------:R-:W-:Y:S01]  /*39f00*/  STL.64 [R1+0xf00], R20 ;  /* 0x000f001401007387 */ /* 0x000fe20000100a00 */
[----:B------:R0:W-:Y:S03]  /*39f10*/  STL.64 [R1+0xf08], R22 ;  /* 0x000f081601007387 */ /* 0x0001e60000100a00 */
[----:B0-----:R-:W2:Y:S01]  /*39f20*/  LDL.LU.64 R22, [R1+0x5438] ;  /* 0x0054380001167983 */ /* 0x001ea20000300a00 */
[----:B------:R-:W2:Y:S02]  /*39f30*/  LDL.LU.64 R20, [R1+0x5430] ;  /* 0x0054300001147983 */ /* 0x000ea40000300a00 */
[----:B------:R-:W-:-:S07]  /*39f40*/  IMAD.MOV.U32 R27, RZ, RZ, R13 ;  /* 0x000000ffff1b7224 */ /* 0x000fce00078e000d */
[C---:B--2---:R-:W-:Y:S01]  /*39f50*/  HMMA.16816.F32.BF16 R24, R16.reuse, R26, R20 ;  /* 0x0000001a1018723c */ /* 0x044fe20000041814 */
[----:B------:R-:W2:Y:S11]  /*39f60*/  LDL.LU.64 R22, [R1+0x5428] ;  /* 0x0054280001167983 */ /* 0x000eb60000300a00 */
[----:B------:R-:W-:Y:S11]  /*39f70*/  @!UPT UIADD3 URZ, URZ, URZ, URZ ;  /* 0x0000003f3f3ff290 */ /* 0x000ff6000fffe03f */
[----:B------:R-:W-:Y:S01]  /*39f80*/  STL.64 [R1+0xef0], R24 ;  /* 0x000ef01801007387 */ /* 0x000fe20000100a00 */
[----:B------:R0:W-:Y:S03]  /*39f90*/  STL.64 [R1+0xef8], R26 ;  /* 0x000ef81a01007387 */ /* 0x0001e60000100a00 */
[----:B0-----:R-:W3:Y:S01]  /*39fa0*/  LDL.64 R26, [R1+0x128] ;  /* 0x00012800011a7983 */ /* 0x001ee20000100a00 */
[----:B--2---:R-:W-:Y:S03]  /*39fb0*/  HMMA.16816.F32.BF16 R16, R16, R22, R8 ;  /* 0x000000161010723c */ /* 0x004fe60000041808 */
[----:B---3--:R0:W-:Y:S01]  /*39fc0*/  STL.64 [R1+0x5370], R26 ;  /* 0x0053701a01007387 */ /* 0x0081e20000100a00 */
[----:B------:R-:W2:Y:S02]  /*39fd0*/  LDL.LU.64 R10, [R1+0x5420] ;  /* 0x00542000010a7983 */ /* 0x000ea40000300a00 */
[----:B------:R-:W2:Y:S02]  /*39fe0*/  LDL.LU.64 R8, [R1+0x5418] ;  /* 0x0054180001087983 */ /* 0x000ea40000300a00 */
[----:B------:R-:W2:Y:S01]  /*39ff0*/  LDL.LU.64 R22, [R1+0x5410] ;  /* 0x0054100001167983 */ /* 0x000ea20000300a00 */
[----:B------:R-:W2:Y:S01]  /*3a000*/  LDL.LU.64 R20, [R1+0x5408] ;  /* 0x0054080001147983 */ /* 0x000ea20000300a00 */
[----:B0-----:R-:W-:-:S02]  /*3a010*/  IMAD.MOV.U32 R26, RZ, RZ, R12 ;  /* 0x000000ffff1a7224 */ /* 0x001fc400078e000c */
[----:B------:R-:W-:-:S11]  /*3a020*/  IMAD.MOV.U32 R27, RZ, RZ, R5 ;  /* 0x000000ffff1b7224 */ /* 0x000fd600078e0005 */
[----:B------:R0:W-:Y:S01]  /*3a030*/  STL.64 [R1+0xee0], R16 ;  /* 0x000ee01001007387 */ /* 0x0001e20000100a00 */
[----:B------:R1:W-:Y:S03]  /*3a040*/  STL.64 [R1+0xee8], R18 ;  /* 0x000ee81201007387 */ /* 0x0003e60000100a00 */
[----:B0-----:R-:W3:Y:S01]  /*3a050*/  LDL.LU R16, [R1+0xa30] ;  /* 0x000a300001107983 */ /* 0x001ee20000300800 */
[----:B------:R-:W3:Y:S02]  /*3a060*/  LDL.LU R17, [R1+0xa34] ;  /* 0x000a340001117983 */ /* 0x000ee40000300800 */
[----:B-1----:R-:W3:Y:S02]  /*3a070*/  LDL.LU R18, [R1+0xa38] ;  /* 0x000a380001127983 */ /* 0x002ee40000300800 */
[----:B------:R-:W3:Y:S01]  /*3a080*/  LDL.LU R19, [R1+0xa3c] ;  /* 0x000a3c0001137983 */ /* 0x000ee20000300800 */
[C---:B--2---:R-:W-:Y:S01]  /*3a090*/  HMMA.16816.F32.BF16 R24, R20.reuse, R26, R8 ;  /* 0x0000001a1418723c */ /* 0x044fe20000041808 */
[----:B------:R-:W2:Y:S01]  /*3a0a0*/  LDL.LU.64 R10, [R1+0x5400] ;  /* 0x00540000010a7983 */ /* 0x000ea20000300a00 */
[----:B------:R-:W2:Y:S11]  /*3a0b0*/  LDL.LU.64 R8, [R1+0x53f8] ;  /* 0x0053f80001087983 */ /* 0x000eb60000300a00 */
[----:B------:R-:W-:Y:S10]  /*3a0c0*/  @!UPT UIADD3 URZ, URZ, URZ, URZ ;  /* 0x0000003f3f3ff290 */ /* 0x000ff4000fffe03f */
[----:B------:R-:W-:Y:S01]  /*3a0d0*/  STL.64 [R1+0xed0], R24 ;  /* 0x000ed01801007387 */ /* 0x000fe20000100a00 */
[----:B------:R0:W-:Y:S03]  /*3a0e0*/  STL.64 [R1+0xed8], R26 ;  /* 0x000ed81a01007387 */ /* 0x0001e60000100a00 */
[----:B0-----:R-:W2:Y:S04]  /*3a0f0*/  LDL.64 R26, [R1+0x138] ;  /* 0x00013800011a7983 */ /* 0x001ea80000100a00 */
[----:B--2---:R0:W-:Y:S04]  /*3a100*/  STL.64 [R1+0x5388], R26 ;  /* 0x0053881a01007387 */ /* 0x0041e80000100a00 */
[----:B0-----:R-:W2:Y:S01]  /*3a110*/  LDL.64 R26, [R1+0x148] ;  /* 0x00014800011a7983 */ /* 0x001ea20000100a00 */
[----:B------:R-:W-:Y:S01]  /*3a120*/  HMMA.16816.F32.BF16 R8, R20, R14, R8 ;  /* 0x0000000e1408723c */ /* 0x000fe20000041808 */
[----:B------:R-:W-:-:S02]  /*3a130*/  IMAD.MOV.U32 R29, RZ, RZ, R14 ;  /* 0x000000ffff1d7224 */ /* 0x000fc400078e000e */
[----:B------:R-:W-:Y:S01]  /*3a140*/  IMAD.MOV.U32 R13, RZ, RZ, R15 ;  /* 0x000000ffff0d7224 */ /* 0x000fe200078e000f */
[----:B--2---:R0:W-:Y:S04]  /*3a150*/  STL.64 [R1+0x53a0], R26 ;  /* 0x0053a01a01007387 */ /* 0x0041e80000100a00 */
[----:B0-----:R-:W2:Y:S11]  /*3a160*/  LDL.64 R26, [R1+0x8] ;  /* 0x00000800011a7983 */ /* 0x001eb60000100a00 */
[----:B------:R-:W-:Y:S04]  /*3a170*/  @!UPT UIADD3 URZ, URZ, URZ, URZ ;  /* 0x0000003f3f3ff290 */ /* 0x000fe8000fffe03f */
[----:B------:R-:W-:Y:S02]  /*3a180*/  STL.64 [R1+0xec0], R8 ;  /* 0x000ec00801007387 */ /* 0x000fe40000100a00 */
[----:B------:R0:W-:Y:S02]  /*3a190*/  STL.64 [R1+0xec8], R10 ;  /* 0x000ec80a01007387 */ /* 0x0001e40000100a00 */
[----:B0-----:R-:W2:Y:S01]  /*3a1a0*/  LDL.LU.64 R10, [R1+0x53f0] ;  /* 0x0053f000010a7983 */ /* 0x001ea20000300a00 */
[----:B------:R-:W2:Y:S02]  /*3a1b0*/  LDL.LU.64 R8, [R1+0x53e8] ;  /* 0x0053e80001087983 */ /* 0x000ea40000300a00 */
[----:B------:R-:W3:Y:S01]  /*3a1c0*/  LDL.LU.64 R14, [R1+0x53e0] ;  /* 0x0053e000010e7983 */ /* 0x000ee20000300a00 */
[C---:B--2---:R-:W-:Y:S08]  /*3a1d0*/  HMMA.16816.F32.BF16 R8, R20.reuse, R26, R8 ;  /* 0x0000001a1408723c */ /* 0x044ff00000041808 */
[----:B---3--:R-:W-:Y:S01]  /*3a1e0*/  HMMA.16816.F32.BF16 R16, R20, R14, R16 ;  /* 0x0000000e1410723c */ /* 0x008fe20000041810 */
[----:B------:R-:W-:-:S02]  /*3a1f0*/  IMAD.MOV.U32 R12, RZ, RZ, R26 ;  /* 0x000000ffff0c7224 */ /* 0x000fc400078e001a */
[----:B------:R-:W-:Y:S11]  /*3a200*/  IMAD.MOV.U32 R26, RZ, RZ, R4 ;  /* 0x000000ffff1a7224 */ /* 0x000ff600078e0004 */
[----:B------:R-:W-:Y:S01]  /*3a210*/  @!UPT UIADD3 URZ, URZ, URZ, URZ ;  /* 0x0000003f3f3ff290 */ /* 0x000fe2000fffe03f */
[----:B------:R0:W-:Y:S01]  /*3a220*/  STL.64 [R1+0xeb0], R8 ;  /* 0x000eb00801007387 */ /* 0x0001e20000100a00 */
[----:B------:R1:W-:Y:S02]  /*3a230*/  STL.64 [R1+0xeb8], R10 ;  /* 0x000eb80a01007387 */ /* 0x0003e40000100a00 */
[----:B0-----:R-:W-:Y:S02]  /*3a240*/  IMAD.MOV.U32 R9, RZ, RZ, R27 ;  /* 0x000000ffff097224 */ /* 0x001fe400078e001b */
[----:B------:R-:W-:Y:S01]  /*3a250*/  IMAD.MOV.U32 R27, RZ, RZ, R3 ;  /* 0x000000ffff1b7224 */ /* 0x000fe200078e0003 */
[----:B-1----:R-:W2:Y:S02]  /*3a260*/  LDL.LU.64 R10, [R1+0x53d8] ;  /* 0x0053d800010a7983 */ /* 0x002ea40000300a00 */
[----:B------:R0:W-:Y:S02]  /*3a270*/  STL.64 [R1+0xea0], R16 ;  /* 0x000ea01001007387 */ /* 0x0001e40000100a00 */
[----:B------:R1:W-:Y:S01]  /*3a280*/  STL.64 [R1+0xea8], R18 ;  /* 0x000ea81201007387 */ /* 0x0003e20000100a00 */
[----:B------:R-:W-:Y:S04]  /*3a290*/  STL.64 [R1+0x53b8], R26 ;  /* 0x0053b81a01007387 */ /* 0x000fe80000100a00 */
[----:B0-----:R-:W3:Y:S01]  /*3a2a0*/  LDL.LU R16, [R1+0xa10] ;  /* 0x000a100001107983 */ /* 0x001ee20000300800 */
[----:B------:R-:W3:Y:S02]  /*3a2b0*/  LDL.LU R17, [R1+0xa14] ;  /* 0x000a140001117983 */ /* 0x000ee40000300800 */
[----:B-1----:R-:W3:Y:S02]  /*3a2c0*/  LDL.LU R18, [R1+0xa18] ;  /* 0x000a180001127983 */ /* 0x002ee40000300800 */
[----:B------:R-:W3:Y:S01]  /*3a2d0*/  LDL.LU R19, [R1+0xa1c] ;  /* 0x000a1c0001137983 */ /* 0x000ee20000300800 */
[----:B------:R-:W2:Y:S01]  /*3a2e0*/  LDL.LU R4, [R1+0xa20] ;  /* 0x000a200001047983 */ /* 0x000ea20000300800 */
        /* <DEDUP_REMOVED lines=21> */
[C---:B------:R-:W-:Y:S01]  /*3a440*/  HMMA.16816.F32.BF16 R4, R20.reuse, R10, R4 ;  /* 0x0000000a1404723c */ /* 0x040fe20000041804 */
        /* <DEDUP_REMOVED lines=14> */
[----:B0-----:R-:W3:Y:S02]  /*3a530*/  LDL.LU.64 R6, [R1+0x53d0] ;  /* 0x0053d00001067983 */ /* 0x001ee40000300a00 */
[----:B---3--:R-:W-:Y:S11]  /*3a540*/  HMMA.16816.F32.BF16 R16, R20, R6, R16 ;  /* 0x000000061410723c */ /* 0x008ff60000041810 */
[----:B------:R-:W-:Y:S11]  /*3a550*/  @!UPT UIADD3 URZ, URZ, URZ, URZ ;  /* 0x0000003f3f3ff290 */ /* 0x000ff6000fffe03f */
[----:B------:R-:W-:Y:S01]  /*3a560*/  @!UPT UIADD3 URZ, URZ, URZ, URZ ;  /* 0x0000003f3f3ff290 */ /* 0x000fe2000fffe03f */
[----:B------:R-:W-:Y:S01]  /*3a570*/  STL.64 [R1+0xe80], R16 ;  /* 0x000e801001007387 */ /* 0x000fe20000100a00 */
[----:B------:R-:W-:Y:S02]  /*3a580*/  STL.64 [R1+0xe88], R18 ;  /* 0x000e881201007387 */ /* 0x000fe40000100a00 */
[----:B----4-:R-:W0:Y:S02]  /*3a590*/  LDSM.16.MT88.4 R16, [R28+0x4000] ;  /* 0x004000001c10783b */ /* 0x010e240000004200 */
[----:B0-----:R0:W-:Y:S02]  /*3a5a0*/  STL.64 [R1+0x51b0], R18 ;  /* 0x0051b01201007387 */ /* 0x0011e40000100a00 */
[----:B------:R1:W-:Y:S02]  /*3a5b0*/  STL.64 [R1+0x51a8], R16 ;  /* 0x0051a81001007387 */ /* 0x0003e40000100a00 */
[----:B0-----:R-:W3:Y:S01]  /*3a5c0*/  LDL.64 R18, [R1+0xd8] ;  /* 0x0000d80001127983 */ /* 0x001ee20000100a00 */
[----:B------:R-:W-:-:S02]  /*3a5d0*/  IMAD.MOV.U32 R26, RZ, RZ, R2 ;  /* 0x000000ffff1a7224 */ /* 0x000fc400078e0002 */
[----:B------:R-:W-:-:S07]  /*3a5e0*/  IMAD.MOV.U32 R27, RZ, RZ, R0 ;  /* 0x000000ffff1b7224 */ /* 0x000fce00078e0000 */
[C---:B--2---:R-:W-:Y:S01]  /*3a5f0*/  HMMA.16816.F32.BF16 R24, R20.reuse, R26, R12 ;  /* 0x0000001a1418723c */ /* 0x044fe2000004180c */
[----:B---3--:R0:W-:Y:S01]  /*3a600*/  STL.64 [R1+0x5350], R18 ;  /* 0x0053501201007387 */ /* 0x0081e20000100a00 */
[----:B-1----:R-:W2:Y:S02]  /*3a610*/  LDL.LU R16, [R1+0x990] ;  /* 0x0009900001107983 */ /* 0x002ea40000300800 */
[----:B------:R-:W2:Y:S01]  /*3a620*/  LDL.LU R17, [R1+0x994] ;  /* 0x0009940001117983 */ /* 0x000ea20000300800 */
[----:B0-----:R-:W2:Y:S01]  /*3a630*/  LDL.LU R18, [R1+0x998] ;  /* 0x0009980001127983 */ /* 0x001ea20000300800 */
[----:B------:R-:W2:Y:S02]  /*3a640*/  LDL.LU R19, [R1+0x99c] ;  /* 0x00099c0001137983 */ /* 0x000ea40000300800 */
[----:B------:R-:W3:Y:S02]  /*3a650*/  LDL.LU.64 R14, [R1+0x53c8] ;  /* 0x0053c800010e7983 */ /* 0x000ee40000300a00 */
[----:B------:R-:W3:Y:S11]  /*3a660*/  LDL.LU.64 R12, [R1+0x53c0] ;  /* 0x0053c000010c7983 */ /* 0x000ef60000300a00 */
[----:B------:R-:W-:Y:S02]  /*3a670*/  @!UPT UIADD3 URZ, URZ, URZ, URZ ;  /* 0x0000003f3f3ff290 */ /* 0x000fe4000fffe03f */
[----:B------:R-:W-:Y:S01]  /*3a680*/  STL.64 [R1+0xe70], R24 ;  /* 0x000e701801007387 */ /* 0x000fe20000100a00 */
        /* <DEDUP_REMOVED lines=18> */
[----:B------:R-:W-:Y:S01]  /*3a7b0*/  STL [R1+0x527c], R0 ;  /* 0x00527c0001007387 */ /* 0x000fe20000100800 */
[----:B------:R-:W-:Y:S01]  /*3a7c0*/  STL [R1+0x5278], R2 ;  /* 0x0052780201007387 */ /* 0x000fe20000100800 */
[----:B---3--:R-:W-:Y:S01]  /*3a7d0*/  HMMA.16816.F32.BF16 R12, R20, R26, R12 ;  /* 0x0000001a140c723c */ /* 0x008fe2000004180c */
[----:B------:R-:W-:-:S02]  /*3a7e0*/  IMAD.MOV.U32 R4, RZ, RZ, R26 ;  /* 0x000000ffff047224 */ /* 0x000fc400078e001a */
[----:B------:R-:W-:Y:S11]  /*3a7f0*/  IMAD.MOV.U32 R3, RZ, RZ, R27 ;  /* 0x000000ffff037224 */ /* 0x000ff600078e001b */
[----:B------:R-:W-:Y:S09]  /*3a800*/  @!UPT UIADD3 URZ, URZ, URZ, URZ ;  /* 0x0000003f3f3ff290 */ /* 0x000ff2000fffe03f */
[----:B------:R-:W-:Y:S01]  /*3a810*/  STL.64 [R1+0xe40], R12 ;  /* 0x000e400c01007387 */ /* 0x000fe20000100a00 */
[----:B------:R0:W-:Y:S03]  /*3a820*/  STL.64 [R1+0xe48], R14 ;  /* 0x000e480e01007387 */ /* 0x0001e60000100a00 */
[----:B0-----:R-:W3:Y:S01]  /*3a830*/  LDL.LU.64 R14, [R1+0x5380] ;  /* 0x00538000010e7983 */ /* 0x001ee20000300a00 */
[----:B------:R-:W3:Y:S02]  /*3a840*/  LDL.LU.64 R12, [R1+0x5378] ;  /* 0x00537800010c7983 */ /* 0x000ee40000300a00 */
[----:B------:R-:W3:Y:S02]  /*3a850*/  LDL.LU.64 R26, [R1+0x5370] ;  /* 0x00537000011a7983 */ /* 0x000ee40000300a00 */
[----:B---3--:R-:W-:Y:S01]  /*3a860*/  HMMA.16816.F32.BF16 R12, R20, R26, R12 ;  /* 0x0000001a140c723c */ /* 0x008fe2000004180c */
[----:B------:R-:W-:-:S02]  /*3a870*/  IMAD.MOV.U32 R5, RZ, RZ, R27 ;  /* 0x000000ffff057224 */ /* 0x000fc400078e001b */
[----:B------:R-:W-:Y:S11]  /*3a880*/  IMAD.MOV.U32 R8, RZ, RZ, R26 ;  /* 0x000000ffff087224 */ /* 0x000ff600078e001a */
[----:B------:R-:W-:Y:S09]  /*3a890*/  @!UPT UIADD3 URZ, URZ, URZ, URZ ;  /* 0x0000003f3f3ff290 */ /* 0x000ff2000fffe03f */
[----:B------:R-:W-:Y:S01]  /*3a8a0*/  STL.64 [R1+0xe30], R12 ;  /* 0x000e300c01007387 */ /* 0x000fe20000100a00 */
[----:B------:R0:W-:Y:S03]  /*3a8b0*/  STL.64 [R1+0xe38], R14 ;  /* 0x000e380e01007387 */ /* 0x0001e60000100a00 */
[----:B0-----:R-:W3:Y:S01]  /*3a8c0*/  LDL.LU.64 R14, [R1+0x5368] ;  /* 0x00536800010e7983 */ /* 0x001ee20000300a00 */
[----:B------:R-:W4:Y:S02]  /*3a8d0*/  LDL.LU.64 R12, [R1+0x5360] ;  /* 0x00536000010c7983 */ /* 0x000f240000300a00 */
[----:B------:R-:W2:Y:S02]  /*3a8e0*/  LDL.LU.64 R26, [R1+0x5358] ;  /* 0x00535800011a7983 */ /* 0x000ea40000300a00 */
[----:B------:R-:W-:Y:S01]  /*3a8f0*/  STL.64 [R1+0x5298], R6 ;  /* 0x0052980601007387 */ /* 0x000fe20000100a00 */
[----:B------:R0:W-:Y:S04]  /*3a900*/  STL.64 [R1+0x5290], R4 ;  /* 0x0052900401007387 */ /* 0x0001e80000100a00 */
        /* <DEDUP_REMOVED lines=12> */
[----:B----4-:R-:W-:-:S02]  /*3a9d0*/  IMAD.MOV.U32 R6, RZ, RZ, R12 ;  /* 0x000000ffff067224 */ /* 0x010fc400078e000c */
[----:B------:R-:W-:-:S05]  /*3a9e0*/  IMAD.MOV.U32 R7, RZ, RZ, R9 ;  /* 0x000000ffff077224 */ /* 0x000fca00078e0009 */
[----:B------:R0:W-:Y:S02]  /*3a9f0*/  STL.64 [R1+0x52d0], R6 ;  /* 0x0052d00601007387 */ /* 0x0001e40000100a00 */
[----:B0-----:R-:W-:Y:S01]  /*3aa00*/  HMMA.16816.F32.BF16 R4, R20, R26, R16 ;  /* 0x0000001a1404723c */ /* 0x001fe20000041810 */
[----:B------:R-:W-:Y:S02]  /*3aa10*/  IMAD.MOV.U32 R12, RZ, RZ, R26 ;  /* 0x000000ffff0c7224 */ /* 0x000fe400078e001a */
[----:B------:R-:W-:Y:S11]  /*3aa20*/  IMAD.MOV.U32 R9, RZ, RZ, R27 ;  /* 0x000000ffff097224 */ /* 0x000ff600078e001b */
[----:B------:R-:W-:Y:S09]  /*3aa30*/  @!UPT UIADD3 URZ, URZ, URZ, URZ ;  /* 0x0000003f3f3ff290 */ /* 0x000ff2000fffe03f */
[----:B------:R-:W-:Y:S01]  /*3aa40*/  STL.64 [R1+0xe20], R4 ;  /* 0x000e200401007387 */ /* 0x000fe20000100a00 */
[----:B------:R-:W-:Y:S02]  /*3aa50*/  STL.64 [R1+0xe28], R6 ;  /* 0x000e280601007387 */ /* 0x000fe40000100a00 */
[----:B---3--:R-:W-:Y:S02]  /*3aa60*/  STL.64 [R1+0x5348], R14 ;  /* 0x0053480e01007387 */ /* 0x008fe40000100a00 */
[----:B------:R-:W-:Y:S01]  /*3aa70*/  STL [R1+0x5340], R12 ;  /* 0x0053400c01007387 */ /* 0x000fe20000100800 */
[----:B------:R-:W2:Y:S01]  /*3aa80*/  LDL.LU R24, [R1+0x950] ;  /* 0x0009500001187983 */ /* 0x000ea20000300800 */
[----:B------:R-:W2:Y:S02]  /*3aa90*/  LDL.LU R25, [R1+0x954] ;  /* 0x0009540001197983 */ /* 0x000ea40000300800 */
[----:B------:R-:W3:Y:S02]  /*3aaa0*/  LDL.LU R26, [R1+0x958] ;  /* 0x00095800011a7983 */ /* 0x000ee40000300800 */
[----:B------:R-:W3:Y:S02]  /*3aab0*/  LDL.LU R27, [R1+0x95c] ;  /* 0x00095c00011b7983 */ /* 0x000ee40000300800 */
[----:B---3--:R0:W-:Y:S01]  /*3aac0*/  STL.64 [R1+0x5318], R26 ;  /* 0x0053181a01007387 */ /* 0x0081e20000100a00 */
[----:B--2---:R-:W-:Y:S03]  /*3aad0*/  STL.64 [R1+0x5310], R24 ;  /* 0x0053101801007387 */ /* 0x004fe60000100a00 */
[----:B0-----:R-:W2:Y:S01]  /*3aae0*/  LDL.64 R26, [R1+0xe8] ;  /* 0x0000e800011a7983 */ /* 0x001ea20000100a00 */
[----:B------:R-:W-:-:S02]  /*3aaf0*/  IMAD.MOV.U32 R6, RZ, RZ, R29 ;  /* 0x000000ffff067224 */ /* 0x000fc400078e001d */
[----:B------:R-:W-:Y:S01]  /*3ab00*/  IMAD.MOV.U32 R7, RZ, RZ, R13 ;  /* 0x000000ffff077224 */ /* 0x000fe200078e000d */
[----:B--2---:R0:W-:Y:S04]  /*3ab10*/  STL.64 [R1+0x5328], R26 ;  /* 0x0053281a01007387 */ /* 0x0041e80000100a00 */
[----:B0-----:R-:W2:Y:S01]  /*3ab20*/  LDL.64 R26, [R1+0xf8] ;  /* 0x0000f800011a7983 */ /* 0x001ea20000100a00 */
[----:B------:R-:W3:Y:S02]  /*3ab30*/  LDL.LU R16, [R1+0x980] ;  /* 0x0009800001107983 */ /* 0x000ee40000300800 */
[----:B------:R-:W3:Y:S02]  /*3ab40*/  LDL.LU R17, [R1+0x984] ;  /* 0x0009840001117983 */ /* 0x000ee40000300800 */
[----:B------:R-:W3:Y:S01]  /*3ab50*/  LDL.LU R18, [R1+0x988] ;  /* 0x0009880001127983 */ /* 0x000ee20000300800 */
[----:B------:R-:W3:Y:S01]  /*3ab60*/  LDL.LU R19, [R1+0x98c] ;  /* 0x00098c0001137983 */ /* 0x000ee20000300800 */
[----:B------:R-:W3:Y:S02]  /*3ab70*/  LDL.64 R14, [R1+0x108] ;  /* 0x00010800010e7983 */ /* 0x000ee40000100a00 */
[----:B------:R0:W-:Y:S02]  /*3ab80*/  STL.64 [R1+0x52e8], R6 ;  /* 0x0052e80601007387 */ /* 0x0001e40000100a00 */
[----:B0-----:R-:W4:Y:S04]  /*3ab90*/  LDL.64 R6, [R1+0x28] ;  /* 0x0000280001067983 */ /* 0x001f280000100a00 */
[----:B----4-:R0:W-:Y:S01]  /*3aba0*/  STL.64 [R1+0x5320], R6 ;  /* 0x0053200601007387 */ /* 0x0101e20000100a00 */
[----:B------:R-:W4:Y:S02]  /*3abb0*/  LDL.LU R4, [R1+0x960] ;  /* 0x0009600001047983 */ /* 0x000f240000300800 */
[----:B------:R-:W4:Y:S01]  /*3abc0*/  LDL.LU R5, [R1+0x964] ;  /* 0x0009640001057983 */ /* 0x000f220000300800 */
[----:B0-----:R-:W2:Y:S01]  /*3abd0*/  LDL.LU R6, [R1+0x968] ;  /* 0x0009680001067983 */ /* 0x001ea20000300800 */
[----:B------:R-:W2:Y:S03]  /*3abe0*/  LDL.LU R7, [R1+0x96c] ;  /* 0x00096c0001077983 */ /* 0x000ea60000300800 */
[----:B--2---:R-:W-:Y:S01]  /*3abf0*/  STL.64 [R1+0x5338], R6 ;  /* 0x0053380601007387 */ /* 0x004fe20000100a00 */
[----:B----4-:R0:W-:Y:S03]  /*3ac00*/  STL.64 [R1+0x5330], R4 ;  /* 0x0053300401007387 */ /* 0x0101e60000100a00 */
[----:B0-----:R-:W2:Y:S01]  /*3ac10*/  LDL.LU R4, [R1+0x970] ;  /* 0x0009700001047983 */ /* 0x001ea20000300800 */
[----:B------:R-:W2:Y:S02]  /*3ac20*/  LDL.LU R5, [R1+0x974] ;  /* 0x0009740001057983 */ /* 0x000ea40000300800 */
[----:B------:R-:W2:Y:S02]  /*3ac30*/  LDL.LU R6, [R1+0x978] ;  /* 0x0009780001067983 */ /* 0x000ea40000300800 */
[----:B------:R-:W2:Y:S01]  /*3ac40*/  LDL.LU R7, [R1+0x97c] ;  /* 0x00097c0001077983 */ /* 0x000ea20000300800 */
[----:B------:R-:W-:Y:S01]  /*3ac50*/  STL.64 [R1+0x52c8], R10 ;  /* 0x0052c80a01007387 */ /* 0x000fe20000100a00 */
[----:B------:R0:W-:Y:S03]  /*3ac60*/  STL.64 [R1+0x52c0], R8 ;  /* 0x0052c00801007387 */ /* 0x0001e60000100a00 */
[----:B0-----:R-:W4:Y:S01]  /*3ac70*/  LDL.LU R8, [R1+0x920] ;  /* 0x0009200001087983 */ /* 0x001f220000300800 */
[----:B------:R-:W4:Y:S02]  /*3ac80*/  LDL.LU R9, [R1+0x924] ;  /* 0x0009240001097983 */ /* 0x000f240000300800 */
[----:B------:R-:W2:Y:S02]  /*3ac90*/  LDL.LU R10, [R1+0x928] ;  /* 0x00092800010a7983 */ /* 0x000ea40000300800 */
[----:B------:R-:W2:Y:S01]  /*3aca0*/  LDL.LU R11, [R1+0x92c] ;  /* 0x00092c00010b7983 */ /* 0x000ea20000300800 */
[C---:B---3--:R-:W-:Y:S01]  /*3acb0*/  HMMA.16816.F32.BF16 R16, R20.reuse, R14, R16 ;  /* 0x0000000e1410723c */ /* 0x048fe20000041810 */
[----:B--2---:R-:W-:Y:S01]  /*3acc0*/  STL.64 [R1+0x52e0], R10 ;  /* 0x0052e00a01007387 */ /* 0x004fe20000100a00 */
[----:B----4-:R0:W-:Y:S03]  /*3acd0*/  STL.64 [R1+0x52d8], R8 ;  /* 0x0052d80801007387 */ /* 0x0101e60000100a00 */
[----:B0-----:R-:W2:Y:S01]  /*3ace0*/  LDL.LU R8, [R1+0x930] ;  /* 0x0009300001087983 */ /* 0x001ea20000300800 */
[----:B------:R-:W2:Y:S02]  /*3acf0*/  LDL.LU R9, [R1+0x934] ;  /* 0x0009340001097983 */ /* 0x000ea40000300800 */
[----:B------:R-:W3:Y:S02]  /*3ad00*/  LDL.LU R10, [R1+0x938] ;  /* 0x00093800010a7983 */ /* 0x000ee40000300800 */
[----:B------:R-:W3:Y:S01]  /*3ad10*/  LDL.LU R11, [R1+0x93c] ;  /* 0x00093c00010b7983 */ /* 0x000ee20000300800 */
[----:B------:R-:W-:Y:S01]  /*3ad20*/  HMMA.16816.F32.BF16 R4, R20, R26, R4 ;  /* 0x0000001a1404723c */ /* 0x000fe20000041804 */
[----:B------:R-:W-:-:S02]  /*3ad30*/  IMAD.MOV.U32 R13, RZ, RZ, R15 ;  /* 0x000000ffff0d7224 */ /* 0x000fc400078e000f */
[----:B------:R-:W-:Y:S01]  /*3ad40*/  IMAD.MOV.U32 R29, RZ, RZ, R26 ;  /* 0x000000ffff1d7224 */ /* 0x000fe200078e001a */
[----:B---3--:R-:W-:Y:S01]  /*3ad50*/  STL.64 [R1+0x52f8], R10 ;  /* 0x0052f80a01007387 */ /* 0x008fe20000100a00 */
[----:B--2---:R0:W-:Y:S03]  /*3ad60*/  STL.64 [R1+0x52f0], R8 ;  /* 0x0052f00801007387 */ /* 0x0041e60000100a00 */
[----:B0-----:R-:W2:Y:S01]  /*3ad70*/  LDL.LU R8, [R1+0x940] ;  /* 0x0009400001087983 */ /* 0x001ea20000300800 */
[----:B------:R-:W2:Y:S02]  /*3ad80*/  LDL.LU R9, [R1+0x944] ;  /* 0x0009440001097983 */ /* 0x000ea40000300800 */
[----:B------:R-:W2:Y:S02]  /*3ad90*/  LDL.LU R10, [R1+0x948] ;  /* 0x00094800010a7983 */ /* 0x000ea40000300800 */
[----:B------:R-:W2:Y:S01]  /*3ada0*/  LDL.LU R11, [R1+0x94c] ;  /* 0x00094c00010b7983 */ /* 0x000ea20000300800 */
[----:B------:R0:W-:Y:S01]  /*3adb0*/  STL.64 [R1+0xe10], R16 ;  /* 0x000e101001007387 */ /* 0x0001e20000100a00 */
[----:B------:R1:W-:Y:S02]  /*3adc0*/  STL.64 [R1+0xe18], R18 ;  /* 0x000e181201007387 */ /* 0x0003e40000100a00 */
[----:B0-----:R-:W-:Y:S01]  /*3add0*/  IMAD.MOV.U32 R16, RZ, RZ, R14 ;  /* 0x000000ffff107224 */ /* 0x001fe200078e000e */
[----:B-1----:R-:W3:Y:S01]  /*3ade0*/  LDL.LU.64 R18, [R1+0x5350] ;  /* 0x0053500001127983 */ /* 0x002ee20000300a00 */
[----:B------:R-:W4:Y:S02]  /*3adf0*/  LDL.LU.64 R14, [R1+0x5348] ;  /* 0x00534800010e7983 */ /* 0x000f240000300a00 */
[----:B------:R-:W2:Y:S02]  /*3ae00*/  LDL.LU R12, [R1+0x5340] ;  /* 0x00534000010c7983 */ /* 0x000ea40000300800 */
[----:B------:R-:W-:Y:S01]  /*3ae10*/  STL.64 [R1+0xe00], R4 ;  /* 0x000e000401007387 */ /* 0x000fe20000100a00 */
[----:B------:R0:W-:Y:S01]  /*3ae20*/  STL.64 [R1+0xe08], R6 ;  /* 0x000e080601007387 */ /* 0x0001e20000100a00 */
[----:B------:R-:W-:-:S03]  /*3ae30*/  IMAD.MOV.U32 R17, RZ, RZ, R27 ;  /* 0x000000ffff117224 */ /* 0x000fc600078e001b */
[----:B0-----:R-:W2:Y:S01]  /*3ae40*/  LDL.LU.64 R6, [R1+0x5338] ;  /* 0x0053380001067983 */ /* 0x001ea20000300a00 */
[----:B------:R-:W2:Y:S02]  /*3ae50*/  LDL.LU.64 R4, [R1+0x5330] ;  /* 0x0053300001047983 */ /* 0x000ea40000300a00 */
        /* <DEDUP_REMOVED lines=8> */
[----:B------:R-:W3:Y:S02]  /*3aee0*/  LDL.LU.64 R26, [R1+0x5318] ;  /* 0x00531800011a7983 */ /* 0x000ee40000300a00 */
[----:B------:R-:W3:Y:S02]  /*3aef0*/  LDL.LU.64 R24, [R1+0x5310] ;  /* 0x0053100001187983 */ /* 0x000ee40000300a00 */
[----:B---3--:R-:W-:Y:S01]  /*3af00*/  HMMA.16816.F32.BF16 R20, R20, R18, R24 ;  /* 0x000000121414723c */ /* 0x008fe20000041818 */
[----:B------:R-:W3:Y:S01]  /*3af10*/  LDL.LU.64 R26, [R1+0x5308] ;  /* 0x00530800011a7983 */ /* 0x000ee20000300a00 */
[----:B------:R-:W3:Y:S11]  /*3af20*/  LDL.LU.64 R24, [R1+0x5300] ;  /* 0x0053000001187983 */ /* 0x000ef60000300a00 */
[----:B------:R-:W-:Y:S10]  /*3af30*/  @!UPT UIADD3 URZ, URZ, URZ, URZ ;  /* 0x0000003f3f3ff290 */ /* 0x000ff4000fffe03f */
[----:B------:R0:W-:Y:S01]  /*3af40*/  STL.64 [R1+0xde0], R20 ;  /* 0x000de01401007387 */ /* 0x0001e20000100a00 */
[----:B------:R1:W-:Y:S03]  /*3af50*/  STL.64 [R1+0xde8], R22 ;  /* 0x000de81601007387 */ /* 0x0003e60000100a00 */
[----:B0-----:R-:W4:Y:S01]  /*3af60*/  LDL.LU R20, [R1+0x8f0] ;  /* 0x0008f00001147983 */ /* 0x001f220000300800 */
[----:B------:R-:W4:Y:S02]  /*3af70*/  LDL.LU R21, [R1+0x8f4] ;  /* 0x0008f40001157983 */ /* 0x000f240000300800 */
[----:B-1----:R-:W4:Y:S02]  /*3af80*/  LDL.LU R22, [R1+0x8f8] ;  /* 0x0008f80001167983 */ /* 0x002f240000300800 */
[----:B------:R-:W4:Y:S01]  /*3af90*/  LDL.LU R23, [R1+0x8fc] ;  /* 0x0008fc0001177983 */ /* 0x000f220000300800 */
[----:B------:R2:W-:Y:S02]  /*3afa0*/  STL.64 [R1+0x51c0], R18 ;  /* 0x0051c01201007387 */ /* 0x0005e40000100a00 */
[----:B--2---:R-:W-:-:S02]  /*3afb0*/  IMAD.MOV.U32 R19, RZ, RZ, R6 ;  /* 0x000000ffff137224 */ /* 0x004fc400078e0006 */
        /* <DEDUP_REMOVED lines=11> */
[----:B0-----:R-:W3:Y:S01]  /*3b070*/  LDL.LU R16, [R1+0x8e0] ;  /* 0x0008e00001107983 */ /* 0x001ee20000300800 */
[----:B------:R-:W3:Y:S02]  /*3b080*/  LDL.LU R17, [R1+0x8e4] ;  /* 0x0008e40001117983 */ /* 0x000ee40000300800 */
[----:B------:R-:W3:Y:S02]  /*3b090*/  LDL.LU R18, [R1+0x8e8] ;  /* 0x0008e80001127983 */ /* 0x000ee40000300800 */
[----:B------:R-:W3:Y:S01]  /*3b0a0*/  LDL.LU R19, [R1+0x8ec] ;  /* 0x0008ec0001137983 */ /* 0x000ee20000300800 */
        /* <DEDUP_REMOVED lines=21> */
[----:B------:R-:W2:Y:S02]  /*3b200*/  LDL.LU.64 R4, [R1+0x52a0] ;  /* 0x0052a00001047983 */ /* 0x000ea40000300a00 */
[----:B------:R-:W-:Y:S01]  /*3b210*/  STL.64 [R1+0x5170], R14 ;  /* 0x0051700e01007387 */ /* 0x000fe20000100a00 */
[C---:B--2---:R-:W-:Y:S11]  /*3b220*/  HMMA.16816.F32.BF16 R4, R24.reuse, R10, R4 ;  /* 0x0000000a1804723c */ /* 0x044ff60000041804 */
[----:B------:R-:W-:Y:S11]  /*3b230*/  @!UPT UIADD3 URZ, URZ, URZ, URZ ;  /* 0x0000003f3f3ff290 */ /* 0x000ff6000fffe03f */
[----:B------:R-:W-:Y:S01]  /*3b240*/  @!UPT UIADD3 URZ, URZ, URZ, URZ ;  /* 0x0000003f3f3ff290 */ /* 0x000fe2000fffe03f */
[----:B------:R-:W-:Y:S01]  /*3b250*/  STL.64 [R1+0xd90], R4 ;  /* 0x000d900401007387 */ /* 0x000fe20000100a00 */
[----:B------:R0:W-:Y:S03]  /*3b260*/  STL.64 [R1+0xd98], R6 ;  /* 0x000d980601007387 */ /* 0x0001e60000100a00 */
[----:B0-----:R-:W2:Y:S01]  /*3b270*/  LDL.LU.64 R6, [R1+0x5298] ;  /* 0x0052980001067983 */ /* 0x001ea20000300a00 */
[----:B------:R-:W4:Y:S02]  /*3b280*/  LDL.LU.64 R4, [R1+0x5290] ;  /* 0x0052900001047983 */ /* 0x000f240000300a00 */
[----:B------:R-:W-:Y:S01]  /*3b290*/  STL.64 [R1+0x5270], R10 ;  /* 0x0052700a01007387 */ /* 0x000fe20000100a00 */
[C---:B--2---:R-:W-:Y:S01]  /*3b2a0*/  HMMA.16816.F32.BF16 R20, R24.reuse, R6, R20 ;  /* 0x000000061814723c */ /* 0x044fe20000041814 */
[----:B------:R-:W-:Y:S11]  /*3b2b0*/  STL.64 [R1+0x5178], R6 ;  /* 0x0051780601007387 */ /* 0x000ff60000100a00 */
[----:B------:R-:W-:Y:S11]  /*3b2c0*/  @!UPT UIADD3 URZ, URZ, URZ, URZ ;  /* 0x0000003f3f3ff290 */ /* 0x000ff6000fffe03f */
[----:B------:R-:W-:Y:S01]  /*3b2d0*/  STL.64 [R1+0xd80], R20 ;  /* 0x000d801401007387 */ /* 0x000fe20000100a00 */
[----:B------:R-:W-:Y:S02]  /*3b2e0*/  STL.64 [R1+0xd88], R22 ;  /* 0x000d881601007387 */ /* 0x000fe40000100a00 */
[----:B------:R-:W0:Y:S02]  /*3b2f0*/  LDSM.16.MT88.4 R20, [R28+0x4080] ;  /* 0x004080001c14783b */ /* 0x000e240000004200 */
[----:B0-----:R0:W-:Y:S02]  /*3b300*/  STL.64 [R1+0x50b0], R22 ;  /* 0x0050b01601007387 */ /* 0x0011e40000100a00 */
[----:B------:R3:W-:Y:S02]  /*3b310*/  STL.64 [R1+0x50a8], R20 ;  /* 0x0050a81401007387 */ /* 0x0007e40000100a00 */
[----:B0-----:R-:W3:Y:S04]  /*3b320*/  LDL R22, [R1+0x38] ;  /* 0x0000380001167983 */ /* 0x001ee80000100800 */
[----:B------:R-:W3:Y:S02]  /*3b330*/  LDL R23, [R1+0x3c] ;  /* 0x00003c0001177983 */ /* 0x000ee40000100800 */
[----:B---3--:R-:W-:Y:S02]  /*3b340*/  HMMA.16816.F32.BF16 R20, R24, R22, R16 ;  /* 0x000000161814723c */ /* 0x008fe40000041810 */
[----:B------:R-:W2:Y:S01]  /*3b350*/  LDL.LU.64 R18, [R1+0x5288] ;  /* 0x0052880001127983 */ /* 0x000ea20000300a00 */
[----:B------:R-:W3:Y:S11]  /*3b360*/  LDL.LU.64 R16, [R1+0x5280] ;  /* 0x0052800001107983 */ /* 0x000ef60000300a00 */
[----:B------:R-:W-:Y:S09]  /*3b370*/  @!UPT UIADD3 URZ, URZ, URZ, URZ ;  /* 0x0000003f3f3ff290 */ /* 0x000ff2000fffe03f */
[----:B------:R0:W-:Y:S01]  /*3b380*/  STL.64 [R1+0xd70], R20 ;  /* 0x000d701401007387 */ /* 0x0001e20000100a00 */
[----:B------:R1:W-:Y:S03]  /*3b390*/  STL.64 [R1+0xd78], R22 ;  /* 0x000d781601007387 */ /* 0x0003e60000100a00 */
[----:B0-----:R-:W2:Y:S01]  /*3b3a0*/  LDL.LU R20, [R1+0x820] ;  /* 0x0008200001147983 */ /* 0x001ea20000300800 */
[----:B------:R-:W2:Y:S02]  /*3b3b0*/  LDL.LU R21, [R1+0x824] ;  /* 0x0008240001157983 */ /* 0x000ea40000300800 */
[----:B-1----:R-:W2:Y:S02]  /*3b3c0*/  LDL.LU R22, [R1+0x828] ;  /* 0x0008280001167983 */ /* 0x002ea40000300800 */
[----:B------:R-:W2:Y:S02]  /*3b3d0*/  LDL.LU R23, [R1+0x82c] ;  /* 0x00082c0001177983 */ /* 0x000ea40000300800 */
[----:B--2---:R0:W-:Y:S01]  /*3b3e0*/  STL.64 [R1+0x5198], R22 ;  /* 0x0051981601007387 */ /* 0x0041e20000100a00 */
[----:B------:R1:W-:Y:S02]  /*3b3f0*/  STL.64 [R1+0x5190], R20 ;  /* 0x0051901401007387 */ /* 0x0003e40000100a00 */
[----:B0-----:R-:W-:-:S02]  /*3b400*/  IMAD.MOV.U32 R22, RZ, RZ, R19 ;  /* 0x000000ffff167224 */ /* 0x001fc400078e0013 */
[----:B------:R-:W-:Y:S02]  /*3b410*/  IMAD.MOV.U32 R23, RZ, RZ, R18 ;  /* 0x000000ffff177224 */ /* 0x000fe400078e0012 */
[----:B------:R-:W-:Y:S02]  /*3b420*/  IMAD.MOV.U32 R18, RZ, RZ, R0 ;  /* 0x000000ffff127224 */ /* 0x000fe400078e0000 */
[----:B------:R-:W-:Y:S01]  /*3b430*/  IMAD.MOV.U32 R19, RZ, RZ, R2 ;  /* 0x000000ffff137224 */ /* 0x000fe200078e0002 */
[----:B------:R-:W2:Y:S01]  /*3b440*/  LDL.LU R0, [R1+0x527c] ;  /* 0x00527c0001007983 */ /* 0x000ea20000300800 */
[----:B------:R-:W2:Y:S03]  /*3b450*/  LDL.LU R2, [R1+0x5278] ;  /* 0x0052780001027983 */ /* 0x000ea60000300800 */
[----:B------:R-:W-:Y:S01]  /*3b460*/  STL.64 [R1+0x51d8], R18 ;  /* 0x0051d81201007387 */ /* 0x000fe20000100a00 */
[----:B------:R0:W-:Y:S02]  /*3b470*/  STL.64 [R1+0x51b8], R22 ;  /* 0x0051b81601007387 */ /* 0x0001e40000100a00 */
[----:B-1----:R-:W2:Y:S02]  /*3b480*/  LDL.LU R20, [R1+0x7f0] ;  /* 0x0007f00001147983 */ /* 0x002ea40000300800 */
[----:B------:R-:W2:Y:S01]  /*3b490*/  LDL.LU R21, [R1+0x7f4] ;  /* 0x0007f40001157983 */ /* 0x000ea20000300800 */
[----:B0-----:R-:W2:Y:S01]  /*3b4a0*/  LDL.LU R22, [R1+0x7f8] ;  /* 0x0007f80001167983 */ /* 0x001ea20000300800 */
[----:B------:R-:W2:Y:S02]  /*3b4b0*/  LDL.LU R23, [R1+0x7fc] ;  /* 0x0007fc0001177983 */ /* 0x000ea40000300800 */
[----:B------:R-:W-:-:S02]  /*3b4c0*/  IMAD.MOV.U32 R18, RZ, RZ, R29 ;  /* 0x000000ffff127224 */ /* 0x000fc400078e001d */
[----:B---3--:R-:W-:-:S05]  /*3b4d0*/  IMAD.MOV.U32 R19, RZ, RZ, R17 ;  /* 0x000000ffff137224 */ /* 0x008fca00078e0011 */
[----:B------:R-:W-:Y:S04]  /*3b4e0*/  STL.64 [R1+0x51f0], R18 ;  /* 0x0051f01201007387 */ /* 0x000fe80000100a00 */
[----:B--2---:R-:W-:Y:S01]  /*3b4f0*/  STL.64 [R1+0x51d0], R22 ;  /* 0x0051d01601007387 */ /* 0x004fe20000100a00 */
[----:B------:R0:W-:Y:S03]  /*3b500*/  STL.64 [R1+0x51c8], R20 ;  /* 0x0051c81401007387 */ /* 0x0001e60000100a00 */
[----:B0-----:R-:W2:Y:S01]  /*3b510*/  LDL.LU R20, [R1+0x840] ;  /* 0x0008400001147983 */ /* 0x001ea20000300800 */
[----:B------:R-:W2:Y:S02]  /*3b520*/  LDL.LU R21, [R1+0x844] ;  /* 0x0008440001157983 */ /* 0x000ea40000300800 */
[----:B------:R-:W3:Y:S02]  /*3b530*/  LDL.LU R22, [R1+0x848] ;  /* 0x0008480001167983 */ /* 0x000ee40000300800 */
[----:B------:R-:W3:Y:S02]  /*3b540*/  LDL.LU R23, [R1+0x84c] ;  /* 0x00084c0001177983 */ /* 0x000ee40000300800 */
[----:B------:R-:W-:-:S02]  /*3b550*/  IMAD.MOV.U32 R18, RZ, RZ, R16 ;  /* 0x000000ffff127224 */ /* 0x000fc400078e0010 */
[----:B------:R-:W-:-:S05]  /*3b560*/  IMAD.MOV.U32 R19, RZ, RZ, R13 ;  /* 0x000000ffff137224 */ /* 0x000fca00078e000d */
[----:B------:R-:W-:Y:S04]  /*3b570*/  STL.64 [R1+0x5208], R18 ;  /* 0x0052081201007387 */ /* 0x000fe80000100a00 */
[----:B---3--:R-:W-:Y:S01]  /*3b580*/  STL.64 [R1+0x51e8], R22 ;  /* 0x0051e81601007387 */ /* 0x008fe20000100a00 */
[----:B--2---:R0:W-:Y:S03]  /*3b590*/  STL.64 [R1+0x51e0], R20 ;  /* 0x0051e01401007387 */ /* 0x0041e60000100a00 */
        /* <DEDUP_REMOVED lines=14> */
[----:B----4-:R-:W-:-:S05]  /*3b680*/  IMAD.MOV.U32 R19, RZ, RZ, R5 ;  /* 0x000000ffff137224 */ /* 0x010fca00078e0005 */
[----:B------:R0:W-:Y:S02]  /*3b690*/  STL.64 [R1+0x5238], R18 ;  /* 0x0052381201007387 */ /* 0x0001e40000100a00 */
[----:B0-----:R-:W-:Y:S02]  /*3b6a0*/  IMAD.MOV.U32 R18, RZ, RZ, R4 ;  /* 0x000000ffff127224 */ /* 0x001fe400078e0004 */
        /* <DEDUP_REMOVED lines=9> */
[----:B------:R-:W-:Y:S01]  /*3b740*/  IMAD.MOV.U32 R19, RZ, RZ, R0 ;  /* 0x000000ffff137224 */ /* 0x000fe200078e0000 */
[----:B------:R-:W4:Y:S01]  /*3b750*/  LDL.LU R8, [R1+0x8d0] ;  /* 0x0008d00001087983 */ /* 0x000f220000300800 */
[----:B------:R-:W4:Y:S02]  /*3b760*/  LDL.LU R9, [R1+0x8d4] ;  /* 0x0008d40001097983 */ /* 0x000f240000300800 */
[----:B------:R-:W4:Y:S02]  /*3b770*/  LDL.LU R10, [R1+0x8d8] ;  /* 0x0008d800010a7983 */ /* 0x000f240000300800 */
[----:B------:R-:W4:Y:S01]  /*3b780*/  LDL.LU R11, [R1+0x8dc] ;  /* 0x0008dc00010b7983 */ /* 0x000f220000300800 */
[----:B------:R0:W-:Y:S04]  /*3b790*/  STL.64 [R1+0x5268], R18 ;  /* 0x0052681201007387 */ /* 0x0001e80000100a00 */
[----:B0-----:R-:W4:Y:S04]  /*3b7a0*/  LDL.64 R18, [R1+0x158] ;  /* 0x0001580001127983 */ /* 0x001f280000100a00 */
[----:B---3--:R-:W-:Y:S01]  /*3b7b0*/  STL.64 [R1+0x5230], R22 ;  /* 0x0052301601007387 */ /* 0x008fe20000100a00 */
[----:B--2---:R0:W-:Y:S03]  /*3b7c0*/  STL.64 [R1+0x5228], R20 ;  /* 0x0052281401007387 */ /* 0x0041e60000100a00 */
[----:B0-----:R-:W2:Y:S01]  /*3b7d0*/  LDL.LU R20, [R1+0x880] ;  /* 0x0008800001147983 */ /* 0x001ea20000300800 */
[----:B------:R-:W2:Y:S02]  /*3b7e0*/  LDL.LU R21, [R1+0x884] ;  /* 0x0008840001157983 */ /* 0x000ea40000300800 */
[----:B------:R-:W3:Y:S02]  /*3b7f0*/  LDL.LU R22, [R1+0x888] ;  /* 0x0008880001167983 */ /* 0x000ee40000300800 */
[----:B------:R-:W3:Y:S02]  /*3b800*/  LDL.LU R23, [R1+0x88c] ;  /* 0x00088c0001177983 */ /* 0x000ee40000300800 */
        /* <DEDUP_REMOVED lines=10> */
[----:B------:R-:W2:Y:S02]  /*3b8b0*/  LDL.LU R22, [R1+0x8a8] ;  /* 0x0008a80001167983 */ /* 0x000ea40000300800 */
[----:B------:R-:W2:Y:S01]  /*3b8c0*/  LDL.LU R23, [R1+0x8ac] ;  /* 0x0008ac0001177983 */ /* 0x000ea20000300800 */
[----:B------:R-:W3:Y:S01]  /*3b8d0*/  LDL.LU R4, [R1+0x810] ;  /* 0x0008100001047983 */ /* 0x000ee20000300800 */
[----:B------:R-:W3:Y:S02]  /*3b8e0*/  LDL.LU R5, [R1+0x814] ;  /* 0x0008140001057983 */ /* 0x000ee40000300800 */
[----:B------:R-:W2:Y:S02]  /*3b8f0*/  LDL.LU R6, [R1+0x818] ;  /* 0x0008180001067983 */ /* 0x000ea40000300800 */
[----:B------:R-:W2:Y:S01]  /*3b900*/  LDL.LU R7, [R1+0x81c] ;  /* 0x00081c0001077983 */ /* 0x000ea20000300800 */
[----:B----4-:R-:W-:Y:S01]  /*3b910*/  HMMA.16816.F32.BF16 R8, R24, R18, R8 ;  /* 0x000000121808723c */ /* 0x010fe20000041808 */
[----:B--2---:R0:W-:Y:S01]  /*3b920*/  STL.64 [R1+0x5188], R6 ;  /* 0x0051880601007387 */ /* 0x0041e20000100a00 */
[----:B---3--:R1:W-:Y:S03]  /*3b930*/  STL.64 [R1+0x5180], R4 ;  /* 0x0051800401007387 */ /* 0x0083e60000100a00 */
[----:B0-----:R-:W2:Y:S01]  /*3b940*/  LDL.64 R6, [R1+0x18] ;  /* 0x0000180001067983 */ /* 0x001ea20000100a00 */
[----:B------:R-:W-:-:S03]  /*3b950*/  IMAD.MOV.U32 R3, RZ, RZ, R19 ;  /* 0x000000ffff037224 */ /* 0x000fc600078e0013 */
[----:B--2---:R0:W-:Y:S01]  /*3b960*/  STL.64 [R1+0x51a0], R6 ;  /* 0x0051a00601007387 */ /* 0x0041e20000100a00 */
[----:B-1----:R-:W2:Y:S02]  /*3b970*/  LDL.LU R4, [R1+0x830] ;  /* 0x0008300001047983 */ /* 0x002ea40000300800 */
[----:B------:R-:W2:Y:S01]  /*3b980*/  LDL.LU R5, [R1+0x834] ;  /* 0x0008340001057983 */ /* 0x000ea20000300800 */
[----:B0-----:R-:W2:Y:S01]  /*3b990*/  LDL.LU R6, [R1+0x838] ;  /* 0x0008380001067983 */ /* 0x001ea20000300800 */
[----:B------:R-:W2:Y:S02]  /*3b9a0*/  LDL.LU R7, [R1+0x83c] ;  /* 0x00083c0001077983 */ /* 0x000ea40000300800 */
[----:B------:R-:W3:Y:S07]  /*3b9b0*/  LDL.64 R14, [R1+0x8] ;  /* 0x00000800010e7983 */ /* 0x000eee0000100a00 */
[----:B------:R0:W-:Y:S01]  /*3b9c0*/  STL.64 [R1+0xd60], R8 ;  /* 0x000d600801007387 */ /* 0x0001e20000100a00 */
[----:B------:R1:W-:Y:S01]  /*3b9d0*/  STL.64 [R1+0xd68], R10 ;  /* 0x000d680a01007387 */ /* 0x0003e20000100a00 */
[----:B0-----:R-:W-:-:S03]  /*3b9e0*/  IMAD.MOV.U32 R8, RZ, RZ, R18 ;  /* 0x000000ffff087224 */ /* 0x001fc600078e0012 */
[----:B-1----:R-:W4:Y:S01]  /*3b9f0*/  LDL.LU.64 R10, [R1+0x5270] ;  /* 0x00527000010a7983 */ /* 0x002f220000300a00 */
[----:B------:R-:W2:Y:S02]  /*3ba00*/  LDL.LU.64 R18, [R1+0x5268] ;  /* 0x0052680001127983 */ /* 0x000ea40000300a00 */
[C---:B--2---:R-:W-:Y:S01]  /*3ba10*/  HMMA.16816.F32.BF16 R16, R24.reuse, R18, R20 ;  /* 0x000000121810723c */ /* 0x044fe20000041814 */
[----:B----4-:R-:W-:Y:S01]  /*3ba20*/  STL.64 [R1+0x5168], R10 ;  /* 0x0051680a01007387 */ /* 0x010fe20000100a00 */
[----:B------:R0:W-:Y:S03]  /*3ba30*/  STL [R1+0x5160], R8 ;  /* 0x0051600801007387 */ /* 0x0001e60000100800 */
[----:B0-----:R-:W2:Y:S01]  /*3ba40*/  LDL.LU R8, [R1+0x800] ;  /* 0x0008000001087983 */ /* 0x001ea20000300800 */
[----:B------:R-:W2:Y:S02]  /*3ba50*/  LDL.LU R9, [R1+0x804] ;  /* 0x0008040001097983 */ /* 0x000ea40000300800 */
[----:B------:R-:W2:Y:S02]  /*3ba60*/  LDL.LU R10, [R1+0x808] ;  /* 0x00080800010a7983 */ /* 0x000ea40000300800 */
[----:B------:R-:W2:Y:S01]  /*3ba70*/  LDL.LU R11, [R1+0x80c] ;  /* 0x00080c00010b7983 */ /* 0x000ea20000300800 */
[----:B------:R-:W4:Y:S01]  /*3ba80*/  LDL.LU.64 R22, [R1+0x5260] ;  /* 0x0052600001167983 */ /* 0x000f220000300a00 */
[----:B------:R-:W4:Y:S11]  /*3ba90*/  LDL.LU.64 R20, [R1+0x5258] ;  /* 0x0052580001147983 */ /* 0x000f360000300a00 */
        /* <DEDUP_REMOVED lines=46> */
[----:B------:R-:W4:Y:S01]  /*3bd80*/  LDL.LU.64 R22, [R1+0x51b8] ;  /* 0x0051b80001167983 */ /* 0x000f220000300a00 */
[----:B------:R-:W-:Y:S02]  /*3bd90*/  IMAD.MOV.U32 R2, RZ, RZ, R18 ;  /* 0x000000ffff027224 */ /* 0x000fe400078e0012 */
[----:B------:R-:W-:Y:S11]  /*3bda0*/  IMAD.MOV.U32 R0, RZ, RZ, R19 ;  /* 0x000000ffff007224 */ /* 0x000ff600078e0013 */
[----:B------:R-:W-:Y:S07]  /*3bdb0*/  @!UPT UIADD3 URZ, URZ, URZ, URZ ;  /* 0x0000003f3f3ff290 */ /* 0x000fee000fffe03f */
[----:B------:R0:W-:Y:S01]  /*3bdc0*/  STL.64 [R1+0xce0], R24 ;  /* 0x000ce01801007387 */ /* 0x0001e20000100a00 */
[----:B------:R1:W-:Y:S02]  /*3bdd0*/  STL.64 [R1+0xce8], R26 ;  /* 0x000ce81a01007387 */ /* 0x0003e40000100a00 */
[----:B------:R-:W4:Y:S02]  /*3bde0*/  LDL.LU.64 R18, [R1+0x51b0] ;  /* 0x0051b00001127983 */ /* 0x000f240000300a00 */
[----:B------:R-:W4:Y:S01]  /*3bdf0*/  LDL.LU.64 R16, [R1+0x51a8] ;  /* 0x0051a80001107983 */ /* 0x000f220000300a00 */
[----:B0-----:R-:W2:Y:S01]  /*3be00*/  LDL.LU R24, [R1+0x7d0] ;  /* 0x0007d00001187983 */ /* 0x001ea20000300800 */
[----:B------:R-:W2:Y:S02]  /*3be10*/  LDL.LU R25, [R1+0x7d4] ;  /* 0x0007d40001197983 */ /* 0x000ea40000300800 */
[----:B-1----:R-:W2:Y:S02]  /*3be20*/  LDL.LU R26, [R1+0x7d8] ;  /* 0x0007d800011a7983 */ /* 0x002ea40000300800 */
[----:B------:R-:W2:Y:S01]  /*3be30*/  LDL.LU R27, [R1+0x7dc] ;  /* 0x0007dc00011b7983 */ /* 0x000ea20000300800 */
[C---:B----4-:R-:W-:Y:S01]  /*3be40*/  HMMA.16816.F32.BF16 R20, R16.reuse, R22, R4 ;  /* 0x000000161014723c */ /* 0x050fe20000041804 */
[----:B------:R-:W4:Y:S11]  /*3be50*/  LDL.LU.64 R6, [R1+0x51a0] ;  /* 0x0051a00001067983 */ /* 0x000f360000300a00 */
[----:B------:R-:W-:Y:S11]  /*3be60*/  @!UPT UIADD3 URZ, URZ, URZ, URZ ;  /* 0x0000003f3f3ff290 */ /* 0x000ff6000fffe03f */
[----:B------:R-:W-:Y:S01]  /*3be70*/  STL.64 [R1+0xcd0], R20 ;  /* 0x000cd01401007387 */ /* 0x000fe20000100a00 */
[----:B------:R0:W-:Y:S03]  /*3be80*/  STL.64 [R1+0xcd8], R22 ;  /* 0x000cd81601007387 */ /* 0x0001e60000100a00 */
[----:B0-----:R-:W4:Y:S01]  /*3be90*/  LDL.LU.64 R22, [R1+0x5198] ;  /* 0x0051980001167983 */ /* 0x001f220000300a00 */
[----:B------:R-:W4:Y:S02]  /*3bea0*/  LDL.LU.64 R20, [R1+0x5190] ;  /* 0x0051900001147983 */ /* 0x000f240000300a00 */
[C---:B----4-:R-:W-:Y:S11]  /*3beb0*/  HMMA.16816.F32.BF16 R20, R16.reuse, R6, R20 ;  /* 0x000000061014723c */ /* 0x050ff60000041814 */
[----:B------:R-:W-:Y:S11]  /*3bec0*/  @!UPT UIADD3 URZ, URZ, URZ, URZ ;  /* 0x0000003f3f3ff290 */ /* 0x000ff6000fffe03f */
[----:B------:R-:W-:Y:S01]  /*3bed0*/  @!UPT UIADD3 URZ, URZ, URZ, URZ ;  /* 0x0000003f3f3ff290 */ /* 0x000fe2000fffe03f */
[----:B------:R0:W-:Y:S01]  /*3bee0*/  STL.64 [R1+0xcc0], R20 ;  /* 0x000cc01401007387 */ /* 0x0001e20000100a00 */
[----:B------:R-:W-:Y:S02]  /*3bef0*/  STL.64 [R1+0xcc8], R22 ;  /* 0x000cc81601007387 */ /* 0x000fe40000100a00 */
[----:B0-----:R-:W-:Y:S02]  /*3bf00*/  IMAD.MOV.U32 R21, RZ, RZ, R6 ;  /* 0x000000ffff157224 */ /* 0x001fe400078e0006 */
[----:B------:R-:W-:Y:S02]  /*3bf10*/  IMAD.MOV.U32 R20, RZ, RZ, R7 ;  /* 0x000000ffff147224 */ /* 0x000fe400078e0007 */
[----:B------:R-:W3:Y:S01]  /*3bf20*/  LDL.LU.64 R6, [R1+0x5188] ;  /* 0x0051880001067983 */ /* 0x000ee20000300a00 */
[----:B------:R-:W3:Y:S02]  /*3bf30*/  LDL.LU.64 R4, [R1+0x5180] ;  /* 0x0051800001047983 */ /* 0x000ee40000300a00 */
[----:B------:R0:W-:Y:S02]  /*3bf40*/  STL.64 [R1+0x50d8], R20 ;  /* 0x0050d81401007387 */ /* 0x0001e40000100a00 */
[----:B0-----:R-:W4:Y:S01]  /*3bf50*/  LDL.LU R20, [R1+0x7e0] ;  /* 0x0007e00001147983 */ /* 0x001f220000300800 */
[----:B------:R-:W4:Y:S02]  /*3bf60*/  LDL.LU R21, [R1+0x7e4] ;  /* 0x0007e40001157983 */ /* 0x000f240000300800 */
[----:B------:R-:W4:Y:S02]  /*3bf70*/  LDL.LU R22, [R1+0x7e8] ;  /* 0x0007e80001167983 */ /* 0x000f240000300800 */
[----:B------:R-:W4:Y:S01]  /*3bf80*/  LDL.LU R23, [R1+0x7ec] ;  /* 0x0007ec0001177983 */ /* 0x000f220000300800 */
[C---:B---3--:R-:W-:Y:S11]  /*3bf90*/  HMMA.16816.F32.BF16 R4, R16.reuse, R14, R4 ;  /* 0x0000000e1004723c */ /* 0x048ff60000041804 */
[----:B------:R-:W-:Y:S11]  /*3bfa0*/  @!UPT UIADD3 URZ, URZ, URZ, URZ ;  /* 0x0000003f3f3ff290 */ /* 0x000ff6000fffe03f */
[----:B------:R-:W-:Y:S01]  /*3bfb0*/  @!UPT UIADD3 URZ, URZ, URZ, URZ ;  /* 0x0000003f3f3ff290 */ /* 0x000fe2000fffe03f */
[----:B------:R0:W-:Y:S01]  /*3bfc0*/  STL.64 [R1+0xcb0], R4 ;  /* 0x000cb00401007387 */ /* 0x0001e20000100a00 */
[----:B------:R1:W-:Y:S02]  /*3bfd0*/  STL.64 [R1+0xcb8], R6 ;  /* 0x000cb80601007387 */ /* 0x0003e40000100a00 */
[----:B0-----:R-:W-:Y:S01]  /*3bfe0*/  IMAD.MOV.U32 R5, RZ, RZ, R14 ;  /* 0x000000ffff057224 */ /* 0x001fe200078e000e */
[----:B-1----:R-:W3:Y:S01]  /*3bff0*/  LDL.LU.64 R6, [R1+0x5178] ;  /* 0x0051780001067983 */ /* 0x002ee20000300a00 */
[----:B------:R-:W-:Y:S02]  /*3c000*/  IMAD.MOV.U32 R4, RZ, RZ, R15 ;  /* 0x000000ffff047224 */ /* 0x000fe400078e000f */
[----:B------:R-:W2:Y:S02]  /*3c010*/  LDL.LU.64 R14, [R1+0x5170] ;  /* 0x00517000010e7983 */ /* 0x000ea40000300a00 */
[C---:B--2---:R-:W-:Y:S11]  /*3c020*/  HMMA.16816.F32.BF16 R8, R16.reuse, R14, R8 ;  /* 0x0000000e1008723c */ /* 0x044ff60000041808 */
[----:B------:R-:W-:Y:S11]  /*3c030*/  @!UPT UIADD3 URZ, URZ, URZ, URZ ;  /* 0x0000003f3f3ff290 */ /* 0x000ff6000fffe03f */
[----:B------:R-:W-:Y:S01]  /*3c040*/  @!UPT UIADD3 URZ, URZ, URZ, URZ ;  /* 0x0000003f3f3ff290 */ /* 0x000fe2000fffe03f */
[----:B------:R-:W-:Y:S01]  /*3c050*/  STL.64 [R1+0xca0], R8 ;  /* 0x000ca00801007387 */ /* 0x000fe20000100a00 */
[----:B------:R0:W-:Y:S03]  /*3c060*/  STL.64 [R1+0xca8], R10 ;  /* 0x000ca80a01007387 */ /* 0x0001e60000100a00 */
[----:B0-----:R-:W4:Y:S01]  /*3c070*/  LDL.LU.64 R10, [R1+0x5168] ;  /* 0x00516800010a7983 */ /* 0x001f220000300a00 */
[----:B------:R-:W2:Y:S02]  /*3c080*/  LDL.LU R8, [R1+0x5160] ;  /* 0x0051600001087983 */ /* 0x000ea40000300800 */
[----:B------:R4:W-:Y:S02]  /*3c090*/  STL.64 [R1+0x5138], R14 ;  /* 0x0051380e01007387 */ /* 0x0009e40000100a00 */
[C---:B----4-:R-:W-:Y:S08]  /*3c0a0*/  HMMA.16816.F32.BF16 R12, R16.reuse, R10, R20 ;  /* 0x0000000a100c723c */ /* 0x050ff00000041814 */
[----:B---3--:R-:W-:Y:S01]  /*3c0b0*/  HMMA.16816.F32.BF16 R20, R16, R6, R24 ;  /* 0x000000061014723c */ /* 0x008fe20000041818 */
[----:B------:R-:W-:Y:S01]  /*3c0c0*/  STL [R1+0x50a4], R10 ;  /* 0x0050a40a01007387 */ /* 0x000fe20000100800 */
[----:B------:R-:W-:Y:S03]  /*3c0d0*/  STL [R1+0x50a0], R11 ;  /* 0x0050a00b01007387 */ /* 0x000fe60000100800 */
[----:B------:R-:W0:Y:S10]  /*3c0e0*/  LDSM.16.MT88.4 R24, [R28+0x4100] ;  /* 0x004100001c18783b */ /* 0x000e340000004200 */
[----:B------:R1:W-:Y:S01]  /*3c0f0*/  STL.64 [R1+0xc90], R12 ;  /* 0x000c900c01007387 */ /* 0x0003e20000100a00 */
[----:B------:R3:W-:Y:S03]  /*3c100*/  STL.64 [R1+0xc98], R14 ;  /* 0x000c980e01007387 */ /* 0x0007e60000100a00 */
[----:B-1----:R-:W4:Y:S04]  /*3c110*/  LDL.LU R12, [R1+0x7a0] ;  /* 0x0007a000010c7983 */ /* 0x002f280000300800 */
[----:B------:R-:W-:Y:S02]  /*3c120*/  STL.64 [R1+0xc80], R20 ;  /* 0x000c801401007387 */ /* 0x000fe40000100a00 */
[----:B------:R-:W-:Y:S02]  /*3c130*/  STL.64 [R1+0xc88], R22 ;  /* 0x000c881601007387 */ /* 0x000fe40000100a00 */
[----:B------:R-:W4:Y:S01]  /*3c140*/  LDL.LU R13, [R1+0x7a4] ;  /* 0x0007a400010d7983 */ /* 0x000f220000300800 */
[----:B---3--:R-:W3:Y:S01]  /*3c150*/  LDL.LU R14, [R1+0x7a8] ;  /* 0x0007a800010e7983 */ /* 0x008ee20000300800 */
[----:B------:R-:W3:Y:S03]  /*3c160*/  LDL.LU R15, [R1+0x7ac] ;  /* 0x0007ac00010f7983 */ /* 0x000ee60000300800 */
[----:B---3--:R2:W-:Y:S01]  /*3c170*/  STL.64 [R1+0x5148], R14 ;  /* 0x0051480e01007387 */ /* 0x0085e20000100a00 */
[----:B----4-:R-:W-:Y:S02]  /*3c180*/  STL.64 [R1+0x5140], R12 ;  /* 0x0051400c01007387 */ /* 0x010fe40000100a00 */
[----:B--2---:R-:W-:-:S02]  /*3c190*/  IMAD.MOV.U32 R14, RZ, RZ, R8 ;  /* 0x000000ffff0e7224 */ /* 0x004fc400078e0008 */
[----:B------:R-:W-:Y:S01]  /*3c1a0*/  IMAD.MOV.U32 R15, RZ, RZ, R3 ;  /* 0x000000ffff0f7224 */ /* 0x000fe200078e0003 */
[----:B------:R-:W2:Y:S01]  /*3c1b0*/  LDL.LU R8, [R1+0x7c0] ;  /* 0x0007c00001087983 */ /* 0x000ea20000300800 */
[----:B------:R-:W2:Y:S02]  /*3c1c0*/  LDL.LU R9, [R1+0x7c4] ;  /* 0x0007c40001097983 */ /* 0x000ea40000300800 */
[----:B------:R-:W2:Y:S02]  /*3c1d0*/  LDL.LU R10, [R1+0x7c8] ;  /* 0x0007c800010a7983 */ /* 0x000ea40000300800 */
[----:B------:R-:W2:Y:S01]  /*3c1e0*/  LDL.LU R11, [R1+0x7cc] ;  /* 0x0007cc00010b7983 */ /* 0x000ea20000300800 */
[----:B------:R1:W-:Y:S01]  /*3c1f0*/  STL.64 [R1+0x5158], R14 ;  /* 0x0051580e01007387 */ /* 0x0003e20000100a00 */
[----:B------:R-:W3:Y:S03]  /*3c200*/  LDL.64 R22, [R1+0x108] ;  /* 0x0001080001167983 */ /* 0x000ee60000100a00 */
[----:B-1----:R-:W2:Y:S04]  /*3c210*/  LDL.64 R14, [R1+0x38] ;  /* 0x00003800010e7983 */ /* 0x002ea80000100a00 */
[----:B---3--:R1:W-:Y:S04]  /*3c220*/  STL.64 [R1+0x50e8], R22 ;  /* 0x0050e81601007387 */ /* 0x0083e80000100a00 */
[----:B-1----:R-:W3:Y:S04]  /*3c230*/  LDL.64 R22, [R1+0x118] ;  /* 0x0001180001167983 */ /* 0x002ee80000100a00 */
[----:B---3--:R1:W-:Y:S04]  /*3c240*/  STL.64 [R1+0x5100], R22 ;  /* 0x0051001601007387 */ /* 0x0083e80000100a00 */
[----:B-1----:R-:W3:Y:S04]  /*3c250*/  LDL.64 R22, [R1+0x128] ;  /* 0x0001280001167983 */ /* 0x002ee80000100a00 */
[----:B---3--:R1:W-:Y:S04]  /*3c260*/  STL.64 [R1+0x5118], R22 ;  /* 0x0051181601007387 */ /* 0x0083e80000100a00 */
[----:B-1----:R-:W3:Y:S04]  /*3c270*/  LDL.64 R22, [R1+0x138] ;  /* 0x0001380001167983 */ /* 0x002ee80000100a00 */
[----:B---3--:R1:W-:Y:S04]  /*3c280*/  STL.64 [R1+0x5130], R22 ;  /* 0x0051301601007387 */ /* 0x0083e80000100a00 */
[----:B-1----:R-:W3:Y:S04]  /*3c290*/  LDL.64 R22, [R1+0x148] ;  /* 0x0001480001167983 */ /* 0x002ee80000100a00 */
[----:B---3--:R1:W-:Y:S01]  /*3c2a0*/  STL.64 [R1+0x5150], R22 ;  /* 0x0051501601007387 */ /* 0x0083e20000100a00 */
[----:B------:R-:W3:Y:S02]  /*3c2b0*/  LDL.LU R20, [R1+0x7b0] ;  /* 0x0007b00001147983 */ /* 0x000ee40000300800 */
[----:B------:R-:W3:Y:S01]  /*3c2c0*/  LDL.LU R21, [R1+0x7b4] ;  /* 0x0007b40001157983 */ /* 0x000ee20000300800 */
[----:B-1----:R-:W3:Y:S01]  /*3c2d0*/  LDL.LU R22, [R1+0x7b8] ;  /* 0x0007b80001167983 */ /* 0x002ee20000300800 */
[----:B------:R-:W3:Y:S02]  /*3c2e0*/  LDL.LU R23, [R1+0x7bc] ;  /* 0x0007bc0001177983 */ /* 0x000ee40000300800 */
[----:B------:R-:W-:Y:S02]  /*3c2f0*/  STL.64 [R1+0x5038], R6 ;  /* 0x0050380601007387 */ /* 0x000fe40000100a00 */
[----:B------:R1:W-:Y:S02]  /*3c300*/  STL.64 [R1+0x50e0], R4 ;  /* 0x0050e00401007387 */ /* 0x0003e40000100a00 */
[----:B-1----:R-:W4:Y:S01]  /*3c310*/  LDL.LU R4, [R1+0x760] ;  /* 0x0007600001047983 */ /* 0x002f220000300800 */
[----:B------:R-:W4:Y:S02]  /*3c320*/  LDL.LU R5, [R1+0x764] ;  /* 0x0007640001057983 */ /* 0x000f240000300800 */
[----:B------:R-:W2:Y:S02]  /*3c330*/  LDL.LU R6, [R1+0x768] ;  /* 0x0007680001067983 */ /* 0x000ea40000300800 */
[----:B------:R-:W2:Y:S02]  /*3c340*/  LDL.LU R7, [R1+0x76c] ;  /* 0x00076c0001077983 */ /* 0x000ea40000300800 */
[----:B--2---:R-:W-:Y:S01]  /*3c350*/  STL.64 [R1+0x50f8], R6 ;  /* 0x0050f80601007387 */ /* 0x004fe20000100a00 */
[----:B----4-:R1:W-:Y:S03]  /*3c360*/  STL.64 [R1+0x50f0], R4 ;  /* 0x0050f00401007387 */ /* 0x0103e60000100a00 */
[----:B-1----:R-:W2:Y:S01]  /*3c370*/  LDL.LU R4, [R1+0x770] ;  /* 0x0007700001047983 */ /* 0x002ea20000300800 */
[----:B------:R-:W2:Y:S02]  /*3c380*/  LDL.LU R5, [R1+0x774] ;  /* 0x0007740001057983 */ /* 0x000ea40000300800 */
[----:B------:R-:W4:Y:S02]  /*3c390*/  LDL.LU R6, [R1+0x778] ;  /* 0x0007780001067983 */ /* 0x000f240000300800 */
[----:B------:R-:W4:Y:S01]  /*3c3a0*/  LDL.LU R7, [R1+0x77c] ;  /* 0x00077c0001077983 */ /* 0x000f220000300800 */
[----:B------:R-:W-:Y:S01]  /*3c3b0*/  HMMA.16816.F32.BF16 R8, R16, R14, R8 ;  /* 0x0000000e1008723c */ /* 0x000fe20000041808 */
[----:B----4-:R-:W-:Y:S01]  /*3c3c0*/  STL.64 [R1+0x5110], R6 ;  /* 0x0051100601007387 */ /* 0x010fe20000100a00 */
[----:B--2---:R1:W-:Y:S03]  /*3c3d0*/  STL.64 [R1+0x5108], R4 ;  /* 0x0051080401007387 */ /* 0x0043e60000100a00 */
[----:B-1----:R-:W2:Y:S01]  /*3c3e0*/  LDL.LU R4, [R1+0x780] ;  /* 0x0007800001047983 */ /* 0x002ea20000300800 */
[----:B------:R-:W2:Y:S02]  /*3c3f0*/  LDL.LU R5, [R1+0x784] ;  /* 0x0007840001057983 */ /* 0x000ea40000300800 */
[----:B------:R-:W4:Y:S02]  /*3c400*/  LDL.LU R6, [R1+0x788] ;  /* 0x0007880001067983 */ /* 0x000f240000300800 */
[----:B------:R-:W4:Y:S02]  /*3c410*/  LDL.LU R7, [R1+0x78c] ;  /* 0x00078c0001077983 */ /* 0x000f240000300800 */
[----:B----4-:R-:W-:Y:S01]  /*3c420*/  STL.64 [R1+0x5128], R6 ;  /* 0x0051280601007387 */ /* 0x010fe20000100a00 */
[----:B--2---:R1:W-:Y:S03]  /*3c430*/  STL.64 [R1+0x5120], R4 ;  /* 0x0051200401007387 */ /* 0x0043e60000100a00 */
[----:B-1----:R-:W2:Y:S01]  /*3c440*/  LDL.LU R4, [R1+0x790] ;  /* 0x0007900001047983 */ /* 0x002ea20000300800 */
[----:B------:R-:W2:Y:S02]  /*3c450*/  LDL.LU R5, [R1+0x794] ;  /* 0x0007940001057983 */ /* 0x000ea40000300800 */
[----:B------:R-:W2:Y:S02]  /*3c460*/  LDL.LU R6, [R1+0x798] ;  /* 0x0007980001067983 */ /* 0x000ea40000300800 */
[----:B------:R-:W2:Y:S01]  /*3c470*/  LDL.LU R7, [R1+0x79c] ;  /* 0x00079c0001077983 */ /* 0x000ea20000300800 */
[----:B0-----:R-:W-:Y:S01]  /*3c480*/  STL.64 [R1+0x4f60], R26 ;  /* 0x004f601a01007387 */ /* 0x001fe20000100a00 */
[----:B------:R-:W-:Y:S02]  /*3c490*/  STL.64 [R1+0x4f58], R24 ;  /* 0x004f581801007387 */ /* 0x000fe40000100a00 */
[----:B------:R-:W-:Y:S02]  /*3c4a0*/  STL.64 [R1+0x14f0], R8 ;  /* 0x0014f00801007387 */ /* 0x000fe40000100a00 */
[----:B------:R0:W-:Y:S02]  /*3c4b0*/  STL.64 [R1+0x14f8], R10 ;  /* 0x0014f80a01007387 */ /* 0x0001e40000100a00 */
[----:B0-----:R-:W-:-:S02]  /*3c4c0*/  IMAD.MOV.U32 R10, RZ, RZ, R14 ;  /* 0x000000ffff0a7224 */ /* 0x001fc400078e000e */
[----:B------:R-:W-:Y:S02]  /*3c4d0*/  IMAD.MOV.U32 R11, RZ, RZ, R15 ;  /* 0x000000ffff0b7224 */ /* 0x000fe400078e000f */
[----:B------:R-:W3:Y:S02]  /*3c4e0*/  LDL.LU.64 R14, [R1+0x5158] ;  /* 0x00515800010e7983 */ /* 0x000ee40000300a00 */
[C---:B---3--:R-:W-:Y:S02]  /*3c4f0*/  HMMA.16816.F32.BF16 R12, R16.reuse, R14, R20 ;  /* 0x0000000e100c723c */ /* 0x048fe40000041814 */
[----:B------:R-:W3:Y:S11]  /*3c500*/  LDL.LU.64 R22, [R1+0x5150] ;  /* 0x0051500001167983 */ /* 0x000ef60000300a00 */
        /* <DEDUP_REMOVED lines=14> */
[----:B------:R-:W-:Y:S02]  /*3c5f0*/  IMAD.MOV.U32 R26, RZ, RZ, R2 ;  /* 0x000000ffff1a7224 */ /* 0x000fe400078e0002 */
[----:B------:R-:W-:Y:S01]  /*3c600*/  IMAD.MOV.U32 R27, RZ, RZ, R0 ;  /* 0x000000ffff1b7224 */ /* 0x000fe200078e0000 */
[----:B--2---:R-:W-:Y:S01]  /*3c610*/  HMMA.16816.F32.BF16 R4, R16, R22, R4 ;  /* 0x000000161004723c */ /* 0x004fe20000041804 */
[----:B---3--:R0:W-:Y:S01]  /*3c620*/  STL.64 [R1+0x5058], R14 ;  /* 0x0050580e01007387 */ /* 0x0081e20000100a00 */
[----:B------:R-:W-:Y:S02]  /*3c630*/  STL.64 [R1+0x5050], R12 ;  /* 0x0050500c01007387 */ /* 0x000fe40000100a00 */
[----:B------:R-:W-:-:S02]  /*3c640*/  IMAD.MOV.U32 R2, RZ, RZ, R22 ;  /* 0x000000ffff027224 */ /* 0x000fc400078e0016 */
[----:B------:R-:W-:Y:S01]  /*3c650*/  IMAD.MOV.U32 R0, RZ, RZ, R23 ;  /* 0x000000ffff007224 */ /* 0x000fe200078e0017 */
[----:B0-----:R-:W2:Y:S11]  /*3c660*/  LDL.64 R14, [R1+0xf8] ;  /* 0x0000f800010e7983 */ /* 0x001eb60000100a00 */
[----:B------:R-:W-:Y:S05]  /*3c670*/  @!UPT UIADD3 URZ, URZ, URZ, URZ ;  /* 0x0000003f3f3ff290 */ /* 0x000fea000fffe03f */
        /* <DEDUP_REMOVED lines=27> */
[----:B------:R-:W-:Y:S01]  /*3c830*/  STL.64 [R1+0x50c0], R10 ;  /* 0x0050c00a01007387 */ /* 0x000fe20000100a00 */
[----:B------:R0:W-:Y:S01]  /*3c840*/  STL [R1+0x50b8], R9 ;  /* 0x0050b80901007387 */ /* 0x0001e20000100800 */
[----:B------:R-:W2:Y:S03]  /*3c850*/  LDL.LU R8, [R1+0x750] ;  /* 0x0007500001087983 */ /* 0x000ea60000300800 */
[----:B0-----:R-:W2:Y:S01]  /*3c860*/  LDL.LU R9, [R1+0x754] ;  /* 0x0007540001097983 */ /* 0x001ea20000300800 */
[----:B------:R-:W2:Y:S02]  /*3c870*/  LDL.LU R10, [R1+0x758] ;  /* 0x00075800010a7983 */ /* 0x000ea40000300800 */
[----:B------:R-:W2:Y:S01]  /*3c880*/  LDL.LU R11, [R1+0x75c] ;  /* 0x00075c00010b7983 */ /* 0x000ea20000300800 */
[C---:B---3--:R-:W-:Y:S11]  /*3c890*/  HMMA.16816.F32.BF16 R4, R16.reuse, R22, R4 ;  /* 0x000000161004723c */ /* 0x048ff60000041804 */
        /* <DEDUP_REMOVED lines=8> */
[----:B------:R-:W-:Y:S01]  /*3c920*/  IMAD.MOV.U32 R2, RZ, RZ, R15 ;  /* 0x000000ffff027224 */ /* 0x000fe200078e000f */
[----:B------:R-:W2:Y:S01]  /*3c930*/  LDL.LU.64 R20, [R1+0x50d8] ;  /* 0x0050d80001147983 */ /* 0x000ea20000300a00 */
[----:B------:R-:W-:Y:S02]  /*3c940*/  STL.64 [R1+0x50d0], R26 ;  /* 0x0050d01a01007387 */ /* 0x000fe40000100a00 */
[----:B------:R0:W-:Y:S11]  /*3c950*/  STL.64 [R1+0x50c8], R24 ;  /* 0x0050c81801007387 */ /* 0x0001f60000100a00 */
[----:B------:R-:W-:Y:S03]  /*3c960*/  @!UPT UIADD3 URZ, URZ, URZ, URZ ;  /* 0x0000003f3f3ff290 */ /* 0x000fe6000fffe03f */
[----:B------:R-:W-:Y:S01]  /*3c970*/  STL.64 [R1+0x1490], R8 ;  /* 0x0014900801007387 */ /* 0x000fe20000100a00 */
[----:B------:R4:W-:Y:S02]  /*3c980*/  STL.64 [R1+0x1498], R10 ;  /* 0x0014980a01007387 */ /* 0x0009e40000100a00 */
[----:B---3--:R-:W-:Y:S02]  /*3c990*/  IMAD.MOV.U32 R14, RZ, RZ, R5 ;  /* 0x000000ffff0e7224 */ /* 0x008fe400078e0005 */
[----:B------:R-:W-:-:S05]  /*3c9a0*/  IMAD.MOV.U32 R15, RZ, RZ, R4 ;  /* 0x000000ffff0f7224 */ /* 0x000fca00078e0004 */
[----:B------:R2:W-:Y:S01]  /*3c9b0*/  STL.64 [R1+0x5070], R14 ;  /* 0x0050700e01007387 */ /* 0x0005e20000100a00 */
[----:B------:R-:W3:Y:S02]  /*3c9c0*/  LDL.LU R4, [R1+0x6e0] ;  /* 0x0006e00001047983 */ /* 0x000ee40000300800 */
[----:B------:R-:W3:Y:S02]  /*3c9d0*/  LDL.LU R5, [R1+0x6e4] ;  /* 0x0006e40001057983 */ /* 0x000ee40000300800 */
[----:B-1----:R-:W3:Y:S01]  /*3c9e0*/  LDL.LU R6, [R1+0x6e8] ;  /* 0x0006e80001067983 */ /* 0x002ee20000300800 */
[----:B------:R-:W3:Y:S01]  /*3c9f0*/  LDL.LU R7, [R1+0x6ec] ;  /* 0x0006ec0001077983 */ /* 0x000ee20000300800 */
[----:B0-----:R-:W3:Y:S02]  /*3ca00*/  LDL.LU R24, [R1+0x740] ;  /* 0x0007400001187983 */ /* 0x001ee40000300800 */
[----:B------:R-:W3:Y:S02]  /*3ca10*/  LDL.LU R25, [R1+0x744] ;  /* 0x0007440001197983 */ /* 0x000ee40000300800 */
[----:B------:R-:W3:Y:S01]  /*3ca20*/  LDL.LU R26, [R1+0x748] ;  /* 0x00074800011a7983 */ /* 0x000ee20000300800 */
[----:B------:R-:W3:Y:S01]  /*3ca30*/  LDL.LU R27, [R1+0x74c] ;  /* 0x00074c00011b7983 */ /* 0x000ee20000300800 */
[----:B----4-:R-:W4:Y:S02]  /*3ca40*/  LDL.64 R10, [R1+0xe8] ;  /* 0x0000e800010a7983 */ /* 0x010f240000100a00 */
[----:B------:R-:W-:-:S02]  /*3ca50*/  IMAD.MOV.U32 R29, RZ, RZ, R22 ;  /* 0x000000ffff1d7224 */ /* 0x000fc400078e0016 */
[----:B--2---:R-:W-:Y:S02]  /*3ca60*/  IMAD.MOV.U32 R14, RZ, RZ, R21 ;  /* 0x000000ffff0e7224 */ /* 0x004fe400078e0015 */
[----:B------:R-:W-:Y:S02]  /*3ca70*/  IMAD.MOV.U32 R15, RZ, RZ, R20 ;  /* 0x000000ffff0f7224 */ /* 0x000fe400078e0014 */
[----:B------:R-:W2:Y:S01]  /*3ca80*/  LDL.LU R20, [R1+0x730] ;  /* 0x0007300001147983 */ /* 0x000ea20000300800 */
[----:B------:R-:W2:Y:S02]  /*3ca90*/  LDL.LU R21, [R1+0x734] ;  /* 0x0007340001157983 */ /* 0x000ea40000300800 */
[----:B------:R-:W2:Y:S02]  /*3caa0*/  LDL.LU R22, [R1+0x738] ;  /* 0x0007380001167983 */ /* 0x000ea40000300800 */
[----:B------:R-:W2:Y:S01]  /*3cab0*/  LDL.LU R23, [R1+0x73c] ;  /* 0x00073c0001177983 */ /* 0x000ea20000300800 */
[----:B------:R-:W-:Y:S04]  /*3cac0*/  STL.64 [R1+0x5088], R14 ;  /* 0x0050880e01007387 */ /* 0x000fe80000100a00 */
[----:B---3--:R-:W-:Y:S01]  /*3cad0*/  STL.64 [R1+0x5048], R6 ;  /* 0x0050480601007387 */ /* 0x008fe20000100a00 */
[----:B------:R0:W-:Y:S03]  /*3cae0*/  STL.64 [R1+0x5040], R4 ;  /* 0x0050400401007387 */ /* 0x0001e60000100a00 */
[----:B0-----:R-:W3:Y:S01]  /*3caf0*/  LDL.LU R4, [R1+0x6f0] ;  /* 0x0006f00001047983 */ /* 0x001ee20000300800 */
[----:B------:R-:W3:Y:S02]  /*3cb00*/  LDL.LU R5, [R1+0x6f4] ;  /* 0x0006f40001057983 */ /* 0x000ee40000300800 */
[----:B------:R-:W2:Y:S02]  /*3cb10*/  LDL.LU R6, [R1+0x6f8] ;  /* 0x0006f80001067983 */ /* 0x000ea40000300800 */
[----:B------:R-:W2:Y:S01]  /*3cb20*/  LDL.LU R7, [R1+0x6fc] ;  /* 0x0006fc0001077983 */ /* 0x000ea20000300800 */
[----:B------:R-:W3:Y:S04]  /*3cb30*/  LDL R14, [R1+0x28] ;  /* 0x00002800010e7983 */ /* 0x000ee80000100800 */
[----:B------:R-:W4:Y:S04]  /*3cb40*/  LDL R15, [R1+0x2c] ;  /* 0x00002c00010f7983 */ /* 0x000f280000100800 */
        /* <DEDUP_REMOVED lines=18> */
[----:B------:R-:W2:Y:S02]  /*3cc70*/  LDL.LU R7, [R1+0x72c] ;  /* 0x00072c0001077983 */ /* 0x000ea40000300800 */
[----:B------:R-:W-:Y:S01]  /*3cc80*/  STL.64 [R1+0x1470], R24 ;  /* 0x0014701801007387 */ /* 0x000fe20000100a00 */
[----:B------:R0:W-:Y:S03]  /*3cc90*/  STL.64 [R1+0x1478], R26 ;  /* 0x0014781a01007387 */ /* 0x0001e60000100a00 */
[----:B0-----:R-:W3:Y:S01]  /*3cca0*/  LDL.LU.64 R26, [R1+0x50d0] ;  /* 0x0050d000011a7983 */ /* 0x001ee20000300a00 */
[----:B------:R-:W4:Y:S02]  /*3ccb0*/  LDL.LU.64 R24, [R1+0x50c8] ;  /* 0x0050c80001187983 */ /* 0x000f240000300a00 */
[----:B------:R-:W-:-:S02]  /*3ccc0*/  IMAD.MOV.U32 R3, RZ, RZ, R10 ;  /* 0x000000ffff037224 */ /* 0x000fc400078e000a */
[----:B------:R-:W-:Y:S02]  /*3ccd0*/  IMAD.MOV.U32 R8, RZ, RZ, R11 ;  /* 0x000000ffff087224 */ /* 0x000fe400078e000b */
[----:B------:R-:W2:Y:S01]  /*3cce0*/  LDL.LU.64 R10, [R1+0x50c0] ;  /* 0x0050c000010a7983 */ /* 0x000ea20000300a00 */
[----:B------:R-:W2:Y:S01]  /*3ccf0*/  LDL.LU R9, [R1+0x50b8] ;  /* 0x0050b80001097983 */ /* 0x000ea20000300800 */
[----:B---3--:R-:W-:Y:S02]  /*3cd00*/  HMMA.16816.F32.BF16 R16, R16, R26, R20 ;  /* 0x0000001a1010723c */ /* 0x008fe40000041814 */
[----:B------:R-:W2:Y:S01]  /*3cd10*/  LDL.LU.64 R22, [R1+0x50b0] ;  /* 0x0050b00001167983 */ /* 0x000ea20000300a00 */
[----:B------:R-:W2:Y:S11]  /*3cd20*/  LDL.LU.64 R20, [R1+0x50a8] ;  /* 0x0050a80001147983 */ /* 0x000eb60000300a00 */
[----:B------:R-:W-:Y:S09]  /*3cd30*/  @!UPT UIADD3 URZ, URZ, URZ, URZ ;  /* 0x0000003f3f3ff290 */ /* 0x000ff2000fffe03f */
[----:B------:R0:W-:Y:S01]  /*3cd40*/  STL.64 [R1+0xc70], R16 ;  /* 0x000c701001007387 */ /* 0x0001e20000100a00 */
[----:B------:R1:W-:Y:S03]  /*3cd50*/  STL.64 [R1+0xc78], R18 ;  /* 0x000c781201007387 */ /* 0x0003e60000100a00 */
[----:B0-----:R-:W3:Y:S01]  /*3cd60*/  LDL.LU R16, [R1+0x6d0] ;  /* 0x0006d00001107983 */ /* 0x001ee20000300800 */
[----:B------:R-:W3:Y:S02]  /*3cd70*/  LDL.LU R17, [R1+0x6d4] ;  /* 0x0006d40001117983 */ /* 0x000ee40000300800 */
[----:B-1----:R-:W3:Y:S02]  /*3cd80*/  LDL.LU R18, [R1+0x6d8] ;  /* 0x0006d80001127983 */ /* 0x002ee40000300800 */
[----:B------:R-:W3:Y:S01]  /*3cd90*/  LDL.LU R19, [R1+0x6dc] ;  /* 0x0006dc0001137983 */ /* 0x000ee20000300800 */
[----:B------:R-:W-:Y:S01]  /*3cda0*/  STL.64 [R1+0x4f78], R26 ;  /* 0x004f781a01007387 */ /* 0x000fe20000100a00 */
[----:B----4-:R0:W-:Y:S03]  /*3cdb0*/  STL.64 [R1+0x5018], R24 ;  /* 0x0050181801007387 */ /* 0x0101e60000100a00 */
[----:B0-----:R-:W4:Y:S01]  /*3cdc0*/  LDL.LU R24, [R1+0x6b0] ;  /* 0x0006b00001187983 */ /* 0x001f220000300800 */
[----:B------:R-:W4:Y:S02]  /*3cdd0*/  LDL.LU R25, [R1+0x6b4] ;  /* 0x0006b40001197983 */ /* 0x000f240000300800 */
[----:B------:R-:W3:Y:S02]  /*3cde0*/  LDL.LU R26, [R1+0x6b8] ;  /* 0x0006b800011a7983 */ /* 0x000ee40000300800 */
[----:B------:R-:W3:Y:S01]  /*3cdf0*/  LDL.LU R27, [R1+0x6bc] ;  /* 0x0006bc00011b7983 */ /* 0x000ee20000300800 */
[----:B--2---:R-:W-:Y:S01]  /*3ce00*/  HMMA.16816.F32.BF16 R12, R20, R14, R4 ;  /* 0x0000000e140c723c */ /* 0x004fe20000041804 */
[----:B---3--:R0:W-:Y:S01]  /*3ce10*/  STL.64 [R1+0x5028], R26 ;  /* 0x0050281a01007387 */ /* 0x0081e20000100a00 */
[----:B----4-:R-:W-:Y:S02]  /*3ce20*/  STL.64 [R1+0x5020], R24 ;  /* 0x0050201801007387 */ /* 0x010fe40000100a00 */
[----:B0-----:R-:W-:-:S02]  /*3ce30*/  IMAD.MOV.U32 R26, RZ, RZ, R10 ;  /* 0x000000ffff1a7224 */ /* 0x001fc400078e000a */
[----:B------:R-:W-:Y:S01]  /*3ce40*/  IMAD.MOV.U32 R27, RZ, RZ, R11 ;  /* 0x000000ffff1b7224 */ /* 0x000fe200078e000b */
[----:B------:R-:W2:Y:S01]  /*3ce50*/  LDL.LU R10, [R1+0x50a4] ;  /* 0x0050a400010a7983 */ /* 0x000ea20000300800 */
[----:B------:R-:W2:Y:S02]  /*3ce60*/  LDL.LU R11, [R1+0x50a0] ;  /* 0x0050a000010b7983 */ /* 0x000ea40000300800 */
[----:B------:R-:W3:Y:S02]  /*3ce70*/  LDL.LU.64 R6, [R1+0x5098] ;  /* 0x0050980001067983 */ /* 0x000ee40000300a00 */
[----:B------:R-:W3:Y:S11]  /*3ce80*/  LDL.LU.64 R4, [R1+0x5090] ;  /* 0x0050900001047983 */ /* 0x000ef60000300a00 */
        /* <DEDUP_REMOVED lines=16> */
[----:B0-----:R-:W3:Y:S01]  /*3cf90*/  LDL.LU.64 R14, [R1+0x5058] ;  /* 0x00505800010e7983 */ /* 0x001ee20000300a00 */
[----:B------:R-:W4:Y:S01]  /*3cfa0*/  LDL.LU.64 R12, [R1+0x5050] ;  /* 0x00505000010c7983 */ /* 0x000f220000300a00 */
[----:B---3--:R-:W-:Y:S11]  /*3cfb0*/  HMMA.16816.F32.BF16 R4, R20, R14, R4 ;  /* 0x0000000e1404723c */ /* 0x008ff60000041804 */
[----:B------:R-:W-:Y:S11]  /*3cfc0*/  @!UPT UIADD3 URZ, URZ, URZ, URZ ;  /* 0x0000003f3f3ff290 */ /* 0x000ff6000fffe03f */
[----:B------:R-:W-:Y:S01]  /*3cfd0*/  @!UPT UIADD3 URZ, URZ, URZ, URZ ;  /* 0x0000003f3f3ff290 */ /* 0x000fe2000fffe03f */
[----:B------:R-:W-:Y:S01]  /*3cfe0*/  STL.64 [R1+0xc30], R4 ;  /* 0x000c300401007387 */ /* 0x000fe20000100a00 */
[----:B------:R0:W-:Y:S03]  /*3cff0*/  STL.64 [R1+0xc38], R6 ;  /* 0x000c380601007387 */ /* 0x0001e60000100a00 */
[----:B0-----:R-:W2:Y:S01]  /*3d000*/  LDL.LU.64 R6, [R1+0x5048] ;  /* 0x0050480001067983 */ /* 0x001ea20000300a00 */
[----:B------:R-:W2:Y:S02]  /*3d010*/  LDL.LU.64 R4, [R1+0x5040] ;  /* 0x0050400001047983 */ /* 0x000ea40000300a00 */
[----:B------:R4:W-:Y:S02]  /*3d020*/  STL.64 [R1+0x4f38], R14 ;  /* 0x004f380e01007387 */ /* 0x0009e40000100a00 */
[----:B----4-:R-:W-:Y:S02]  /*3d030*/  IMAD.MOV.U32 R14, RZ, RZ, R13 ;  /* 0x000000ffff0e7224 */ /* 0x010fe400078e000d */
[----:B------:R-:W-:-:S05]  /*3d040*/  IMAD.MOV.U32 R15, RZ, RZ, R12 ;  /* 0x000000ffff0f7224 */ /* 0x000fca00078e000c */
[----:B------:R0:W-:Y:S01]  /*3d050*/  STL.64 [R1+0x5030], R14 ;  /* 0x0050300e01007387 */ /* 0x0001e20000100a00 */
[----:B------:R-:W3:Y:S02]  /*3d060*/  LDL.LU R12, [R1+0x6c0] ;  /* 0x0006c000010c7983 */ /* 0x000ee40000300800 */
[----:B------:R-:W3:Y:S01]  /*3d070*/  LDL.LU R13, [R1+0x6c4] ;  /* 0x0006c400010d7983 */ /* 0x000ee20000300800 */
[----:B0-----:R-:W3:Y:S01]  /*3d080*/  LDL.LU R14, [R1+0x6c8] ;  /* 0x0006c800010e7983 */ /* 0x001ee20000300800 */
[----:B------:R-:W3:Y:S01]  /*3d090*/  LDL.LU R15, [R1+0x6cc] ;  /* 0x0006cc00010f7983 */ /* 0x000ee20000300800 */
[C---:B--2---:R-:W-:Y:S11]  /*3d0a0*/  HMMA.16816.F32.BF16 R4, R20.reuse, R10, R4 ;  /* 0x0000000a1404723c */ /* 0x044ff60000041804 */
[----:B------:R-:W-:Y:S11]  /*3d0b0*/  @!UPT UIADD3 URZ, URZ, URZ, URZ ;  /* 0x0000003f3f3ff290 */ /* 0x000ff6000fffe03f */
[----:B------:R-:W-:Y:S01]  /*3d0c0*/  @!UPT UIADD3 URZ, URZ, URZ, URZ ;  /* 0x0000003f3f3ff290 */ /* 0x000fe2000fffe03f */
[----:B------:R-:W-:Y:S01]  /*3d0d0*/  STL.64 [R1+0xc20], R4 ;  /* 0x000c200401007387 */ /* 0x000fe20000100a00 */
[----:B------:R0:W-:Y:S03]  /*3d0e0*/  STL.64 [R1+0xc28], R6 ;  /* 0x000c280601007387 */ /* 0x0001e60000100a00 */
[----:B0-----:R-:W2:Y:S01]  /*3d0f0*/  LDL.LU.64 R6, [R1+0x5038] ;  /* 0x0050380001067983 */ /* 0x001ea20000300a00 */
[----:B------:R-:W-:Y:S01]  /*3d100*/  STL.64 [R1+0x4f20], R10 ;  /* 0x004f200a01007387 */ /* 0x000fe20000100a00 */
[C---:B---3--:R-:W-:Y:S08]  /*3d110*/  HMMA.16816.F32.BF16 R24, R20.reuse, R26, R12 ;  /* 0x0000001a1418723c */ /* 0x048ff0000004180c */
[C---:B--2---:R-:W-:Y:S01]  /*3d120*/  HMMA.16816.F32.BF16 R16, R20.reuse, R6, R16 ;  /* 0x000000061410723c */ /* 0x044fe20000041810 */
[----:B------:R0:W-:Y:S01]  /*3d130*/  STL.64 [R1+0x4f50], R6 ;  /* 0x004f500601007387 */ /* 0x0001e20000100a00 */
[----:B------:R-:W2:Y:S11]  /*3d140*/  LDL.LU R4, [R1+0x6a0] ;  /* 0x0006a00001047983 */ /* 0x000eb60000300800 */
[----:B------:R-:W-:Y:S10]  /*3d150*/  @!UPT UIADD3 URZ, URZ, URZ, URZ ;  /* 0x0000003f3f3ff290 */ /* 0x000ff4000fffe03f */
[----:B------:R-:W-:Y:S01]  /*3d160*/  STL.64 [R1+0xc10], R16 ;  /* 0x000c101001007387 */ /* 0x000fe20000100a00 */
[----:B------:R-:W-:Y:S02]  /*3d170*/  STL.64 [R1+0xc18], R18 ;  /* 0x000c181201007387 */ /* 0x000fe40000100a00 */
[----:B------:R-:W1:Y:S04]  /*3d180*/  LDSM.16.MT88.4 R16, [R28+0x4180] ;  /* 0x004180001c10783b */ /* 0x000e680000004200 */
[----:B------:R-:W2:Y:S01]  /*3d190*/  LDL.LU R5, [R1+0x6a4] ;  /* 0x0006a40001057983 */ /* 0x000ea20000300800 */
[----:B0-----:R-:W2:Y:S01]  /*3d1a0*/  LDL.LU R6, [R1+0x6a8] ;  /* 0x0006a80001067983 */ /* 0x001ea20000300800 */
[----:B------:R-:W2:Y:S03]  /*3d1b0*/  LDL.LU R7, [R1+0x6ac] ;  /* 0x0006ac0001077983 */ /* 0x000ea60000300800 */
[----:B-1----:R-:W-:Y:S01]  /*3d1c0*/  STL [R1+0x4e4c], R16 ;  /* 0x004e4c1001007387 */ /* 0x002fe20000100800 */
[----:B------:R-:W-:Y:S02]  /*3d1d0*/  STL [R1+0x4e48], R17 ;  /* 0x004e481101007387 */ /* 0x000fe40000100800 */
[----:B------:R-:W-:Y:S02]  /*3d1e0*/  STL [R1+0x4e44], R18 ;  /* 0x004e441201007387 */ /* 0x000fe40000100800 */
[----:B------:R0:W-:Y:S02]  /*3d1f0*/  STL [R1+0x4e40], R19 ;  /* 0x004e401301007387 */ /* 0x0001e40000100800 */
[----:B0-----:R-:W3:Y:S01]  /*3d200*/  LDL.64 R18, [R1+0x158] ;  /* 0x0001580001127983 */ /* 0x001ee20000100a00 */
[----:B------:R-:W2:Y:S02]  /*3d210*/  LDL.LU.64 R14, [R1+0x5030] ;  /* 0x00503000010e7983 */ /* 0x000ea40000300a00 */
[----:B------:R-:W-:Y:S02]  /*3d220*/  STL.64 [R1+0xc00], R24 ;  /* 0x000c001801007387 */ /* 0x000fe40000100a00 */
[----:B------:R0:W-:Y:S02]  /*3d230*/  STL.64 [R1+0xc08], R26 ;  /* 0x000c081a01007387 */ /* 0x0001e40000100a00 */
[----:B0-----:R-:W3:Y:S01]  /*3d240*/  LDL.LU.64 R26, [R1+0x5028] ;  /* 0x00502800011a7983 */ /* 0x001ee20000300a00 */
[----:B------:R-:W3:Y:S01]  /*3d250*/  LDL.LU.64 R24, [R1+0x5020] ;  /* 0x0050200001187983 */ /* 0x000ee20000300a00 */
[C---:B--2---:R-:W-:Y:S08]  /*3d260*/  HMMA.16816.F32.BF16 R4, R20.reuse, R14, R4 ;  /* 0x0000000e1404723c */ /* 0x044ff00000041804 */
[----:B---3--:R-:W-:Y:S11]  /*3d270*/  HMMA.16816.F32.BF16 R24, R20, R18, R24 ;  /* 0x000000121418723c */ /* 0x008ff60000041818 */
[----:B------:R-:W-:Y:S11]  /*3d280*/  @!UPT UIADD3 URZ, URZ, URZ, URZ ;  /* 0x0000003f3f3ff290 */ /* 0x000ff6000fffe03f */
[----:B------:R-:W-:Y:S01]  /*3d290*/  @!UPT UIADD3 URZ, URZ, URZ, URZ ;  /* 0x0000003f3f3ff290 */ /* 0x000fe2000fffe03f */
[----:B------:R0:W-:Y:S01]  /*3d2a0*/  STL.64 [R1+0xbf0], R24 ;  /* 0x000bf01801007387 */ /* 0x0001e20000100a00 */
[----:B------:R-:W-:Y:S03]  /*3d2b0*/  STL.64 [R1+0xbf8], R26 ;  /* 0x000bf81a01007387 */ /* 0x000fe60000100a00 */
[----:B0-----:R-:W2:Y:S01]  /*3d2c0*/  LDL.LU.64 R24, [R1+0x5018] ;  /* 0x0050180001187983 */ /* 0x001ea20000300a00 */
[----:B------:R0:W-:Y:S02]  /*3d2d0*/  STL.64 [R1+0x4ef8], R18 ;  /* 0x004ef81201007387 */ /* 0x0001e40000100a00 */
[----:B------:R-:W3:Y:S02]  /*3d2e0*/  LDL.LU R16, [R1+0x3d0] ;  /* 0x0003d00001107983 */ /* 0x000ee40000300800 */
[----:B------:R1:W-:Y:S01]  /*3d2f0*/  STL.64 [R1+0xbe0], R4 ;  /* 0x000be00401007387 */ /* 0x0003e20000100a00 */
[----:B------:R4:W-:Y:S01]  /*3d300*/  STL.64 [R1+0xbe8], R6 ;  /* 0x000be80601007387 */ /* 0x0009e20000100a00 */
[----:B------:R-:W3:Y:S03]  /*3d310*/  LDL.LU R17, [R1+0x3d4] ;  /* 0x0003d40001117983 */ /* 0x000ee60000300800 */
[----:B0-----:R-:W2:Y:S01]  /*3d320*/  LDL.LU R18, [R1+0x3d8] ;  /* 0x0003d80001127983 */ /* 0x001ea20000300800 */
[----:B------:R-:W2:Y:S02]  /*3d330*/  LDL.LU R19, [R1+0x3dc] ;  /* 0x0003dc0001137983 */ /* 0x000ea40000300800 */
[----:B------:R-:W2:Y:S02]  /*3d340*/  LDL.LU R12, [R1+0x400] ;  /* 0x00040000010c7983 */ /* 0x000ea40000300800 */
[----:B------:R-:W2:Y:S01]  /*3d350*/  LDL.LU R13, [R1+0x404] ;  /* 0x00040400010d7983 */ /* 0x000ea20000300800 */
[----:B------:R-:W2:Y:S01]  /*3d360*/  LDL.LU R14, [R1+0x408] ;  /* 0x00040800010e7983 */ /* 0x000ea20000300800 */
[----:B------:R-:W2:Y:S02]  /*3d370*/  LDL.LU R15, [R1+0x40c] ;  /* 0x00040c00010f7983 */ /* 0x000ea40000300800 */
[----:B-1----:R-:W2:Y:S02]  /*3d380*/  LDL.LU R4, [R1+0x410] ;  /* 0x0004100001047983 */ /* 0x002ea40000300800 */
[----:B------:R-:W2:Y:S01]  /*3d390*/  LDL.LU R5, [R1+0x414] ;  /* 0x0004140001057983 */ /* 0x000ea20000300800 */
[----:B----4-:R-:W4:Y:S01]  /*3d3a0*/  LDL.LU R6, [R1+0x418] ;  /* 0x0004180001067983 */ /* 0x010f220000300800 */
[----:B------:R-:W4:Y:S02]  /*3d3b0*/  LDL.LU R7, [R1+0x41c] ;  /* 0x00041c0001077983 */ /* 0x000f240000300800 */
[----:B------:R-:W-:-:S02]  /*3d3c0*/  IMAD.MOV.U32 R26, RZ, RZ, R3 ;  /* 0x000000ffff1a7224 */ /* 0x000fc400078e0003 */
[----:B------:R-:W-:Y:S01]  /*3d3d0*/  IMAD.MOV.U32 R27, RZ, RZ, R8 ;  /* 0x000000ffff1b7224 */ /* 0x000fe200078e0008 */
[----:B------:R-:W3:Y:S01]  /*3d3e0*/  LDL.LU R3, [R1+0x5014] ;  /* 0x0050140001037983 */ /* 0x000ee20000300800 */
[----:B------:R-:W3:Y:S03]  /*3d3f0*/  LDL.LU R8, [R1+0x5010] ;  /* 0x0050100001087983 */ /* 0x000ee60000300800 */
[----:B------:R0:W-:Y:S02]  /*3d400*/  STL.64 [R1+0x4f90], R26 ;  /* 0x004f901a01007387 */ /* 0x0001e40000100a00 */
[----:B0-----:R-:W-:Y:S02]  /*3d410*/  IMAD.MOV.U32 R26, RZ, RZ, R0 ;  /* 0x000000ffff1a7224 */ /* 0x001fe400078e0000 */
[----:B------:R-:W-:Y:S01]  /*3d420*/  IMAD.MOV.U32 R27, RZ, RZ, R2 ;  /* 0x000000ffff1b7224 */ /* 0x000fe200078e0002 */
[----:B------:R-:W3:Y:S01]  /*3d430*/  LDL.LU R0, [R1+0x500c] ;  /* 0x00500c0001007983 */ /* 0x000ee20000300800 */
[----:B------:R-:W3:Y:S03]  /*3d440*/  LDL.LU R2, [R1+0x5008] ;  /* 0x0050080001027983 */ /* 0x000ee60000300800 */
[----:B------:R-:W-:Y:S04]  /*3d450*/  STL.64 [R1+0x4fa8], R26 ;  /* 0x004fa81a01007387 */ /* 0x000fe80000100a00 */
[----:B----4-:R-:W-:Y:S01]  /*3d460*/  STL.64 [R1+0x4f70], R6 ;  /* 0x004f700601007387 */ /* 0x010fe20000100a00 */
[----:B--2---:R0:W-:Y:S03]  /*3d470*/  STL.64 [R1+0x4f68], R4 ;  /* 0x004f680401007387 */ /* 0x0041e60000100a00 */
[----:B0-----:R-:W2:Y:S01]  /*3d480*/  LDL.LU R4, [R1+0x420] ;  /* 0x0004200001047983 */ /* 0x001ea20000300800 */
[----:B------:R-:W2:Y:S02]  /*3d490*/  LDL.LU R5, [R1+0x424] ;  /* 0x0004240001057983 */ /* 0x000ea40000300800 */
[----:B------:R-:W4:Y:S02]  /*3d4a0*/  LDL.LU R6, [R1+0x428] ;  /* 0x0004280001067983 */ /* 0x000f240000300800 */
[----:B------:R-:W4:Y:S02]  /*3d4b0*/  LDL.LU R7, [R1+0x42c] ;  /* 0x00042c0001077983 */ /* 0x000f240000300800 */
[----:B------:R-:W-:-:S02]  /*3d4c0*/  IMAD.MOV.U32 R26, RZ, RZ, R29 ;  /* 0x000000ffff1a7224 */ /* 0x000fc400078e001d */
[----:B------:R-:W-:-:S05]  /*3d4d0*/  IMAD.MOV.U32 R27, RZ, RZ, R25 ;  /* 0x000000ffff1b7224 */ /* 0x000fca00078e0019 */
        /* <DEDUP_REMOVED lines=16> */
[----:B---3--:R-:W-:-:S02]  /*3d5e0*/  IMAD.MOV.U32 R26, RZ, RZ, R8 ;  /* 0x000000ffff1a7224 */ /* 0x008fc400078e0008 */
[----:B------:R-:W-:-:S05]  /*3d5f0*/  IMAD.MOV.U32 R27, RZ, RZ, R3 ;  /* 0x000000ffff1b7224 */ /* 0x000fca00078e0003 */
[----:B------:R-:W-:Y:S04]  /*3d600*/  STL.64 [R1+0x4ff0], R26 ;  /* 0x004ff01a01007387 */ /* 0x000fe80000100a00 */
[----:B----4-:R-:W-:Y:S01]  /*3d610*/  STL.64 [R1+0x4fb8], R6 ;  /* 0x004fb80601007387 */ /* 0x010fe20000100a00 */
        /* <DEDUP_REMOVED lines=23> */
[----:B------:R0:W-:Y:S01]  /*3d790*/  STL.64 [R1+0x4f48], R14 ;  /* 0x004f480e01007387 */ /* 0x0001e20000100a00 */
[----:B------:R-:W-:Y:S03]  /*3d7a0*/  STL.64 [R1+0x4f40], R12 ;  /* 0x004f400c01007387 */ /* 0x000fe60000100a00 */
[----:B0-----:R-:W3:Y:S01]  /*3d7b0*/  LDL.64 R14, [R1+0x28] ;  /* 0x00002800010e7983 */ /* 0x001ee20000100a00 */
[----:B------:R-:W4:Y:S02]  /*3d7c0*/  LDL.LU R8, [R1+0x3f0] ;  /* 0x0003f00001087983 */ /* 0x000f240000300800 */
[----:B------:R-:W4:Y:S02]  /*3d7d0*/  LDL.LU R9, [R1+0x3f4] ;  /* 0x0003f40001097983 */ /* 0x000f240000300800 */
[----:B------:R-:W2:Y:S01]  /*3d7e0*/  LDL.LU R10, [R1+0x3f8] ;  /* 0x0003f800010a7983 */ /* 0x000ea20000300800 */
[----:B------:R-:W2:Y:S01]  /*3d7f0*/  LDL.LU R11, [R1+0x3fc] ;  /* 0x0003fc00010b7983 */ /* 0x000ea20000300800 */
[----:B------:R-:W-:-:S02]  /*3d800*/  IMAD.MOV.U32 R26, RZ, RZ, R2 ;  /* 0x000000ffff1a7224 */ /* 0x000fc400078e0002 */
[----:B------:R-:W-:Y:S01]  /*3d810*/  IMAD.MOV.U32 R27, RZ, RZ, R0 ;  /* 0x000000ffff1b7224 */ /* 0x000fe200078e0000 */
[----:B--2---:R0:W-:Y:S01]  /*3d820*/  STL.64 [R1+0x4f30], R10 ;  /* 0x004f300a01007387 */ /* 0x0041e20000100a00 */
[----:B----4-:R-:W-:Y:S03]  /*3d830*/  STL.64 [R1+0x4f28], R8 ;  /* 0x004f280801007387 */ /* 0x010fe60000100a00 */
[----:B0-----:R-:W2:Y:S01]  /*3d840*/  LDL.64 R10, [R1+0x18] ;  /* 0x00001800010a7983 */ /* 0x001ea20000100a00 */
[----:B------:R-:W-:Y:S02]  /*3d850*/  STL.64 [R1+0x4f08], R18 ;  /* 0x004f081201007387 */ /* 0x000fe40000100a00 */
[----:B------:R0:W-:Y:S02]  /*3d860*/  STL.64 [R1+0x4f00], R16 ;  /* 0x004f001001007387 */ /* 0x0001e40000100a00 */
[----:B0-----:R-:W4:Y:S01]  /*3d870*/  LDL.LU R16, [R1+0x3e0] ;  /* 0x0003e00001107983 */ /* 0x001f220000300800 */
[----:B------:R-:W4:Y:S02]  /*3d880*/  LDL.LU R17, [R1+0x3e4] ;  /* 0x0003e40001117983 */ /* 0x000f240000300800 */
[----:B------:R-:W2:Y:S02]  /*3d890*/  LDL.LU R18, [R1+0x3e8] ;  /* 0x0003e80001127983 */ /* 0x000ea40000300800 */
[----:B------:R-:W2:Y:S01]  /*3d8a0*/  LDL.LU R19, [R1+0x3ec] ;  /* 0x0003ec0001137983 */ /* 0x000ea20000300800 */
[C---:B------:R-:W-:Y:S01]  /*3d8b0*/  HMMA.16816.F32.BF16 R24, R20.reuse, R26, R4 ;  /* 0x0000001a1418723c */ /* 0x040fe20000041804 */
[----:B--2---:R0:W-:Y:S01]  /*3d8c0*/  STL.64 [R1+0x4f18], R18 ;  /* 0x004f181201007387 */ /* 0x0041e20000100a00 */
[----:B----4-:R-:W-:Y:S03]  /*3d8d0*/  STL.64 [R1+0x4f10], R16 ;  /* 0x004f101001007387 */ /* 0x010fe60000100a00 */
[----:B0-----:R-:W2:Y:S01]  /*3d8e0*/  LDL.64 R18, [R1+0x8] ;  /* 0x0000080001127983 */ /* 0x001ea20000100a00 */
[----:B------:R-:W4:Y:S02]  /*3d8f0*/  LDL.LU.64 R6, [R1+0x5000] ;  /* 0x0050000001067983 */ /* 0x000f240000300a00 */
[----:B------:R-:W4:Y:S11]  /*3d900*/  LDL.LU.64 R4, [R1+0x4ff8] ;  /* 0x004ff80001047983 */ /* 0x000f360000300a00 */
[----:B------:R-:W-:Y:S04]  /*3d910*/  @!UPT UIADD3 URZ, URZ, URZ, URZ ;  /* 0x0000003f3f3ff290 */ /* 0x000fe8000fffe03f */
[----:B------:R-:W-:Y:S01]  /*3d920*/  STL.64 [R1+0xbd0], R24 ;  /* 0x000bd01801007387 */ /* 0x000fe20000100a00 */
[----:B------:R0:W-:Y:S04]  /*3d930*/  STL.64 [R1+0xbd8], R26 ;  /* 0x000bd81a01007387 */ /* 0x0001e80000100a00 */
        /* <DEDUP_REMOVED lines=38> */
[----:B------:R-:W4:Y:S02]  /*3dba0*/  LDL.LU.64 R4, [R1+0x4f68] ;  /* 0x004f680001047983 */ /* 0x000f240000300a00 */
[----:B------:R-:W4:Y:S02]  /*3dbb0*/  LDL.LU.64 R26, [R1+0x4f60] ;  /* 0x004f6000011a7983 */ /* 0x000f240000300a00 */
[----:B------:R-:W4:Y:S02]  /*3dbc0*/  LDL.LU.64 R24, [R1+0x4f58] ;  /* 0x004f580001187983 */ /* 0x000f240000300a00 */
[----:B---3--:R-:W-:Y:S11]  /*3dbd0*/  IMAD.MOV.U32 R3, RZ, RZ, R15 ;  /* 0x000000ffff037224 */ /* 0x008ff600078e000f */
[----:B------:R-:W-:Y:S03]  /*3dbe0*/  @!UPT UIADD3 URZ, URZ, URZ, URZ ;  /* 0x0000003f3f3ff290 */ /* 0x000fe6000fffe03f */
[----:B------:R0:W-:Y:S01]  /*3dbf0*/  STL.64 [R1+0xb70], R20 ;  /* 0x000b701401007387 */ /* 0x0001e20000100a00 */
[----:B------:R1:W-:Y:S03]  /*3dc00*/  STL.64 [R1+0xb78], R22 ;  /* 0x000b781601007387 */ /* 0x0003e60000100a00 */
[----:B0-----:R-:W3:Y:S01]  /*3dc10*/  LDL.LU R20, [R1+0x3c0] ;  /* 0x0003c00001147983 */ /* 0x001ee20000300800 */
[----:B------:R-:W3:Y:S02]  /*3dc20*/  LDL.LU R21, [R1+0x3c4] ;  /* 0x0003c40001157983 */ /* 0x000ee40000300800 */
[----:B-1----:R-:W3:Y:S02]  /*3dc30*/  LDL.LU R22, [R1+0x3c8] ;  /* 0x0003c80001167983 */ /* 0x002ee40000300800 */
[----:B------:R-:W3:Y:S01]  /*3dc40*/  LDL.LU R23, [R1+0x3cc] ;  /* 0x0003cc0001177983 */ /* 0x000ee20000300800 */
[C---:B----4-:R-:W-:Y:S11]  /*3dc50*/  HMMA.16816.F32.BF16 R4, R24.reuse, R14, R4 ;  /* 0x0000000e1804723c */ /* 0x050ff60000041804 */
[----:B------:R-:W-:Y:S11]  /*3dc60*/  @!UPT UIADD3 URZ, URZ, URZ, URZ ;  /* 0x0000003f3f3ff290 */ /* 0x000ff6000fffe03f */
[----:B------:R-:W-:Y:S01]  /*3dc70*/  @!UPT UIADD3 URZ, URZ, URZ, URZ ;  /* 0x0000003f3f3ff290 */ /* 0x000fe2000fffe03f */
[----:B------:R0:W-:Y:S01]  /*3dc80*/  STL.64 [R1+0xb60], R4 ;  /* 0x000b600401007387 */ /* 0x0001e20000100a00 */
[----:B------:R1:W-:Y:S02]  /*3dc90*/  STL.64 [R1+0xb68], R6 ;  /* 0x000b680601007387 */ /* 0x0003e40000100a00 */
[----:B0-----:R-:W-:Y:S01]  /*3dca0*/  IMAD.MOV.U32 R4, RZ, RZ, R14 ;  /* 0x000000ffff047224 */ /* 0x001fe200078e000e */
[----:B-1----:R-:W3:Y:S01]  /*3dcb0*/  LDL.LU.64 R6, [R1+0x4f50] ;  /* 0x004f500001067983 */ /* 0x002ee20000300a00 */
[----:B------:R-:W4:Y:S02]  /*3dcc0*/  LDL.LU.64 R14, [R1+0x4f48] ;  /* 0x004f4800010e7983 */ /* 0x000f240000300a00 */
[----:B------:R-:W4:Y:S02]  /*3dcd0*/  LDL.LU.64 R12, [R1+0x4f40] ;  /* 0x004f4000010c7983 */ /* 0x000f240000300a00 */
[----:B------:R-:W-:Y:S01]  /*3dce0*/  STL [R1+0x4e54], R3 ;  /* 0x004e540301007387 */ /* 0x000fe20000100800 */
[----:B------:R-:W-:Y:S01]  /*3dcf0*/  STL [R1+0x4e50], R4 ;  /* 0x004e500401007387 */ /* 0x000fe20000100800 */
[----:B------:R-:W-:Y:S01]  /*3dd00*/  IMAD.MOV.U32 R5, RZ, RZ, R11 ;  /* 0x000000ffff057224 */ /* 0x000fe200078e000b */
[C---:B----4-:R-:W-:Y:S11]  /*3dd10*/  HMMA.16816.F32.BF16 R12, R24.reuse, R10, R12 ;  /* 0x0000000a180c723c */ /* 0x050ff6000004180c */
[----:B------:R-:W-:Y:S11]  /*3dd20*/  @!UPT UIADD3 URZ, URZ, URZ, URZ ;  /* 0x0000003f3f3ff290 */ /* 0x000ff6000fffe03f */
[----:B------:R-:W-:Y:S01]  /*3dd30*/  @!UPT UIADD3 URZ, URZ, URZ, URZ ;  /* 0x0000003f3f3ff290 */ /* 0x000fe2000fffe03f */
[----:B------:R0:W-:Y:S01]  /*3dd40*/  STL.64 [R1+0xb50], R12 ;  /* 0x000b500c01007387 */ /* 0x0001e20000100a00 */
[----:B------:R1:W-:Y:S02]  /*3dd50*/  STL.64 [R1+0xb58], R14 ;  /* 0x000b580e01007387 */ /* 0x0003e40000100a00 */
[----:B0-----:R-:W-:Y:S01]  /*3dd60*/  IMAD.MOV.U32 R12, RZ, RZ, R10 ;  /* 0x000000ffff0c7224 */ /* 0x001fe200078e000a */
[----:B-1----:R-:W4:Y:S01]  /*3dd70*/  LDL.LU.64 R14, [R1+0x4f38] ;  /* 0x004f3800010e7983 */ /* 0x002f220000300a00 */
[----:B------:R-:W2:Y:S02]  /*3dd80*/  LDL.LU.64 R10, [R1+0x4f30] ;  /* 0x004f3000010a7983 */ /* 0x000ea40000300a00 */
[----:B------:R-:W2:Y:S02]  /*3dd90*/  LDL.LU.64 R8, [R1+0x4f28] ;  /* 0x004f280001087983 */ /* 0x000ea40000300a00 */
[----:B------:R-:W-:Y:S01]  /*3dda0*/  STL [R1+0x4e5c], R5 ;  /* 0x004e5c0501007387 */ /* 0x000fe20000100800 */
[----:B------:R-:W-:Y:S01]  /*3ddb0*/  STL [R1+0x4e58], R12 ;  /* 0x004e580c01007387 */ /* 0x000fe20000100800 */
[C---:B--2---:R-:W-:Y:S11]  /*3ddc0*/  HMMA.16816.F32.BF16 R8, R24.reuse, R18, R8 ;  /* 0x000000121808723c */ /* 0x044ff60000041808 */
[----:B------:R-:W-:Y:S11]  /*3ddd0*/  @!UPT UIADD3 URZ, URZ, URZ, URZ ;  /* 0x0000003f3f3ff290 */ /* 0x000ff6000fffe03f */
[----:B------:R-:W-:Y:S01]  /*3dde0*/  @!UPT UIADD3 URZ, URZ, URZ, URZ ;  /* 0x0000003f3f3ff290 */ /* 0x000fe2000fffe03f */
[----:B------:R0:W-:Y:S01]  /*3ddf0*/  STL.64 [R1+0xb40], R8 ;  /* 0x000b400801007387 */ /* 0x0001e20000100a00 */
[----:B------:R1:W-:Y:S02]  /*3de00*/  STL.64 [R1+0xb48], R10 ;  /* 0x000b480a01007387 */ /* 0x0003e40000100a00 */
[----:B0-----:R-:W-:Y:S01]  /*3de10*/  IMAD.MOV.U32 R9, RZ, RZ, R18 ;  /* 0x000000ffff097224 */ /* 0x001fe200078e0012 */
[----:B-1----:R-:W2:Y:S01]  /*3de20*/  LDL.LU.64 R10, [R1+0x4f20] ;  /* 0x004f2000010a7983 */ /* 0x002ea20000300a00 */
[----:B------:R-:W-:Y:S02]  /*3de30*/  IMAD.MOV.U32 R8, RZ, RZ, R19 ;  /* 0x000000ffff087224 */ /* 0x000fe400078e0013 */
[----:B------:R-:W4:Y:S02]  /*3de40*/  LDL.LU.64 R18, [R1+0x4f18] ;  /* 0x004f180001127983 */ /* 0x000f240000300a00 */
[----:B------:R-:W4:Y:S02]  /*3de50*/  LDL.LU.64 R16, [R1+0x4f10] ;  /* 0x004f100001107983 */ /* 0x000f240000300a00 */
[C---:B----4-:R-:W-:Y:S11]  /*3de60*/  HMMA.16816.F32.BF16 R16, R24.reuse, R14, R16 ;  /* 0x0000000e1810723c */ /* 0x050ff60000041810 */
[----:B------:R-:W-:Y:S11]  /*3de70*/  @!UPT UIADD3 URZ, URZ, URZ, URZ ;  /* 0x0000003f3f3ff290 */ /* 0x000ff6000fffe03f */
[----:B------:R-:W-:Y:S01]  /*3de80*/  @!UPT UIADD3 URZ, URZ, URZ, URZ ;  /* 0x0000003f3f3ff290 */ /* 0x000fe2000fffe03f */
[----:B------:R-:W-:Y:S01]  /*3de90*/  STL.64 [R1+0xb30], R16 ;  /* 0x000b301001007387 */ /* 0x000fe20000100a00 */
[----:B------:R0:W-:Y:S03]  /*3dea0*/  STL.64 [R1+0xb38], R18 ;  /* 0x000b381201007387 */ /* 0x0001e60000100a00 */
[----:B0-----:R-:W2:Y:S01]  /*3deb0*/  LDL.LU.64 R18, [R1+0x4f08] ;  /* 0x004f080001127983 */ /* 0x001ea20000300a00 */
[----:B------:R-:W2:Y:S01]  /*3dec0*/  LDL.LU.64 R16, [R1+0x4f00] ;  /* 0x004f000001107983 */ /* 0x000ea20000300a00 */
[C---:B---3--:R-:W-:Y:S01]  /*3ded0*/  HMMA.16816.F32.BF16 R20, R24.reuse, R6, R20 ;  /* 0x000000061814723c */ /* 0x048fe20000041814 */
[----:B------:R0:W-:Y:S01]  /*3dee0*/  STL.64 [R1+0x4df8], R14 ;  /* 0x004df80e01007387 */ /* 0x0001e20000100a00 */
[----:B------:R-:W3:Y:S01]  /*3def0*/  LDL.LU R12, [R1+0x620] ;  /* 0x00062000010c7983 */ /* 0x000ee20000300800 */
[----:B------:R-:W3:Y:S03]  /*3df00*/  LDL.LU R13, [R1+0x624] ;  /* 0x00062400010d7983 */ /* 0x000ee60000300800 */
[----:B0-----:R-:W3:Y:S01]  /*3df10*/  LDL.LU R14, [R1+0x628] ;  /* 0x00062800010e7983 */ /* 0x001ee20000300800 */
[----:B------:R-:W3:Y:S01]  /*3df20*/  LDL.LU R15, [R1+0x62c] ;  /* 0x00062c00010f7983 */ /* 0x000ee20000300800 */
[C---:B--2---:R-:W-:Y:S11]  /*3df30*/  HMMA.16816.F32.BF16 R16, R24.reuse, R10, R16 ;  /* 0x0000000a1810723c */ /* 0x044ff60000041810 */
[----:B------:R-:W-:Y:S11]  /*3df40*/  @!UPT UIADD3 URZ, URZ, URZ, URZ ;  /* 0x0000003f3f3ff290 */ /* 0x000ff6000fffe03f */
[----:B------:R-:W-:Y:S01]  /*3df50*/  @!UPT UIADD3 URZ, URZ, URZ, URZ ;  /* 0x0000003f3f3ff290 */ /* 0x000fe2000fffe03f */
[----:B------:R-:W-:Y:S01]  /*3df60*/  STL.64 [R1+0xb20], R16 ;  /* 0x000b201001007387 */ /* 0x000fe20000100a00 */
[----:B------:R0:W-:Y:S03]  /*3df70*/  STL.64 [R1+0xb28], R18 ;  /* 0x000b281201007387 */ /* 0x0001e60000100a00 */
[----:B0-----:R-:W3:Y:S01]  /*3df80*/  LDL.LU.64 R18, [R1+0x4ef8] ;  /* 0x004ef80001127983 */ /* 0x001ee20000300a00 */
[----:B------:R-:W-:Y:S02]  /*3df90*/  STL.64 [R1+0x4df0], R10 ;  /* 0x004df00a01007387 */ /* 0x000fe40000100a00 */
[----:B------:R0:W-:Y:S02]  /*3dfa0*/  STL.64 [R1+0x4de8], R6 ;  /* 0x004de80601007387 */ /* 0x0001e40000100a00 */
[----:B------:R-:W2:Y:S01]  /*3dfb0*/  LDL.LU R4, [R1+0x630] ;  /* 0x0006300001047983 */ /* 0x000ea20000300800 */
[----:B------:R-:W-:Y:S01]  /*3dfc0*/  STL.64 [R1+0xb10], R20 ;  /* 0x000b101401007387 */ /* 0x000fe20000100a00 */
[----:B------:R-:W-:Y:S02]  /*3dfd0*/  STL.64 [R1+0xb18], R22 ;  /* 0x000b181601007387 */ /* 0x000fe40000100a00 */
[----:B------:R-:W1:Y:S04]  /*3dfe0*/  LDSM.16.MT88.4 R20, [R28+0x4200] ;  /* 0x004200001c14783b */ /* 0x000e680000004200 */
[----:B------:R-:W2:Y:S01]  /*3dff0*/  LDL.LU R5, [R1+0x634] ;  /* 0x0006340001057983 */ /* 0x000ea20000300800 */
[----:B0-----:R-:W2:Y:S01]  /*3e000*/  LDL.LU R6, [R1+0x638] ;  /* 0x0006380001067983 */ /* 0x001ea20000300800 */
[----:B------:R-:W2:Y:S03]  /*3e010*/  LDL.LU R7, [R1+0x63c] ;  /* 0x00063c0001077983 */ /* 0x000ea60000300800 */
[----:B-1----:R0:W-:Y:S01]  /*3e020*/  STL.64 [R1+0x4d28], R22 ;  /* 0x004d281601007387 */ /* 0x0021e20000100a00 */
[----:B------:R-:W-:Y:S03]  /*3e030*/  STL.64 [R1+0x4d20], R20 ;  /* 0x004d201401007387 */ /* 0x000fe60000100a00 */
[----:B0-----:R-:W4:Y:S04]  /*3e040*/  LDL.64 R22, [R1+0xd8] ;  /* 0x0000d80001167983 */ /* 0x001f280000100a00 */
[----:B----4-:R0:W-:Y:S04]  /*3e050*/  STL.64 [R1+0x4e70], R22 ;  /* 0x004e701601007387 */ /* 0x0101e80000100a00 */
[----:B0-----:R-:W4:Y:S04]  /*3e060*/  LDL.64 R22, [R1+0xe8] ;  /* 0x0000e80001167983 */ /* 0x001f280000100a00 */
[----:B----4-:R0:W-:Y:S04]  /*3e070*/  STL.64 [R1+0x4e88], R22 ;  /* 0x004e881601007387 */ /* 0x0101e80000100a00 */
[----:B0-----:R-:W2:Y:S02]  /*3e080*/  LDL.64 R22, [R1+0x38] ;  /* 0x0000380001167983 */ /* 0x001ea40000100a00 */
[----:B--2---:R-:W-:Y:S11]  /*3e090*/  HMMA.16816.F32.BF16 R4, R24, R22, R4 ;  /* 0x000000161804723c */ /* 0x004ff60000041804 */
[----:B------:R-:W-:Y:S11]  /*3e0a0*/  @!UPT UIADD3 URZ, URZ, URZ, URZ ;  /* 0x0000003f3f3ff290 */ /* 0x000ff6000fffe03f */
[----:B------:R-:W-:Y:S01]  /*3e0b0*/  @!UPT UIADD3 URZ, URZ, URZ, URZ ;  /* 0x0000003f3f3ff290 */ /* 0x000fe2000fffe03f */
[----:B------:R-:W-:Y:S01]  /*3e0c0*/  STL.64 [R1+0xb00], R4 ;  /* 0x000b000401007387 */ /* 0x000fe20000100a00 */
[----:B------:R0:W-:Y:S02]  /*3e0d0*/  STL.64 [R1+0xb08], R6 ;  /* 0x000b080601007387 */ /* 0x0001e40000100a00 */
[----:B0-----:R-:W-:Y:S02]  /*3e0e0*/  IMAD.MOV.U32 R7, RZ, RZ, R22 ;  /* 0x000000ffff077224 */ /* 0x001fe400078e0016 */
[----:B------:R-:W-:-:S05]  /*3e0f0*/  IMAD.MOV.U32 R6, RZ, RZ, R23 ;  /* 0x000000ffff067224 */ /* 0x000fca00078e0017 */
[----:B------:R3:W-:Y:S01]  /*3e100*/  STL.64 [R1+0x4eb8], R6 ;  /* 0x004eb80601007387 */ /* 0x0007e20000100a00 */
[----:B------:R-:W2:Y:S01]  /*3e110*/  LDL.64 R22, [R1+0xf8] ;  /* 0x0000f80001167983 */ /* 0x000ea20000100a00 */
[----:B---3--:R-:W-:Y:S02]  /*3e120*/  HMMA.16816.F32.BF16 R4, R24, R18, R12 ;  /* 0x000000121804723c */ /* 0x008fe4000004180c */
[----:B--2---:R-:W-:Y:S11]  /*3e130*/  STL.64 [R1+0x4ea0], R22 ;  /* 0x004ea01601007387 */ /* 0x004ff60000100a00 */
[----:B------:R-:W-:Y:S10]  /*3e140*/  @!UPT UIADD3 URZ, URZ, URZ, URZ ;  /* 0x0000003f3f3ff290 */ /* 0x000ff4000fffe03f */
[----:B------:R-:W-:Y:S02]  /*3e150*/  STL.64 [R1+0xaf0], R4 ;  /* 0x000af00401007387 */ /* 0x000fe40000100a00 */
[----:B------:R0:W-:Y:S02]  /*3e160*/  STL.64 [R1+0xaf8], R6 ;  /* 0x000af80601007387 */ /* 0x0001e40000100a00 */
[----:B0-----:R-:W2:Y:S04]  /*3e170*/  LDL.64 R6, [R1+0x118] ;  /* 0x0001180001067983 */ /* 0x001ea80000100a00 */
[----:B--2---:R-:W-:Y:S01]  /*3e180*/  STL.64 [R1+0x4ec8], R6 ;  /* 0x004ec80601007387 */ /* 0x004fe20000100a00 */
[----:B------:R-:W2:Y:S03]  /*3e190*/  LDL.64 R22, [R1+0x108] ;  /* 0x0001080001167983 */ /* 0x000ea60000100a00 */
[----:B--2---:R0:W-:Y:S01]  /*3e1a0*/  STL.64 [R1+0x4ec0], R22 ;  /* 0x004ec01601007387 */ /* 0x0041e20000100a00 */
[----:B------:R-:W2:Y:S02]  /*3e1b0*/  LDL.LU R20, [R1+0x5e0] ;  /* 0x0005e00001147983 */ /* 0x000ea40000300800 */
[----:B------:R-:W2:Y:S01]  /*3e1c0*/  LDL.LU R21, [R1+0x5e4] ;  /* 0x0005e40001157983 */ /* 0x000ea20000300800 */
[----:B0-----:R-:W3:Y:S01]  /*3e1d0*/  LDL.LU R22, [R1+0x5e8] ;  /* 0x0005e80001167983 */ /* 0x001ee20000300800 */
[----:B------:R-:W3:Y:S03]  /*3e1e0*/  LDL.LU R23, [R1+0x5ec] ;  /* 0x0005ec0001177983 */ /* 0x000ee60000300800 */
[----:B---3--:R0:W-:Y:S01]  /*3e1f0*/  STL.64 [R1+0x4ed8], R22 ;  /* 0x004ed81601007387 */ /* 0x0081e20000100a00 */
[----:B--2---:R-:W-:Y:S03]  /*3e200*/  STL.64 [R1+0x4ed0], R20 ;  /* 0x004ed01401007387 */ /* 0x004fe60000100a00 */
[----:B0-----:R-:W2:Y:S01]  /*3e210*/  LDL.64 R22, [R1+0x138] ;  /* 0x0001380001167983 */ /* 0x001ea20000100a00 */
[----:B------:R-:W-:-:S02]  /*3e220*/  IMAD.MOV.U32 R11, RZ, RZ, R18 ;  /* 0x000000ffff0b7224 */ /* 0x000fc400078e0012 */
[----:B------:R-:W-:Y:S01]  /*3e230*/  IMAD.MOV.U32 R10, RZ, RZ, R19 ;  /* 0x000000ffff0a7224 */ /* 0x000fe200078e0013 */
[----:B--2---:R0:W-:Y:S01]  /*3e240*/  STL.64 [R1+0x4ef0], R22 ;  /* 0x004ef01601007387 */ /* 0x0041e20000100a00 */
[----:B------:R-:W2:Y:S02]  /*3e250*/  LDL.LU R16, [R1+0x5f0] ;  /* 0x0005f00001107983 */ /* 0x000ea40000300800 */
[----:B------:R-:W2:Y:S02]  /*3e260*/  LDL.LU R17, [R1+0x5f4] ;  /* 0x0005f40001117983 */ /* 0x000ea40000300800 */
[----:B------:R-:W3:Y:S01]  /*3e270*/  LDL.LU R18, [R1+0x5f8] ;  /* 0x0005f80001127983 */ /* 0x000ee20000300800 */
[----:B------:R-:W3:Y:S01]  /*3e280*/  LDL.LU R19, [R1+0x5fc] ;  /* 0x0005fc0001137983 */ /* 0x000ee20000300800 */
[----:B------:R-:W4:Y:S02]  /*3e290*/  LDL.LU R12, [R1+0x610] ;  /* 0x00061000010c7983 */ /* 0x000f240000300800 */
[----:B------:R-:W4:Y:S02]  /*3e2a0*/  LDL.LU R13, [R1+0x614] ;  /* 0x00061400010d7983 */ /* 0x000f240000300800 */
[----:B------:R-:W4:Y:S01]  /*3e2b0*/  LDL.LU R14, [R1+0x618] ;  /* 0x00061800010e7983 */ /* 0x000f220000300800 */
[----:B------:R-:W4:Y:S04]  /*3e2c0*/  LDL.LU R15, [R1+0x61c] ;  /* 0x00061c00010f7983 */ /* 0x000f280000300800 */
[----:B0-----:R-:W4:Y:S04]  /*3e2d0*/  LDL.64 R22, [R1+0x148] ;  /* 0x0001480001167983 */ /* 0x001f280000100a00 */
        /* <DEDUP_REMOVED lines=19> */
[----:B----4-:R-:W-:Y:S01]  /*3e410*/  HMMA.16816.F32.BF16 R12, R24, R22, R12 ;  /* 0x00000016180c723c */ /* 0x010fe2000004180c */
[----:B--2---:R-:W-:Y:S01]  /*3e420*/  STL.64 [R1+0x4e98], R10 ;  /* 0x004e980a01007387 */ /* 0x004fe20000100a00 */
[----:B------:R0:W-:Y:S03]  /*3e430*/  STL.64 [R1+0x4e90], R8 ;  /* 0x004e900801007387 */ /* 0x0001e60000100a00 */
        /* <DEDUP_REMOVED lines=8> */
[----:B------:R-:W2:Y:S02]  /*3e4c0*/  LDL.LU R10, [R1+0x5d8] ;  /* 0x0005d800010a7983 */ /* 0x000ea40000300800 */
[----:B------:R-:W2:Y:S02]  /*3e4d0*/  LDL.LU R11, [R1+0x5dc] ;  /* 0x0005dc00010b7983 */ /* 0x000ea40000300800 */
[----:B------:R0:W-:Y:S01]  /*3e4e0*/  STL.64 [R1+0xae0], R12 ;  /* 0x000ae00c01007387 */ /* 0x0001e20000100a00 */
[----:B------:R1:W-:Y:S02]  /*3e4f0*/  STL.64 [R1+0xae8], R14 ;  /* 0x000ae80e01007387 */ /* 0x0003e40000100a00 */
[----:B0-----:R-:W-:-:S02]  /*3e500*/  IMAD.MOV.U32 R13, RZ, RZ, R23 ;  /* 0x000000ffff0d7224 */ /* 0x001fc400078e0017 */
[----:B-1----:R-:W-:Y:S02]  /*3e510*/  IMAD.MOV.U32 R14, RZ, RZ, R22 ;  /* 0x000000ffff0e7224 */ /* 0x002fe400078e0016 */
[----:B------:R-:W4:Y:S02]  /*3e520*/  LDL.LU.64 R22, [R1+0x4ef0] ;  /* 0x004ef00001167983 */ /* 0x000f240000300a00 */
        /* <DEDUP_REMOVED lines=10> */
[----:B------:R-:W4:Y:S01]  /*3e5d0*/  LDL.LU.64 R20, [R1+0x4ed0] ;  /* 0x004ed00001147983 */ /* 0x000f220000300a00 */
[C---:B---3--:R-:W-:Y:S11]  /*3e5e0*/  HMMA.16816.F32.BF16 R16, R24.reuse, R6, R16 ;  /* 0x000000061810723c */ /* 0x048ff60000041810 */
[----:B------:R-:W-:Y:S11]  /*3e5f0*/  @!UPT UIADD3 URZ, URZ, URZ, URZ ;  /* 0x0000003f3f3ff290 */ /* 0x000ff6000fffe03f */
[----:B------:R-:W-:Y:S01]  /*3e600*/  @!UPT UIADD3 URZ, URZ, URZ, URZ ;  /* 0x0000003f3f3ff290 */ /* 0x000fe2000fffe03f */
[----:B------:R-:W-:Y:S01]  /*3e610*/  STL.64 [R1+0xac0], R16 ;  /* 0x000ac01001007387 */ /* 0x000fe20000100a00 */
[----:B------:R0:W-:Y:S02]  /*3e620*/  STL.64 [R1+0xac8], R18 ;  /* 0x000ac81201007387 */ /* 0x0001e40000100a00 */
        /* <DEDUP_REMOVED lines=40> */
[----:B------:R-:W2:Y:S01]  /*3e8b0*/  LDL.LU.64 R10, [R1+0x4e68] ;  /* 0x004e6800010a7983 */ /* 0x000ea20000300a00 */
[----:B------:R-:W4:Y:S02]  /*3e8c0*/  LDL.LU.64 R8, [R1+0x4e60] ;  /* 0x004e600001087983 */ /* 0x000f240000300a00 */
[----:B------:R0:W-:Y:S02]  /*3e8d0*/  STL.64 [R1+0x4d30], R22 ;  /* 0x004d301601007387 */ /* 0x0001e40000100a00 */
[----:B------:R-:W2:Y:S11]  /*3e8e0*/  LDL.LU R20, [R1+0x2d0] ;  /* 0x0002d00001147983 */ /* 0x000eb60000300800 */
[----:B------:R-:W-:Y:S06]  /*3e8f0*/  @!UPT UIADD3 URZ, URZ, URZ, URZ ;  /* 0x0000003f3f3ff290 */ /* 0x000fec000fffe03f */
[----:B------:R-:W-:Y:S01]  /*3e900*/  STL.64 [R1+0xa70], R24 ;  /* 0x000a701801007387 */ /* 0x000fe20000100a00 */
[----:B------:R1:W-:Y:S02]  /*3e910*/  STL.64 [R1+0xa78], R26 ;  /* 0x000a781a01007387 */ /* 0x0003e40000100a00 */
[----:B------:R-:W2:Y:S02]  /*3e920*/  LDL.LU R21, [R1+0x2d4] ;  /* 0x0002d40001157983 */ /* 0x000ea40000300800 */
[----:B0-----:R-:W2:Y:S01]  /*3e930*/  LDL.LU R22, [R1+0x2d8] ;  /* 0x0002d80001167983 */ /* 0x001ea20000300800 */
[----:B------:R-:W2:Y:S01]  /*3e940*/  LDL.LU R23, [R1+0x2dc] ;  /* 0x0002dc0001177983 */ /* 0x000ea20000300800 */
[----:B-1----:R-:W-:Y:S02]  /*3e950*/  IMAD.MOV.U32 R26, RZ, RZ, R16 ;  /* 0x000000ffff1a7224 */ /* 0x002fe400078e0010 */
[----:B------:R-:W-:Y:S01]  /*3e960*/  IMAD.MOV.U32 R27, RZ, RZ, R17 ;  /* 0x000000ffff1b7224 */ /* 0x000fe200078e0011 */
[----:B--2---:R0:W-:Y:S01]  /*3e970*/  STL.64 [R1+0x4d40], R22 ;  /* 0x004d401601007387 */ /* 0x0041e20000100a00 */
[----:B------:R-:W-:Y:S02]  /*3e980*/  STL.64 [R1+0x4d38], R20 ;  /* 0x004d381401007387 */ /* 0x000fe40000100a00 */
[----:B0-----:R-:W-:-:S02]  /*3e990*/  IMAD.MOV.U32 R22, RZ, RZ, R5 ;  /* 0x000000ffff167224 */ /* 0x001fc400078e0005 */
[----:B------:R-:W-:Y:S01]  /*3e9a0*/  IMAD.MOV.U32 R23, RZ, RZ, R12 ;  /* 0x000000ffff177224 */ /* 0x000fe200078e000c */
[----:B------:R-:W2:Y:S01]  /*3e9b0*/  LDL.LU R5, [R1+0x4e5c] ;  /* 0x004e5c0001057983 */ /* 0x000ea20000300800 */
[----:B------:R-:W2:Y:S03]  /*3e9c0*/  LDL.LU R12, [R1+0x4e58] ;  /* 0x004e5800010c7983 */ /* 0x000ea60000300800 */
[----:B------:R0:W-:Y:S02]  /*3e9d0*/  STL.64 [R1+0x4d50], R22 ;  /* 0x004d501601007387 */ /* 0x0001e40000100a00 */
[----:B0-----:R-:W-:Y:S02]  /*3e9e0*/  IMAD.MOV.U32 R22, RZ, RZ, R3 ;  /* 0x000000ffff167224 */ /* 0x001fe400078e0003 */
[----:B------:R-:W-:Y:S01]  /*3e9f0*/  IMAD.MOV.U32 R23, RZ, RZ, R4 ;  /* 0x000000ffff177224 */ /* 0x000fe200078e0004 */
[----:B------:R-:W2:Y:S01]  /*3ea00*/  LDL.LU R3, [R1+0x4e54] ;  /* 0x004e540001037983 */ /* 0x000ea20000300800 */
[----:B------:R-:W2:Y:S03]  /*3ea10*/  LDL.LU R4, [R1+0x4e50] ;  /* 0x004e500001047983 */ /* 0x000ea60000300800 */
[----:B------:R0:W-:Y:S01]  /*3ea20*/  STL.64 [R1+0x4d68], R22 ;  /* 0x004d681601007387 */ /* 0x0001e20000100a00 */
[----:B------:R-:W2:Y:S02]  /*3ea30*/  LDL.LU R16, [R1+0x4e4c] ;  /* 0x004e4c0001107983 */ /* 0x000ea40000300800 */
[----:B------:R-:W2:Y:S02]  /*3ea40*/  LDL.LU R17, [R1+0x4e48] ;  /* 0x004e480001117983 */ /* 0x000ea40000300800 */
[----:B0-----:R-:W-:-:S02]  /*3ea50*/  IMAD.MOV.U32 R22, RZ, RZ, R18 ;  /* 0x000000ffff167224 */ /* 0x001fc400078e0012 */
[----:B------:R-:W-:Y:S01]  /*3ea60*/  IMAD.MOV.U32 R23, RZ, RZ, R19 ;  /* 0x000000ffff177224 */ /* 0x000fe200078e0013 */
[----:B------:R-:W2:Y:S01]  /*3ea70*/  LDL.LU R18, [R1+0x4e44] ;  /* 0x004e440001127983 */ /* 0x000ea20000300800 */
[----:B------:R-:W2:Y:S03]  /*3ea80*/  LDL.LU R19, [R1+0x4e40] ;  /* 0x004e400001137983 */ /* 0x000ea60000300800 */
[----:B------:R-:W-:Y:S01]  /*3ea90*/  STL.64 [R1+0x4d80], R22 ;  /* 0x004d801601007387 */ /* 0x000fe20000100a00 */
[----:B------:R0:W-:Y:S02]  /*3eaa0*/  STL.64 [R1+0x4d48], R26 ;  /* 0x004d481a01007387 */ /* 0x0001e40000100a00 */
[----:B------:R-:W2:Y:S02]  /*3eab0*/  LDL.LU R24, [R1+0x2e0] ;  /* 0x0002e00001187983 */ /* 0x000ea40000300800 */
[----:B------:R-:W2:Y:S01]  /*3eac0*/  LDL.LU R25, [R1+0x2e4] ;  /* 0x0002e40001197983 */ /* 0x000ea20000300800 */
[----:B0-----:R-:W2:Y:S01]  /*3ead0*/  LDL.LU R26, [R1+0x2e8] ;  /* 0x0002e800011a7983 */ /* 0x001ea20000300800 */
[----:B------:R-:W2:Y:S02]  /*3eae0*/  LDL.LU R27, [R1+0x2ec] ;  /* 0x0002ec00011b7983 */ /* 0x000ea40000300800 */
[----:B------:R-:W-:-:S02]  /*3eaf0*/  IMAD.MOV.U32 R22, RZ, RZ, R29 ;  /* 0x000000ffff167224 */ /* 0x000fc400078e001d */
[----:B------:R-:W-:-:S05]  /*3eb00*/  IMAD.MOV.U32 R23, RZ, RZ, R15 ;  /* 0x000000ffff177224 */ /* 0x000fca00078e000f */
[----:B------:R-:W-:Y:S04]  /*3eb10*/  STL.64 [R1+0x4d98], R22 ;  /* 0x004d981601007387 */ /* 0x000fe80000100a00 */
[----:B--2---:R-:W-:Y:S01]  /*3eb20*/  STL.64 [R1+0x4d60], R26 ;  /* 0x004d601a01007387 */ /* 0x004fe20000100a00 */
[----:B------:R0:W-:Y:S03]  /*3eb30*/  STL.64 [R1+0x4d58], R24 ;  /* 0x004d581801007387 */ /* 0x0001e60000100a00 */
[----:B0-----:R-:W2:Y:S01]  /*3eb40*/  LDL.LU R24, [R1+0x2f0] ;  /* 0x0002f00001187983 */ /* 0x001ea20000300800 */
[----:B------:R-:W2:Y:S02]  /*3eb50*/  LDL.LU R25, [R1+0x2f4] ;  /* 0x0002f40001197983 */ /* 0x000ea40000300800 */
[----:B------:R-:W2:Y:S02]  /*3eb60*/  LDL.LU R26, [R1+0x2f8] ;  /* 0x0002f800011a7983 */ /* 0x000ea40000300800 */
        /* <DEDUP_REMOVED lines=11> */
[----:B------:R-:W-:Y:S02]  /*3ec20*/  IMAD.MOV.U32 R23, RZ, RZ, R10 ;  /* 0x000000ffff177224 */ /* 0x000fe400078e000a */
[----:B----4-:R-:W-:Y:S02]  /*3ec30*/  IMAD.MOV.U32 R14, RZ, RZ, R9 ;  /* 0x000000ffff0e7224 */ /* 0x010fe400078e0009 */
[----:B------:R-:W-:Y:S01]  /*3ec40*/  IMAD.MOV.U32 R15, RZ, RZ, R8 ;  /* 0x000000ffff0f7224 */ /* 0x000fe200078e0008 */
[----:B------:R-:W-:Y:S04]  /*3ec50*/  STL.64 [R1+0x4dc8], R22 ;  /* 0x004dc81601007387 */ /* 0x000fe80000100a00 */
[----:B--2---:R-:W-:Y:S01]  /*3ec60*/  STL.64 [R1+0x4d90], R26 ;  /* 0x004d901a01007387 */ /* 0x004fe20000100a00 */
[----:B------:R0:W-:Y:S03]  /*3ec70*/  STL.64 [R1+0x4d88], R24 ;  /* 0x004d881801007387 */ /* 0x0001e60000100a00 */
[----:B0-----:R-:W2:Y:S01]  /*3ec80*/  LDL.LU R24, [R1+0x310] ;  /* 0x0003100001187983 */ /* 0x001ea20000300800 */
[----:B------:R-:W2:Y:S02]  /*3ec90*/  LDL.LU R25, [R1+0x314] ;  /* 0x0003140001197983 */ /* 0x000ea40000300800 */
[----:B------:R-:W4:Y:S02]  /*3eca0*/  LDL.LU R26, [R1+0x318] ;  /* 0x00031800011a7983 */ /* 0x000f240000300800 */
[----:B------:R-:W4:Y:S01]  /*3ecb0*/  LDL.LU R27, [R1+0x31c] ;  /* 0x00031c00011b7983 */ /* 0x000f220000300800 */
[----:B------:R0:W-:Y:S01]  /*3ecc0*/  STL.64 [R1+0x4e10], R14 ;  /* 0x004e100e01007387 */ /* 0x0001e20000100a00 */
[----:B------:R-:W2:Y:S02]  /*3ecd0*/  LDL.LU R8, [R1+0x370] ;  /* 0x0003700001087983 */ /* 0x000ea40000300800 */
[----:B------:R-:W2:Y:S02]  /*3ece0*/  LDL.LU R9, [R1+0x374] ;  /* 0x0003740001097983 */ /* 0x000ea40000300800 */
[----:B------:R-:W2:Y:S01]  /*3ecf0*/  LDL.LU R10, [R1+0x378] ;  /* 0x00037800010a7983 */ /* 0x000ea20000300800 */
[----:B------:R-:W2:Y:S01]  /*3ed00*/  LDL.LU R11, [R1+0x37c] ;  /* 0x00037c00010b7983 */ /* 0x000ea20000300800 */
[----:B0-----:R-:W-:-:S02]  /*3ed10*/  IMAD.MOV.U32 R14, RZ, RZ, R12 ;  /* 0x000000ffff0e7224 */ /* 0x001fc400078e000c */
        /* <DEDUP_REMOVED lines=14> */
[----:B---3--:R-:W-:-:S02]  /*3ee00*/  IMAD.MOV.U32 R22, RZ, RZ, R7 ;  /* 0x000000ffff167224 */ /* 0x008fc400078e0007 */
[----:B------:R-:W-:Y:S02]  /*3ee10*/  IMAD.MOV.U32 R23, RZ, RZ, R6 ;  /* 0x000000ffff177224 */ /* 0x000fe400078e0006 */
[----:B------:R-:W-:Y:S01]  /*3ee20*/  IMAD.MOV.U32 R14, RZ, RZ, R4 ;  /* 0x000000ffff0e7224 */ /* 0x000fe200078e0004 */
[----:B--2---:R-:W-:Y:S01]  /*3ee30*/  STL.64 [R1+0x4e38], R10 ;  /* 0x004e380a01007387 */ /* 0x004fe20000100a00 */
[----:B------:R0:W-:Y:S03]  /*3ee40*/  STL.64 [R1+0x4e30], R8 ;  /* 0x004e300801007387 */ /* 0x0001e60000100a00 */
[----:B0-----:R-:W2:Y:S01]  /*3ee50*/  LDL.LU R8, [R1+0x3a0] ;  /* 0x0003a00001087983 */ /* 0x001ea20000300800 */
[----:B------:R-:W2:Y:S02]  /*3ee60*/  LDL.LU R9, [R1+0x3a4] ;  /* 0x0003a40001097983 */ /* 0x000ea40000300800 */
[----:B------:R-:W2:Y:S02]  /*3ee70*/  LDL.LU R10, [R1+0x3a8] ;  /* 0x0003a800010a7983 */ /* 0x000ea40000300800 */
[----:B------:R-:W2:Y:S01]  /*3ee80*/  LDL.LU R11, [R1+0x3ac] ;  /* 0x0003ac00010b7983 */ /* 0x000ea20000300800 */
[----:B------:R-:W3:Y:S01]  /*3ee90*/  LDL.LU R4, [R1+0x360] ;  /* 0x0003600001047983 */ /* 0x000ee20000300800 */
[----:B------:R-:W3:Y:S02]  /*3eea0*/  LDL.LU R5, [R1+0x364] ;  /* 0x0003640001057983 */ /* 0x000ee40000300800 */
[----:B------:R-:W3:Y:S02]  /*3eeb0*/  LDL.LU R6, [R1+0x368] ;  /* 0x0003680001067983 */ /* 0x000ee40000300800 */
[----:B------:R-:W3:Y:S01]  /*3eec0*/  LDL.LU R7, [R1+0x36c] ;  /* 0x00036c0001077983 */ /* 0x000ee20000300800 */
[----:B------:R0:W-:Y:S01]  /*3eed0*/  STL.64 [R1+0x4de0], R22 ;  /* 0x004de01601007387 */ /* 0x0001e20000100a00 */
[----:B------:R-:W2:Y:S02]  /*3eee0*/  LDL.LU R20, [R1+0x350] ;  /* 0x0003500001147983 */ /* 0x000ea40000300800 */
[----:B------:R-:W2:Y:S01]  /*3eef0*/  LDL.LU R21, [R1+0x354] ;  /* 0x0003540001157983 */ /* 0x000ea20000300800 */
[----:B0-----:R-:W2:Y:S01]  /*3ef00*/  LDL.LU R22, [R1+0x358] ;  /* 0x0003580001167983 */ /* 0x001ea20000300800 */
[----:B------:R-:W2:Y:S02]  /*3ef10*/  LDL.LU R23, [R1+0x35c] ;  /* 0x00035c0001177983 */ /* 0x000ea40000300800 */
[----:B----4-:R-:W-:Y:S02]  /*3ef20*/  STL.64 [R1+0x4da8], R26 ;  /* 0x004da81a01007387 */ /* 0x010fe40000100a00 */
[----:B------:R0:W-:Y:S02]  /*3ef30*/  STL.64 [R1+0x4da0], R24 ;  /* 0x004da01801007387 */ /* 0x0001e40000100a00 */
[----:B0-----:R-:W4:Y:S01]  /*3ef40*/  LDL.LU R24, [R1+0x320] ;  /* 0x0003200001187983 */ /* 0x001f220000300800 */
[----:B------:R-:W4:Y:S02]  /*3ef50*/  LDL.LU R25, [R1+0x324] ;  /* 0x0003240001197983 */ /* 0x000f240000300800 */
[----:B------:R-:W2:Y:S02]  /*3ef60*/  LDL.LU R26, [R1+0x328] ;  /* 0x00032800011a7983 */ /* 0x000ea40000300800 */
[----:B------:R-:W2:Y:S02]  /*3ef70*/  LDL.LU R27, [R1+0x32c] ;  /* 0x00032c00011b7983 */ /* 0x000ea40000300800 */
[----:B------:R-:W-:Y:S01]  /*3ef80*/  IMAD.MOV.U32 R15, RZ, RZ, R3 ;  /* 0x000000ffff0f7224 */ /* 0x000fe200078e0003 */
[----:B--2---:R-:W-:Y:S01]  /*3ef90*/  STL.64 [R1+0x4dc0], R26 ;  /* 0x004dc01a01007387 */ /* 0x004fe20000100a00 */
[----:B----4-:R0:W-:Y:S03]  /*3efa0*/  STL.64 [R1+0x4db8], R24 ;  /* 0x004db81801007387 */ /* 0x0101e60000100a00 */
[----:B0-----:R-:W2:Y:S01]  /*3efb0*/  LDL.LU R24, [R1+0x330] ;  /* 0x0003300001187983 */ /* 0x001ea20000300800 */
[----:B------:R-:W2:Y:S02]  /*3efc0*/  LDL.LU R25, [R1+0x334] ;  /* 0x0003340001197983 */ /* 0x000ea40000300800 */
[----:B------:R-:W4:Y:S02]  /*3efd0*/  LDL.LU R26, [R1+0x338] ;  /* 0x00033800011a7983 */ /* 0x000f240000300800 */
[----:B------:R-:W4:Y:S01]  /*3efe0*/  LDL.LU R27, [R1+0x33c] ;  /* 0x00033c00011b7983 */ /* 0x000f220000300800 */
[C---:B------:R-:W-:Y:S01]  /*3eff0*/  HMMA.16816.F32.BF16 R12, R16.reuse, R14, R8 ;  /* 0x0000000e100c723c */ /* 0x040fe20000041808 */
[----:B----4-:R-:W-:Y:S01]  /*3f000*/  STL.64 [R1+0x4dd8], R26 ;  /* 0x004dd81a01007387 */ /* 0x010fe20000100a00 */
[----:B--2---:R0:W-:Y:S03]  /*3f010*/  STL.64 [R1+0x4dd0], R24 ;  /* 0x004dd01801007387 */ /* 0x0041e60000100a00 */
[----:B0-----:R-:W2:Y:S01]  /*3f020*/  LDL.LU R24, [R1+0x340] ;  /* 0x0003400001187983 */ /* 0x001ea20000300800 */
[----:B------:R-:W2:Y:S02]  /*3f030*/  LDL.LU R25, [R1+0x344] ;  /* 0x0003440001197983 */ /* 0x000ea40000300800 */
[----:B------:R-:W2:Y:S02]  /*3f040*/  LDL.LU R26, [R1+0x348] ;  /* 0x00034800011a7983 */ /* 0x000ea40000300800 */
[----:B------:R-:W2:Y:S01]  /*3f050*/  LDL.LU R27, [R1+0x34c] ;  /* 0x00034c00011b7983 */ /* 0x000ea20000300800 */
[----:B------:R-:W4:Y:S01]  /*3f060*/  LDL.LU.64 R10, [R1+0x4e38] ;  /* 0x004e3800010a7983 */ /* 0x000f220000300a00 */
[----:B------:R-:W4:Y:S11]  /*3f070*/  LDL.LU.64 R8, [R1+0x4e30] ;  /* 0x004e300001087983 */ /* 0x000f360000300a00 */
[----:B------:R-:W-:Y:S02]  /*3f080*/  STL.64 [R1+0xa60], R12 ;  /* 0x000a600c01007387 */ /* 0x000fe40000100a00 */
[----:B------:R0:W-:Y:S02]  /*3f090*/  STL.64 [R1+0xa68], R14 ;  /* 0x000a680e01007387 */ /* 0x0001e40000100a00 */
        /* <DEDUP_REMOVED lines=15> */
[C---:B----4-:R-:W-:Y:S11]  /*3f190*/  HMMA.16816.F32.BF16 R8, R16.reuse, R14, R8 ;  /* 0x0000000e1008723c */ /* 0x050ff60000041808 */
[----:B------:R-:W-:Y:S11]  /*3f1a0*/  @!UPT UIADD3 URZ, URZ, URZ, URZ ;  /* 0x0000003f3f3ff290 */ /* 0x000ff6000fffe03f */
[----:B------:R-:W-:Y:S01]  /*3f1b0*/  @!UPT UIADD3 URZ, URZ, URZ, URZ ;  /* 0x0000003f3f3ff290 */ /* 0x000fe2000fffe03f */
[----:B------:R-:W-:Y:S01]  /*3f1c0*/  STL.64 [R1+0xa30], R8 ;  /* 0x000a300801007387 */ /* 0x000fe20000100a00 */
[----:B------:R0:W-:Y:S03]  /*3f1d0*/  STL.64 [R1+0xa38], R10 ;  /* 0x000a380a01007387 */ /* 0x0001e60000100a00 */
[----:B0-----:R-:W3:Y:S01]  /*3f1e0*/  LDL.LU.64 R10, [R1+0x4df0] ;  /* 0x004df000010a7983 */ /* 0x001ee20000300a00 */
[----:B------:R0:W-:Y:S02]  /*3f1f0*/  STL.64 [R1+0x4d08], R14 ;  /* 0x004d080e01007387 */ /* 0x0001e40000100a00 */
[----:B------:R-:W4:Y:S02]  /*3f200*/  LDL.LU R12, [R1+0x2c0] ;  /* 0x0002c000010c7983 */ /* 0x000f240000300800 */
[----:B------:R-:W4:Y:S01]  /*3f210*/  LDL.LU R13, [R1+0x2c4] ;  /* 0x0002c400010d7983 */ /* 0x000f220000300800 */
[----:B0-----:R-:W4:Y:S01]  /*3f220*/  LDL.LU R14, [R1+0x2c8] ;  /* 0x0002c800010e7983 */ /* 0x001f220000300800 */
[----:B------:R-:W4:Y:S01]  /*3f230*/  LDL.LU R15, [R1+0x2cc] ;  /* 0x0002cc00010f7983 */ /* 0x000f220000300800 */
[C---:B---3--:R-:W-:Y:S11]  /*3f240*/  HMMA.16816.F32.BF16 R4, R16.reuse, R10, R4 ;  /* 0x0000000a1004723c */ /* 0x048ff60000041804 */
[----:B------:R-:W-:Y:S11]  /*3f250*/  @!UPT UIADD3 URZ, URZ, URZ, URZ ;  /* 0x0000003f3f3ff290 */ /* 0x000ff6000fffe03f */
[----:B------:R-:W-:Y:S01]  /*3f260*/  @!UPT UIADD3 URZ, URZ, URZ, URZ ;  /* 0x0000003f3f3ff290 */ /* 0x000fe2000fffe03f */
[----:B------:R-:W-:Y:S01]  /*3f270*/  STL.64 [R1+0xa20], R4 ;  /* 0x000a200401007387 */ /* 0x000fe20000100a00 */
[----:B------:R0:W-:Y:S03]  /*3f280*/  STL.64 [R1+0xa28], R6 ;  /* 0x000a280601007387 */ /* 0x0001e60000100a00 */
[----:B0-----:R-:W3:Y:S01]  /*3f290*/  LDL.LU.64 R6, [R1+0x4de8] ;  /* 0x004de80001067983 */ /* 0x001ee20000300a00 */
[----:B------:R-:W-:Y:S01]  /*3f2a0*/  STL.64 [R1+0x4cf0], R10 ;  /* 0x004cf00a01007387 */ /* 0x000fe20000100a00 */
        /* <DEDUP_REMOVED lines=58> */
[----:B0-----:R-:W2:Y:S01]  /*3f650*/  LDL.LU.64 R22, [R1+0x4d40] ;  /* 0x004d400001167983 */ /* 0x001ea20000300a00 */
[----:B------:R-:W2:Y:S02]  /*3f660*/  LDL.LU.64 R20, [R1+0x4d38] ;  /* 0x004d380001147983 */ /* 0x000ea40000300a00 */
[----:B------:R-:W-:Y:S02]  /*3f670*/  IMAD.MOV.U32 R10, RZ, RZ, R2 ;  /* 0x000000ffff0a7224 */ /* 0x000fe400078e0002 */
[----:B------:R-:W-:Y:S01]  /*3f680*/  IMAD.MOV.U32 R11, RZ, RZ, R0 ;  /* 0x000000ffff0b7224 */ /* 0x000fe200078e0000 */
[C---:B--2---:R-:W-:Y:S01]  /*3f690*/  HMMA.16816.F32.BF16 R24, R16.reuse, R26, R20 ;  /* 0x0000001a1018723c */ /* 0x044fe20000041814 */
[----:B------:R-:W4:Y:S11]  /*3f6a0*/  LDL.LU.64 R22, [R1+0x4d30] ;  /* 0x004d300001167983 */ /* 0x000f360000300a00 */
[----:B------:R-:W-:Y:S11]  /*3f6b0*/  @!UPT UIADD3 URZ, URZ, URZ, URZ ;  /* 0x0000003f3f3ff290 */ /* 0x000ff6000fffe03f */
[----:B------:R-:W-:Y:S01]  /*3f6c0*/  STL.64 [R1+0x990], R24 ;  /* 0x0009901801007387 */ /* 0x000fe20000100a00 */
[----:B------:R-:W-:Y:S02]  /*3f6d0*/  STL.64 [R1+0x998], R26 ;  /* 0x0009981a01007387 */ /* 0x000fe40000100a00 */
[----:B------:R-:W0:Y:S01]  /*3f6e0*/  LDSM.16.MT88.4 R24, [R28+0x4280] ;  /* 0x004280001c18783b */ /* 0x000e220000004200 */
[C---:B---3--:R-:W-:Y:S01]  /*3f6f0*/  HMMA.16816.F32.BF16 R8, R16.reuse, R10, R4 ;  /* 0x0000000a1008723c */ /* 0x048fe20000041804 */
[----:B0-----:R-:W-:Y:S02]  /*3f700*/  STL [R1+0x4c10], R24 ;  /* 0x004c101801007387 */ /* 0x001fe40000100800 */
[----:B------:R0:W-:Y:S02]  /*3f710*/  STL [R1+0x4c0c], R25 ;  /* 0x004c0c1901007387 */ /* 0x0001e40000100800 */
[----:B------:R-:W-:Y:S02]  /*3f720*/  STL [R1+0x4c08], R26 ;  /* 0x004c081a01007387 */ /* 0x000fe40000100800 */
[----:B------:R-:W-:Y:S11]  /*3f730*/  STL [R1+0x4c04], R27 ;  /* 0x004c041b01007387 */ /* 0x000ff60000100800 */
[----:B------:R-:W-:Y:S05]  /*3f740*/  @!UPT UIADD3 URZ, URZ, URZ, URZ ;  /* 0x0000003f3f3ff290 */ /* 0x000fea000fffe03f */
[----:B------:R-:W-:Y:S01]  /*3f750*/  STL.64 [R1+0x980], R8 ;  /* 0x0009800801007387 */ /* 0x000fe20000100a00 */
[----:B------:R-:W-:Y:S01]  /*3f760*/  STL.64 [R1+0x988], R10 ;  /* 0x0009880a01007387 */ /* 0x000fe20000100a00 */
[----:B----4-:R-:W-:Y:S01]  /*3f770*/  HMMA.16816.F32.BF16 R4, R16, R22, R12 ;  /* 0x000000161004723c */ /* 0x010fe2000004180c */
[----:B0-----:R-:W-:Y:S02]  /*3f780*/  IMAD.MOV.U32 R25, RZ, RZ, R22 ;  /* 0x000000ffff197224 */ /* 0x001fe400078e0016 */
[----:B------:R-:W-:Y:S11]  /*3f790*/  IMAD.MOV.U32 R24, RZ, RZ, R23 ;  /* 0x000000ffff187224 */ /* 0x000ff600078e0017 */
[----:B------:R-:W-:Y:S09]  /*3f7a0*/  @!UPT UIADD3 URZ, URZ, URZ, URZ ;  /* 0x0000003f3f3ff290 */ /* 0x000ff2000fffe03f */
[----:B------:R0:W-:Y:S01]  /*3f7b0*/  STL.64 [R1+0x970], R4 ;  /* 0x0009700401007387 */ /* 0x0001e20000100a00 */
[----:B------:R1:W-:Y:S02]  /*3f7c0*/  STL.64 [R1+0x978], R6 ;  /* 0x0009780601007387 */ /* 0x0003e40000100a00 */
[----:B------:R-:W2:Y:S02]  /*3f7d0*/  LDL.LU.64 R22, [R1+0x4d28] ;  /* 0x004d280001167983 */ /* 0x000ea40000300a00 */
[----:B------:R-:W2:Y:S01]  /*3f7e0*/  LDL.LU.64 R20, [R1+0x4d20] ;  /* 0x004d200001147983 */ /* 0x000ea20000300a00 */
[----:B0-----:R-:W2:Y:S01]  /*3f7f0*/  LDL.LU R4, [R1+0x2b0] ;  /* 0x0002b00001047983 */ /* 0x001ea20000300800 */
[----:B------:R-:W2:Y:S02]  /*3f800*/  LDL.LU R5, [R1+0x2b4] ;  /* 0x0002b40001057983 */ /* 0x000ea40000300800 */
[----:B-1----:R-:W2:Y:S02]  /*3f810*/  LDL.LU R6, [R1+0x2b8] ;  /* 0x0002b80001067983 */ /* 0x002ea40000300800 */
[----:B------:R-:W2:Y:S01]  /*3f820*/  LDL.LU R7, [R1+0x2bc] ;  /* 0x0002bc0001077983 */ /* 0x000ea20000300800 */
[----:B------:R-:W-:Y:S01]  /*3f830*/  STL.64 [R1+0x4d10], R24 ;  /* 0x004d101801007387 */ /* 0x000fe20000100a00 */
[----:B------:R-:W2:Y:S02]  /*3f840*/  LDL.64 R26, [R1+0x28] ;  /* 0x00002800011a7983 */ /* 0x000ea40000100a00 */
[----:B------:R-:W3:Y:S02]  /*3f850*/  LDL.LU R8, [R1+0x290] ;  /* 0x0002900001087983 */ /* 0x000ee40000300800 */
[----:B------:R-:W3:Y:S01]  /*3f860*/  LDL.LU R9, [R1+0x294] ;  /* 0x0002940001097983 */ /* 0x000ee20000300800 */
[----:B------:R-:W4:Y:S01]  /*3f870*/  LDL.LU R10, [R1+0x298] ;  /* 0x00029800010a7983 */ /* 0x000f220000300800 */
[----:B------:R-:W4:Y:S02]  /*3f880*/  LDL.LU R11, [R1+0x29c] ;  /* 0x00029c00010b7983 */ /* 0x000f240000300800 */
[----:B------:R-:W2:Y:S02]  /*3f890*/  LDL.LU R12, [R1+0x2a0] ;  /* 0x0002a000010c7983 */ /* 0x000ea40000300800 */
[----:B------:R-:W2:Y:S01]  /*3f8a0*/  LDL.LU R13, [R1+0x2a4] ;  /* 0x0002a400010d7983 */ /* 0x000ea20000300800 */
[----:B------:R-:W2:Y:S01]  /*3f8b0*/  LDL.LU R14, [R1+0x2a8] ;  /* 0x0002a800010e7983 */ /* 0x000ea20000300800 */
[----:B------:R-:W2:Y:S03]  /*3f8c0*/  LDL.LU R15, [R1+0x2ac] ;  /* 0x0002ac00010f7983 */ /* 0x000ea60000300800 */
[----:B----4-:R0:W-:Y:S01]  /*3f8d0*/  STL.64 [R1+0x4d00], R10 ;  /* 0x004d000a01007387 */ /* 0x0101e20000100a00 */
[----:B---3--:R-:W-:Y:S02]  /*3f8e0*/  STL.64 [R1+0x4cf8], R8 ;  /* 0x004cf80801007387 */ /* 0x008fe40000100a00 */
[----:B------:R-:W3:Y:S01]  /*3f8f0*/  LDL.64 R18, [R1+0x38] ;  /* 0x0000380001127983 */ /* 0x000ee20000100a00 */
[----:B0-----:R-:W4:Y:S04]  /*3f900*/  LDL.64 R10, [R1+0x18] ;  /* 0x00001800010a7983 */ /* 0x001f280000100a00 */
[----:B---3--:R0:W-:Y:S01]  /*3f910*/  STL.64 [R1+0x4cb8], R18 ;  /* 0x004cb81201007387 */ /* 0x0081e20000100a00 */
[----:B------:R-:W3:Y:S02]  /*3f920*/  LDL.LU R16, [R1+0x260] ;  /* 0x0002600001107983 */ /* 0x000ee40000300800 */
[----:B------:R-:W3:Y:S01]  /*3f930*/  LDL.LU R17, [R1+0x264] ;  /* 0x0002640001117983 */ /* 0x000ee20000300800 */
[----:B0-----:R-:W2:Y:S01]  /*3f940*/  LDL.LU R18, [R1+0x268] ;  /* 0x0002680001127983 */ /* 0x001ea20000300800 */
[----:B------:R-:W2:Y:S03]  /*3f950*/  LDL.LU R19, [R1+0x26c] ;  /* 0x00026c0001137983 */ /* 0x000ea60000300800 */
[----:B--2---:R-:W-:Y:S01]  /*3f960*/  STL.64 [R1+0x4cc8], R18 ;  /* 0x004cc81201007387 */ /* 0x004fe20000100a00 */
[----:B---3--:R0:W-:Y:S03]  /*3f970*/  STL.64 [R1+0x4cc0], R16 ;  /* 0x004cc01001007387 */ /* 0x0081e60000100a00 */
[----:B0-----:R-:W2:Y:S01]  /*3f980*/  LDL.LU R16, [R1+0x270] ;  /* 0x0002700001107983 */ /* 0x001ea20000300800 */
[----:B------:R-:W2:Y:S02]  /*3f990*/  LDL.LU R17, [R1+0x274] ;  /* 0x0002740001117983 */ /* 0x000ea40000300800 */
[----:B------:R-:W3:Y:S02]  /*3f9a0*/  LDL.LU R18, [R1+0x278] ;  /* 0x0002780001127983 */ /* 0x000ee40000300800 */
[----:B------:R-:W3:Y:S01]  /*3f9b0*/  LDL.LU R19, [R1+0x27c] ;  /* 0x00027c0001137983 */ /* 0x000ee20000300800 */
[C---:B------:R-:W-:Y:S08]  /*3f9c0*/  HMMA.16816.F32.BF16 R4, R20.reuse, R26, R4 ;  /* 0x0000001a1404723c */ /* 0x040ff00000041804 */
[C---:B----4-:R-:W-:Y:S01]  /*3f9d0*/  HMMA.16816.F32.BF16 R12, R20.reuse, R10, R12 ;  /* 0x0000000a140c723c */ /* 0x050fe2000004180c */
[----:B---3--:R-:W-:Y:S01]  /*3f9e0*/  STL.64 [R1+0x4cd8], R18 ;  /* 0x004cd81201007387 */ /* 0x008fe20000100a00 */
[----:B--2---:R0:W-:Y:S03]  /*3f9f0*/  STL.64 [R1+0x4cd0], R16 ;  /* 0x004cd01001007387 */ /* 0x0041e60000100a00 */
[----:B0-----:R-:W2:Y:S01]  /*3fa00*/  LDL.LU R16, [R1+0x280] ;  /* 0x0002800001107983 */ /* 0x001ea20000300800 */
[----:B------:R-:W2:Y:S02]  /*3fa10*/  LDL.LU R17, [R1+0x284] ;  /* 0x0002840001117983 */ /* 0x000ea40000300800 */
[----:B------:R-:W3:Y:S02]  /*3fa20*/  LDL.LU R18, [R1+0x288] ;  /* 0x0002880001127983 */ /* 0x000ee40000300800 */
[----:B------:R-:W3:Y:S02]  /*3fa30*/  LDL.LU R19, [R1+0x28c] ;  /* 0x00028c0001137983 */ /* 0x000ee40000300800 */
[----:B------:R-:W-:Y:S01]  /*3fa40*/  IMAD.MOV.U32 R3, RZ, RZ, R27 ;  /* 0x000000ffff037224 */ /* 0x000fe200078e001b */
[----:B---3--:R0:W-:Y:S01]  /*3fa50*/  STL.64 [R1+0x4ce8], R18 ;  /* 0x004ce81201007387 */ /* 0x0081e20000100a00 */
[----:B--2---:R-:W-:Y:S03]  /*3fa60*/  STL.64 [R1+0x4ce0], R16 ;  /* 0x004ce01001007387 */ /* 0x004fe60000100a00 */
[----:B0-----:R-:W2:Y:S01]  /*3fa70*/  LDL.64 R18, [R1+0x8] ;  /* 0x0000080001127983 */ /* 0x001ea20000100a00 */
[----:B------:R0:W-:Y:S02]  /*3fa80*/  STL.64 [R1+0x960], R4 ;  /* 0x0009600401007387 */ /* 0x0001e40000100a00 */
[----:B------:R1:W-:Y:S02]  /*3fa90*/  STL.64 [R1+0x968], R6 ;  /* 0x0009680601007387 */ /* 0x0003e40000100a00 */
[----:B0-----:R-:W-:Y:S01]  /*3faa0*/  IMAD.MOV.U32 R4, RZ, RZ, R26 ;  /* 0x000000ffff047224 */ /* 0x001fe200078e001a */
[----:B-1----:R-:W3:Y:S01]  /*3fab0*/  LDL.LU.64 R6, [R1+0x4d18] ;  /* 0x004d180001067983 */ /* 0x002ee20000300a00 */
[----:B------:R-:W4:Y:S02]  /*3fac0*/  LDL.LU.64 R24, [R1+0x4d10] ;  /* 0x004d100001187983 */ /* 0x000f240000300a00 */
[----:B------:R-:W2:Y:S02]  /*3fad0*/  LDL.64 R26, [R1+0x158] ;  /* 0x00015800011a7983 */ /* 0x000ea40000100a00 */
[----:B------:R0:W-:Y:S02]  /*3fae0*/  STL [R1+0x4c18], R3 ;  /* 0x004c180301007387 */ /* 0x0001e40000100800 */
[----:B------:R-:W-:Y:S01]  /*3faf0*/  IMAD.MOV.U32 R5, RZ, RZ, R11 ;  /* 0x000000ffff057224 */ /* 0x000fe200078e000b */
[----:B0-----:R-:W2:Y:S01]  /*3fb00*/  LDL R3, [R1+0x1730] ;  /* 0x0017300001037983 */ /* 0x001ea20000100800 */
[----:B------:R-:W-:Y:S02]  /*3fb10*/  STL [R1+0x4c14], R4 ;  /* 0x004c140401007387 */ /* 0x000fe40000100800 */
[----:B------:R0:W-:Y:S02]  /*3fb20*/  STL.64 [R1+0x950], R12 ;  /* 0x0009500c01007387 */ /* 0x0001e40000100a00 */
[----:B------:R1:W-:Y:S02]  /*3fb30*/  STL.64 [R1+0x958], R14 ;  /* 0x0009580e01007387 */ /* 0x0003e40000100a00 */
[----:B0-----:R-:W-:Y:S01]  /*3fb40*/  IMAD.MOV.U32 R12, RZ, RZ, R10 ;  /* 0x000000ffff0c7224 */ /* 0x001fe200078e000a */
[----:B-1----:R-:W2:Y:S01]  /*3fb50*/  LDL.LU.64 R14, [R1+0x4d08] ;  /* 0x004d0800010e7983 */ /* 0x002ea20000300a00 */
        /* <DEDUP_REMOVED lines=12> */
[----:B------:R-:W2:Y:S02]  /*3fc20*/  LDL.LU.64 R18, [R1+0x4ce8] ;  /* 0x004ce80001127983 */ /* 0x000ea40000300a00 */
        /* <DEDUP_REMOVED lines=8> */
[----:B------:R0:W-:Y:S02]  /*3fcb0*/  STL.64 [R1+0x4bb8], R14 ;  /* 0x004bb80e01007387 */ /* 0x0001e40000100a00 */
[----:B------:R-:W3:Y:S01]  /*3fcc0*/  LDL.LU R12, [R1+0x590] ;  /* 0x00059000010c7983 */ /* 0x000ee20000300800 */
[----:B------:R-:W3:Y:S04]  /*3fcd0*/  LDL.LU R13, [R1+0x594] ;  /* 0x00059400010d7983 */ /* 0x000ee80000300800 */
        /* <DEDUP_REMOVED lines=8> */
[----:B------:R-:W3:Y:S02]  /*3fd60*/  LDL.LU.64 R16, [R1+0x4cc0] ;  /* 0x004cc00001107983 */ /* 0x000ee40000300a00 */
[----:B------:R-:W-:Y:S02]  /*3fd70*/  STL.64 [R1+0x4bb0], R10 ;  /* 0x004bb00a01007387 */ /* 0x000fe40000100a00 */
[----:B------:R0:W-:Y:S02]  /*3fd80*/  STL.64 [R1+0x4cb0], R8 ;  /* 0x004cb00801007387 */ /* 0x0001e40000100a00 */
[----:B0-----:R-:W2:Y:S01]  /*3fd90*/  LDL.LU R8, [R1+0x250] ;  /* 0x0002500001087983 */ /* 0x001ea20000300800 */
[----:B------:R-:W2:Y:S02]  /*3fda0*/  LDL.LU R9, [R1+0x254] ;  /* 0x0002540001097983 */ /* 0x000ea40000300800 */
[----:B------:R-:W2:Y:S02]  /*3fdb0*/  LDL.LU R10, [R1+0x258] ;  /* 0x00025800010a7983 */ /* 0x000ea40000300800 */
[----:B------:R-:W2:Y:S01]  /*3fdc0*/  LDL.LU R11, [R1+0x25c] ;  /* 0x00025c00010b7983 */ /* 0x000ea20000300800 */
[C---:B---3--:R-:W-:Y:S11]  /*3fdd0*/  HMMA.16816.F32.BF16 R16, R20.reuse, R6, R16 ;  /* 0x000000061410723c */ /* 0x048ff60000041810 */
[----:B------:R-:W-:Y:S11]  /*3fde0*/  @!UPT UIADD3 URZ, URZ, URZ, URZ ;  /* 0x0000003f3f3ff290 */ /* 0x000ff6000fffe03f */
[----:B------:R-:W-:Y:S01]  /*3fdf0*/  @!UPT UIADD3 URZ, URZ, URZ, URZ ;  /* 0x0000003f3f3ff290 */ /* 0x000fe2000fffe03f */
[----:B------:R-:W-:Y:S01]  /*3fe00*/  STL.64 [R1+0x910], R16 ;  /* 0x0009101001007387 */ /* 0x000fe20000100a00 */
[----:B------:R0:W-:Y:S03]  /*3fe10*/  STL.64 [R1+0x918], R18 ;  /* 0x0009181201007387 */ /* 0x0001e60000100a00 */
[----:B0-----:R-:W2:Y:S01]  /*3fe20*/  LDL.LU.64 R18, [R1+0x4cb8] ;  /* 0x004cb80001127983 */ /* 0x001ea20000300a00 */
[----:B------:R2:W-:Y:S02]  /*3fe30*/  STL.64 [R1+0x4ba8], R6 ;  /* 0x004ba80601007387 */ /* 0x0005e40000100a00 */
[----:B--2---:R-:W-:Y:S01]  /*3fe40*/  HMMA.16816.F32.BF16 R4, R20, R18, R8 ;  /* 0x000000121404723c */ /* 0x004fe20000041808 */
[----:B------:R-:W-:Y:S02]  /*3fe50*/  IMAD.MOV.U32 R2, RZ, RZ, R18 ;  /* 0x000000ffff027224 */ /* 0x000fe400078e0012 */
[----:B------:R-:W-:-:S02]  /*3fe60*/  IMAD.MOV.U32 R0, RZ, RZ, R19 ;  /* 0x000000ffff007224 */ /* 0x000fc400078e0013 */
[----:B------:R-:W0:Y:S11]  /*3fe70*/  LDSM.16.MT88.4 R16, [R3+0x4300] ;  /* 0x004300000310783b */ /* 0x000e360000004200 */
[----:B------:R-:W-:Y:S07]  /*3fe80*/  @!UPT UIADD3 URZ, URZ, URZ, URZ ;  /* 0x0000003f3f3ff290 */ /* 0x000fee000fffe03f */
[----:B------:R-:W-:Y:S01]  /*3fe90*/  STL.64 [R1+0x900], R4 ;  /* 0x0009000401007387 */ /* 0x000fe20000100a00 */
[----:B------:R-:W-:Y:S03]  /*3fea0*/  STL.64 [R1+0x908], R6 ;  /* 0x0009080601007387 */ /* 0x000fe60000100a00 */
[----:B0-----:R4:W-:Y:S01]  /*3feb0*/  STL.64 [R1+0x4ad8], R18 ;  /* 0x004ad81201007387 */ /* 0x0019e20000100a00 */
[----:B------:R-:W-:Y:S02]  /*3fec0*/  STL.64 [R1+0x4ad0], R16 ;  /* 0x004ad01001007387 */ /* 0x000fe40000100a00 */
[----:B----4-:R-:W-:Y:S02]  /*3fed0*/  IMAD.MOV.U32 R18, RZ, RZ, R25 ;  /* 0x000000ffff127224 */ /* 0x010fe400078e0019 */
[----:B------:R-:W-:-:S05]  /*3fee0*/  IMAD.MOV.U32 R19, RZ, RZ, R24 ;  /* 0x000000ffff137224 */ /* 0x000fca00078e0018 */
[----:B------:R0:W-:Y:S04]  /*3fef0*/  STL.64 [R1+0x4c38], R18 ;  /* 0x004c381201007387 */ /* 0x0001e80000100a00 */
[----:B0-----:R-:W2:Y:S04]  /*3ff00*/  LDL.64 R18, [R1+0xe8] ;  /* 0x0000e80001127983 */ /* 0x001ea80000100a00 */
[----:B--2---:R0:W-:Y:S04]  /*3ff10*/  STL.64 [R1+0x4c50], R18 ;  /* 0x004c501201007387 */ /* 0x0041e80000100a00 */
[----:B0-----:R-:W2:Y:S01]  /*3ff20*/  LDL.64 R18, [R1+0xf8] ;  /* 0x0000f80001127983 */ /* 0x001ea20000100a00 */
[----:B------:R-:W-:Y:S03]  /*3ff30*/  HMMA.16816.F32.BF16 R8, R20, R26, R12 ;  /* 0x0000001a1408723c */ /* 0x000fe6000004180c */
[----:B--2---:R0:W-:Y:S04]  /*3ff40*/  STL.64 [R1+0x4c60], R18 ;  /* 0x004c601201007387 */ /* 0x0041e80000100a00 */
[----:B0-----:R-:W2:Y:S01]  /*3ff50*/  LDL.64 R18, [R1+0x108] ;  /* 0x0001080001127983 */ /* 0x001ea20000100a00 */
[----:B------:R-:W-:-:S02]  /*3ff60*/  IMAD.MOV.U32 R7, RZ, RZ, R26 ;  /* 0x000000ffff077224 */ /* 0x000fc400078e001a */
[----:B------:R-:W-:Y:S01]  /*3ff70*/  IMAD.MOV.U32 R6, RZ, RZ, R27 ;  /* 0x000000ffff067224 */ /* 0x000fe200078e001b */
[----:B--2---:R-:W-:Y:S11]  /*3ff80*/  STL.64 [R1+0x4c78], R18 ;  /* 0x004c781201007387 */ /* 0x004ff60000100a00 */
[----:B------:R-:W-:Y:S01]  /*3ff90*/  @!UPT UIADD3 URZ, URZ, URZ, URZ ;  /* 0x0000003f3f3ff290 */ /* 0x000fe2000fffe03f */
[----:B------:R0:W-:Y:S02]  /*3ffa0*/  STL.64 [R1+0x8f0], R8 ;  /* 0x0008f00801007387 */ /* 0x0001e40000100a00 */
[----:B------:R1:W-:Y:S01]  /*3ffb0*/  STL.64 [R1+0x8f8], R10 ;  /* 0x0008f80a01007387 */ /* 0x0003e20000100a00 */
[----:B0-----:R-:W2:Y:S01]  /*3ffc0*/  LDL.LU R8, [R1+0x580] ;  /* 0x0005800001087983 */ /* 0x001ea20000300800 */
[----:B------:R-:W2:Y:S02]  /*3ffd0*/  LDL.LU R9, [R1+0x584] ;  /* 0x0005840001097983 */ /* 0x000ea40000300800 */
[----:B-1----:R-:W2:Y:S02]  /*3ffe0*/  LDL.LU R10, [R1+0x588] ;  /* 0x00058800010a7983 */ /* 0x002ea40000300800 */
[----:B------:R-:W2:Y:S01]  /*3fff0*/  LDL.LU R11, [R1+0x58c] ;  /* 0x00058c00010b7983 */ /* 0x000ea20000300800 */
[----:B------:R-:W3:Y:S01]  /*40000*/  LDL.LU R24, [R1+0x550] ;  /* 0x0005500001187983 */ /* 0x000ee20000300800 */
[----:B------:R-:W3:Y:S02]  /*40010*/  LDL.LU R25, [R1+0x554] ;  /* 0x0005540001197983 */ /* 0x000ee40000300800 */
[----:B------:R-:W4:Y:S02]  /*40020*/  LDL.LU R26, [R1+0x558] ;  /* 0x00055800011a7983 */ /* 0x000f240000300800 */
[----:B------:R-:W4:Y:S01]  /*40030*/  LDL.LU R27, [R1+0x55c] ;  /* 0x00055c00011b7983 */ /* 0x000f220000300800 */
[----:B------:R-:W2:Y:S01]  /*40040*/  LDL.LU R12, [R1+0x570] ;  /* 0x00057000010c7983 */ /* 0x000ea20000300800 */
[----:B------:R-:W2:Y:S02]  /*40050*/  LDL.LU R13, [R1+0x574] ;  /* 0x00057400010d7983 */ /* 0x000ea40000300800 */
[----:B------:R-:W2:Y:S02]  /*40060*/  LDL.LU R14, [R1+0x578] ;  /* 0x00057800010e7983 */ /* 0x000ea40000300800 */
[----:B------:R-:W2:Y:S02]  /*40070*/  LDL.LU R15, [R1+0x57c] ;  /* 0x00057c00010f7983 */ /* 0x000ea40000300800 */
[----:B--2---:R0:W-:Y:S01]  /*40080*/  STL.64 [R1+0x4ca8], R14 ;  /* 0x004ca80e01007387 */ /* 0x0041e20000100a00 */
[----:B------:R-:W-:Y:S03]  /*40090*/  STL.64 [R1+0x4ca0], R12 ;  /* 0x004ca00c01007387 */ /* 0x000fe60000100a00 */
[----:B0-----:R-:W2:Y:S01]  /*400a0*/  LDL.64 R14, [R1+0x148] ;  /* 0x00014800010e7983 */ /* 0x001ea20000100a00 */
[----:B----4-:R0:W-:Y:S02]  /*400b0*/  STL.64 [R1+0x4c88], R26 ;  /* 0x004c881a01007387 */ /* 0x0101e40000100a00 */
[----:B---3--:R-:W-:Y:S01]  /*400c0*/  STL.64 [R1+0x4c80], R24 ;  /* 0x004c801801007387 */ /* 0x008fe20000100a00 */
[----:B0-----:R-:W3:Y:S04]  /*400d0*/  LDL.64 R26, [R1+0x128] ;  /* 0x00012800011a7983 */ /* 0x001ee80000100a00 */
[----:B---3--:R0:W-:Y:S01]  /*400e0*/  STL.64 [R1+0x4c98], R26 ;  /* 0x004c981a01007387 */ /* 0x0081e20000100a00 */
[----:B------:R-:W3:Y:S03]  /*400f0*/  LDL.64 R18, [R1+0x118] ;  /* 0x0001180001127983 */ /* 0x000ee60000100a00 */
[----:B0-----:R-:W4:Y:S04]  /*40100*/  LDL.64 R26, [R1+0x138] ;  /* 0x00013800011a7983 */ /* 0x001f280000100a00 */
[----:B---3--:R0:W-:Y:S01]  /*40110*/  STL.64 [R1+0x4c90], R18 ;  /* 0x004c901201007387 */ /* 0x0081e20000100a00 */
[----:B------:R-:W3:Y:S02]  /*40120*/  LDL.LU R16, [R1+0x560] ;  /* 0x0005600001107983 */ /* 0x000ee40000300800 */
[----:B------:R-:W3:Y:S01]  /*40130*/  LDL.LU R17, [R1+0x564] ;  /* 0x0005640001117983 */ /* 0x000ee20000300800 */
[----:B0-----:R-:W3:Y:S01]  /*40140*/  LDL.LU R18, [R1+0x568] ;  /* 0x0005680001127983 */ /* 0x001ee20000300800 */
[----:B------:R-:W3:Y:S02]  /*40150*/  LDL.LU R19, [R1+0x56c] ;  /* 0x00056c0001137983 */ /* 0x000ee40000300800 */
[----:B------:R0:W-:Y:S02]  /*40160*/  STL.64 [R1+0x4c58], R6 ;  /* 0x004c580601007387 */ /* 0x0001e40000100a00 */
[----:B------:R-:W3:Y:S01]  /*40170*/  LDL.LU R4, [R1+0x530] ;  /* 0x0005300001047983 */ /* 0x000ee20000300800 */
[----:B------:R-:W3:Y:S04]  /*40180*/  LDL.LU R5, [R1+0x534] ;  /* 0x0005340001057983 */ /* 0x000ee80000300800 */
[----:B0-----:R-:W3:Y:S01]  /*40190*/  LDL.LU R6, [R1+0x538] ;  /* 0x0005380001067983 */ /* 0x001ee20000300800 */
[----:B------:R-:W3:Y:S01]  /*401a0*/  LDL.LU R7, [R1+0x53c] ;  /* 0x00053c0001077983 */ /* 0x000ee20000300800 */
[C---:B--2---:R-:W-:Y:S02]  /*401b0*/  HMMA.16816.F32.BF16 R8, R20.reuse, R14, R8 ;  /* 0x0000000e1408723c */ /* 0x044fe40000041808 */
[----:B---3--:R-:W-:Y:S01]  /*401c0*/  STL.64 [R1+0x4c70], R6 ;  /* 0x004c700601007387 */ /* 0x008fe20000100a00 */
[----:B------:R0:W-:Y:S03]  /*401d0*/  STL.64 [R1+0x4c68], R4 ;  /* 0x004c680401007387 */ /* 0x0001e60000100a00 */
[----:B0-----:R-:W2:Y:S01]  /*401e0*/  LDL.LU R4, [R1+0x540] ;  /* 0x0005400001047983 */ /* 0x001ea20000300800 */
[----:B------:R-:W2:Y:S02]  /*401f0*/  LDL.LU R5, [R1+0x544] ;  /* 0x0005440001057983 */ /* 0x000ea40000300800 */
[----:B------:R-:W2:Y:S02]  /*40200*/  LDL.LU R6, [R1+0x548] ;  /* 0x0005480001067983 */ /* 0x000ea40000300800 */
[----:B------:R-:W2:Y:S11]  /*40210*/  LDL.LU R7, [R1+0x54c] ;  /* 0x00054c0001077983 */ /* 0x000eb60000300800 */
        /* <DEDUP_REMOVED lines=8> */
[----:B------:R-:W-:Y:S01]  /*402a0*/  STL.64 [R1+0x4c30], R10 ;  /* 0x004c300a01007387 */ /* 0x000fe20000100a00 */
[----:B---3--:R0:W-:Y:S04]  /*402b0*/  STL.64 [R1+0x4c28], R8 ;  /* 0x004c280801007387 */ /* 0x0081e80000100a00 */
[----:B0-----:R-:W3:Y:S01]  /*402c0*/  LDL.LU R8, [R1+0x240] ;  /* 0x0002400001087983 */ /* 0x001ee20000300800 */
[----:B------:R-:W3:Y:S02]  /*402d0*/  LDL.LU R9, [R1+0x244] ;  /* 0x0002440001097983 */ /* 0x000ee40000300800 */
[----:B------:R-:W2:Y:S02]  /*402e0*/  LDL.LU R10, [R1+0x248] ;  /* 0x00024800010a7983 */ /* 0x000ea40000300800 */
[----:B------:R-:W2:Y:S01]  /*402f0*/  LDL.LU R11, [R1+0x24c] ;  /* 0x00024c00010b7983 */ /* 0x000ea20000300800 */
[C---:B----4-:R-:W-:Y:S01]  /*40300*/  HMMA.16816.F32.BF16 R12, R20.reuse, R26, R12 ;  /* 0x0000001a140c723c */ /* 0x050fe2000004180c */
[----:B--2---:R-:W-:Y:S01]  /*40310*/  STL.64 [R1+0x4c48], R10 ;  /* 0x004c480a01007387 */ /* 0x004fe20000100a00 */
[----:B---3--:R0:W-:Y:S03]  /*40320*/  STL.64 [R1+0x4c40], R8 ;  /* 0x004c400801007387 */ /* 0x0081e60000100a00 */
[----:B0-----:R-:W2:Y:S01]  /*40330*/  LDL.LU R8, [R1+0x520] ;  /* 0x0005200001087983 */ /* 0x001ea20000300800 */
[----:B------:R-:W2:Y:S02]  /*40340*/  LDL.LU R9, [R1+0x524] ;  /* 0x0005240001097983 */ /* 0x000ea40000300800 */
[----:B------:R-:W2:Y:S02]  /*40350*/  LDL.LU R10, [R1+0x528] ;  /* 0x00052800010a7983 */ /* 0x000ea40000300800 */
[----:B------:R-:W2:Y:S11]  /*40360*/  LDL.LU R11, [R1+0x52c] ;  /* 0x00052c00010b7983 */ /* 0x000eb60000300800 */
[----:B------:R-:W-:Y:S02]  /*40370*/  @!UPT UIADD3 URZ, URZ, URZ, URZ ;  /* 0x0000003f3f3ff290 */ /* 0x000fe4000fffe03f */
[----:B------:R0:W-:Y:S01]  /*40380*/  STL.64 [R1+0x8d0], R12 ;  /* 0x0008d00c01007387 */ /* 0x0001e20000100a00 */
[----:B------:R1:W-:Y:S02]  /*40390*/  STL.64 [R1+0x8d8], R14 ;  /* 0x0008d80e01007387 */ /* 0x0003e40000100a00 */
[----:B0-----:R-:W-:Y:S02]  /*403a0*/  IMAD.MOV.U32 R13, RZ, RZ, R27 ;  /* 0x000000ffff0d7224 */ /* 0x001fe400078e001b */
[----:B-1----:R-:W-:Y:S02]  /*403b0*/  IMAD.MOV.U32 R14, RZ, RZ, R26 ;  /* 0x000000ffff0e7224 */ /* 0x002fe400078e001a */
        /* <DEDUP_REMOVED lines=11> */
[----:B------:R-:W-:Y:S11]  /*40470*/  IMAD.MOV.U32 R28, RZ, RZ, R19 ;  /* 0x000000ffff1c7224 */ /* 0x000ff600078e0013 */
[----:B------:R-:W-:Y:S11]  /*40480*/  @!UPT UIADD3 URZ, URZ, URZ, URZ ;  /* 0x0000003f3f3ff290 */ /* 0x000ff6000fffe03f */
[----:B------:R-:W-:Y:S01]  /*40490*/  STL.64 [R1+0x8b0], R24 ;  /* 0x0008b01801007387 */ /* 0x000fe20000100a00 */
[----:B------:R0:W-:Y:S02]  /*404a0*/  STL.64 [R1+0x8b8], R26 ;  /* 0x0008b81a01007387 */ /* 0x0001e40000100a00 */
[----:B0-----:R-:W-:Y:S02]  /*404b0*/  IMAD.MOV.U32 R27, RZ, RZ, R18 ;  /* 0x000000ffff1b7224 */ /* 0x001fe400078e0012 */
[----:B------:R-:W3:Y:S02]  /*404c0*/  LDL.LU.64 R18, [R1+0x4c78] ;  /* 0x004c780001127983 */ /* 0x000ee40000300a00 */
        /* <DEDUP_REMOVED lines=29> */
[----:B------:R-:W2:Y:S11]  /*406a0*/  LDL.LU R16, [R1+0x230] ;  /* 0x0002300001107983 */ /* 0x000eb60000300800 */
[----:B------:R-:W-:Y:S08]  /*406b0*/  @!UPT UIADD3 URZ, URZ, URZ, URZ ;  /* 0x0000003f3f3ff290 */ /* 0x000ff0000fffe03f */
[----:B------:R-:W-:Y:S01]  /*406c0*/  STL.64 [R1+0x870], R20 ;  /* 0x0008701401007387 */ /* 0x000fe20000100a00 */
[----:B------:R-:W-:Y:S02]  /*406d0*/  STL.64 [R1+0x878], R22 ;  /* 0x0008781601007387 */ /* 0x000fe40000100a00 */
[----:B------:R-:W2:Y:S02]  /*406e0*/  LDL.LU R17, [R1+0x234] ;  /* 0x0002340001117983 */ /* 0x000ea40000300800 */
[----:B------:R-:W2:Y:S01]  /*406f0*/  LDL.LU R18, [R1+0x238] ;  /* 0x0002380001127983 */ /* 0x000ea20000300800 */
[----:B------:R-:W2:Y:S04]  /*40700*/  LDL.LU R19, [R1+0x23c] ;  /* 0x00023c0001137983 */ /* 0x000ea80000300800 */
[----:B------:R-:W0:Y:S04]  /*40710*/  LDSM.16.MT88.4 R20, [R3+0x4380] ;  /* 0x004380000314783b */ /* 0x000e280000004200 */
[----:B--2---:R1:W-:Y:S01]  /*40720*/  STL.64 [R1+0x4ae8], R18 ;  /* 0x004ae81201007387 */ /* 0x0043e20000100a00 */
[----:B------:R-:W-:Y:S02]  /*40730*/  STL.64 [R1+0x4ae0], R16 ;  /* 0x004ae01001007387 */ /* 0x000fe40000100a00 */
[----:B-1----:R-:W-:-:S02]  /*40740*/  IMAD.MOV.U32 R18, RZ, RZ, R5 ;  /* 0x000000ffff127224 */ /* 0x002fc400078e0005 */
[----:B------:R-:W-:Y:S01]  /*40750*/  IMAD.MOV.U32 R19, RZ, RZ, R12 ;  /* 0x000000ffff137224 */ /* 0x000fe200078e000c */
[----:B------:R-:W2:Y:S01]  /*40760*/  LDL.LU R5, [R1+0x4c20] ;  /* 0x004c200001057983 */ /* 0x000ea20000300800 */
[----:B------:R-:W2:Y:S03]  /*40770*/  LDL.LU R12, [R1+0x4c1c] ;  /* 0x004c1c00010c7983 */ /* 0x000ea60000300800 */
[----:B------:R1:W-:Y:S01]  /*40780*/  STL.64 [R1+0x4af8], R18 ;  /* 0x004af81201007387 */ /* 0x0003e20000100a00 */
[----:B------:R-:W2:Y:S02]  /*40790*/  LDL.LU R3, [R1+0x4c18] ;  /* 0x004c180001037983 */ /* 0x000ea40000300800 */
[----:B-1----:R-:W-:Y:S02]  /*407a0*/  IMAD.MOV.U32 R18, RZ, RZ, R4 ;  /* 0x000000ffff127224 */ /* 0x002fe400078e0004 */
[----:B------:R-:W-:Y:S01]  /*407b0*/  IMAD.MOV.U32 R19, RZ, RZ, R24 ;  /* 0x000000ffff137224 */ /* 0x000fe200078e0018 */
[----:B------:R-:W2:Y:S01]  /*407c0*/  LDL.LU R4, [R1+0x4c14] ;  /* 0x004c140001047983 */ /* 0x000ea20000300800 */
[----:B------:R-:W2:Y:S03]  /*407d0*/  LDL.LU R24, [R1+0x4c10] ;  /* 0x004c100001187983 */ /* 0x000ea60000300800 */
[----:B------:R1:W-:Y:S02]  /*407e0*/  STL.64 [R1+0x4b10], R18 ;  /* 0x004b101201007387 */ /* 0x0003e40000100a00 */
[----:B-1----:R-:W-:-:S02]  /*407f0*/  IMAD.MOV.U32 R18, RZ, RZ, R25 ;  /* 0x000000ffff127224 */ /* 0x002fc400078e0019 */
[----:B------:R-:W-:Y:S01]  /*40800*/  IMAD.MOV.U32 R19, RZ, RZ, R26 ;  /* 0x000000ffff137224 */ /* 0x000fe200078e001a */
[----:B------:R-:W2:Y:S01]  /*40810*/  LDL.LU R25, [R1+0x4c0c] ;  /* 0x004c0c0001197983 */ /* 0x000ea20000300800 */
[----:B------:R-:W2:Y:S03]  /*40820*/  LDL.LU R26, [R1+0x4c08] ;  /* 0x004c0800011a7983 */ /* 0x000ea60000300800 */
[----:B------:R-:W-:Y:S01]  /*40830*/  STL.64 [R1+0x4b28], R18 ;  /* 0x004b281201007387 */ /* 0x000fe20000100a00 */
[----:B0-----:R0:W-:Y:S02]  /*40840*/  STL.64 [R1+0x49f0], R22 ;  /* 0x0049f01601007387 */ /* 0x0011e40000100a00 */
[----:B------:R1:W-:Y:S01]  /*40850*/  STL.64 [R1+0x49e8], R20 ;  /* 0x0049e81401007387 */ /* 0x0003e20000100a00 */
[----:B0-----:R-:W2:Y:S01]  /*40860*/  LDL.LU.64 R22, [R1+0xd8] ;  /* 0x0000d80001167983 */ /* 0x001ea20000300a00 */
[----:B------:R-:W-:-:S02]  /*40870*/  IMAD.MOV.U32 R18, RZ, RZ, R27 ;  /* 0x000000ffff127224 */ /* 0x000fc400078e001b */
[----:B------:R-:W-:Y:S01]  /*40880*/  IMAD.MOV.U32 R19, RZ, RZ, R28 ;  /* 0x000000ffff137224 */ /* 0x000fe200078e001c */
[----:B--2---:R0:W-:Y:S01]  /*40890*/  STL.64 [R1+0x4af0], R22 ;  /* 0x004af01601007387 */ /* 0x0041e20000100a00 */
[----:B-1----:R-:W2:Y:S02]  /*408a0*/  LDL.LU R20, [R1+0x430] ;  /* 0x0004300001147983 */ /* 0x002ea40000300800 */
[----:B------:R-:W2:Y:S01]  /*408b0*/  LDL.LU R21, [R1+0x434] ;  /* 0x0004340001157983 */ /* 0x000ea20000300800 */
[----:B0-----:R-:W2:Y:S01]  /*408c0*/  LDL.LU R22, [R1+0x438] ;  /* 0x0004380001167983 */ /* 0x001ea20000300800 */
[----:B------:R-:W2:Y:S02]  /*408d0*/  LDL.LU R23, [R1+0x43c] ;  /* 0x00043c0001177983 */ /* 0x000ea40000300800 */
[----:B------:R-:W3:Y:S02]  /*408e0*/  LDL.LU R27, [R1+0x4c04] ;  /* 0x004c0400011b7983 */ /* 0x000ee40000300800 */
[----:B------:R-:W3:Y:S01]  /*408f0*/  LDL.LU R28, [R1+0x4c00] ;  /* 0x004c0000011c7983 */ /* 0x000ee20000300800 */
        /* <DEDUP_REMOVED lines=129> */
[----:B0-----:R-:W4:Y:S02]  /*41110*/  LDL.LU.64 R6, [R1+0x4ba8] ;  /* 0x004ba80001067983 */ /* 0x001f240000300a00 */
[----:B----4-:R-:W-:Y:S11]  /*41120*/  HMMA.16816.F32.BF16 R12, R24, R6, R12 ;  /* 0x00000006180c723c */ /* 0x010ff6000004180c */
[----:B------:R-:W-:Y:S11]  /*41130*/  @!UPT UIADD3 URZ, URZ, URZ, URZ ;  /* 0x0000003f3f3ff290 */ /* 0x000ff6000fffe03f */
[----:B------:R-:W-:Y:S01]  /*41140*/  @!UPT UIADD3 URZ, URZ, URZ, URZ ;  /* 0x0000003f3f3ff290 */ /* 0x000fe2000fffe03f */
[----:B------:R-:W-:Y:S01]  /*41150*/  STL.64 [R1+0x810], R12 ;  /* 0x0008100c01007387 */ /* 0x000fe20000100a00 */
[----:B------:R0:W-:Y:S03]  /*41160*/  STL.64 [R1+0x818], R14 ;  /* 0x0008180e01007387 */ /* 0x0001e60000100a00 */
[----:B0-----:R-:W3:Y:S04]  /*41170*/  LDL.LU.64 R14, [R1+0x8] ;  /* 0x00000800010e7983 */ /* 0x001ee80000300a00 */
[----:B---3--:R0:W-:Y:S01]  /*41180*/  STL.64 [R1+0x4ac0], R14 ;  /* 0x004ac00e01007387 */ /* 0x0081e20000100a00 */
[----:B------:R1:W-:Y:S02]  /*41190*/  STL.64 [R1+0x4aa0], R6 ;  /* 0x004aa00601007387 */ /* 0x0003e40000100a00 */
[----:B------:R-:W3:Y:S02]  /*411a0*/  LDL.LU R4, [R1+0x220] ;  /* 0x0002200001047983 */ /* 0x000ee40000300800 */
[----:B------:R-:W3:Y:S02]  /*411b0*/  LDL.LU R5, [R1+0x224] ;  /* 0x0002240001057983 */ /* 0x000ee40000300800 */
[----:B0-----:R-:W-:-:S02]  /*411c0*/  IMAD.MOV.U32 R14, RZ, RZ, R2 ;  /* 0x000000ffff0e7224 */ /* 0x001fc400078e0002 */
[----:B------:R-:W-:Y:S01]  /*411d0*/  IMAD.MOV.U32 R15, RZ, RZ, R0 ;  /* 0x000000ffff0f7224 */ /* 0x000fe200078e0000 */
[----:B-1----:R-:W3:Y:S01]  /*411e0*/  LDL.LU R6, [R1+0x228] ;  /* 0x0002280001067983 */ /* 0x002ee20000300800 */
[----:B------:R-:W3:Y:S05]  /*411f0*/  LDL.LU R7, [R1+0x22c] ;  /* 0x00022c0001077983 */ /* 0x000eea0000300800 */
[C---:B------:R-:W-:Y:S01]  /*41200*/  HMMA.16816.F32.BF16 R12, R24.reuse, R14, R16 ;  /* 0x0000000e180c723c */ /* 0x040fe20000041810 */
[----:B------:R-:W2:Y:S11]  /*41210*/  LDL.LU.64 R18, [R1+0x4ba0] ;  /* 0x004ba00001127983 */ /* 0x000eb60000300a00 */
[----:B------:R-:W-:Y:S11]  /*41220*/  @!UPT UIADD3 URZ, URZ, URZ, URZ ;  /* 0x0000003f3f3ff290 */ /* 0x000ff6000fffe03f */
[----:B------:R-:W-:Y:S01]  /*41230*/  STL.64 [R1+0x800], R12 ;  /* 0x0008000c01007387 */ /* 0x000fe20000100a00 */
[----:B------:R0:W-:Y:S03]  /*41240*/  STL.64 [R1+0x808], R14 ;  /* 0x0008080e01007387 */ /* 0x0001e60000100a00 */
[----:B0-----:R-:W4:Y:S01]  /*41250*/  LDL.LU.64 R14, [R1+0x18] ;  /* 0x00001800010e7983 */ /* 0x001f220000300a00 */
[C---:B--2---:R-:W-:Y:S03]  /*41260*/  HMMA.16816.F32.BF16 R16, R24.reuse, R18, R20 ;  /* 0x000000121810723c */ /* 0x044fe60000041814 */
[----:B----4-:R0:W-:Y:S04]  /*41270*/  STL.64 [R1+0x4ac8], R14 ;  /* 0x004ac80e01007387 */ /* 0x0101e80000100a00 */
[----:B0-----:R-:W2:Y:S01]  /*41280*/  LDL.LU.64 R14, [R1+0x28] ;  /* 0x00002800010e7983 */ /* 0x001ea20000300a00 */
[----:B------:R-:W4:Y:S02]  /*41290*/  LDL.LU.64 R22, [R1+0x4b98] ;  /* 0x004b980001167983 */ /* 0x000f240000300a00 */
[----:B------:R-:W4:Y:S11]  /*412a0*/  LDL.LU.64 R20, [R1+0x4b90] ;  /* 0x004b900001147983 */ /* 0x000f360000300a00 */
[----:B------:R-:W-:Y:S02]  /*412b0*/  @!UPT UIADD3 URZ, URZ, URZ, URZ ;  /* 0x0000003f3f3ff290 */ /* 0x000fe4000fffe03f */
        /* <DEDUP_REMOVED lines=46> */
[----:B------:R-:W4:Y:S11]  /*415a0*/  LDL.LU.64 R22, [R1+0x4af0] ;  /* 0x004af00001167983 */ /* 0x000f360000300a00 */
[----:B------:R-:W-:Y:S10]  /*415b0*/  @!UPT UIADD3 URZ, URZ, URZ, URZ ;  /* 0x0000003f3f3ff290 */ /* 0x000ff4000fffe03f */
[----:B------:R-:W-:Y:S01]  /*415c0*/  STL.64 [R1+0x780], R16 ;  /* 0x0007801001007387 */ /* 0x000fe20000100a00 */
[----:B------:R0:W-:Y:S03]  /*415d0*/  STL.64 [R1+0x788], R18 ;  /* 0x0007881201007387 */ /* 0x0001e60000100a00 */
[----:B0-----:R-:W4:Y:S01]  /*415e0*/  LDL.LU.64 R18, [R1+0x4ae8] ;  /* 0x004ae80001127983 */ /* 0x001f220000300a00 */
[----:B------:R-:W4:Y:S02]  /*415f0*/  LDL.LU.64 R16, [R1+0x4ae0] ;  /* 0x004ae00001107983 */ /* 0x000f240000300a00 */
[----:B----4-:R-:W-:Y:S01]  /*41600*/  HMMA.16816.F32.BF16 R24, R24, R22, R16 ;  /* 0x000000161818723c */ /* 0x010fe20000041810 */
[----:B------:R-:W3:Y:S01]  /*41610*/  LDL.LU.64 R18, [R1+0x4ad8] ;  /* 0x004ad80001127983 */ /* 0x000ee20000300a00 */
[----:B------:R-:W3:Y:S02]  /*41620*/  LDL.LU.64 R16, [R1+0x4ad0] ;  /* 0x004ad00001107983 */ /* 0x000ee40000300a00 */
[----:B--2---:R-:W-:-:S02]  /*41630*/  IMAD.MOV.U32 R8, RZ, RZ, R14 ;  /* 0x000000ffff087224 */ /* 0x004fc400078e000e */
[----:B------:R-:W-:Y:S11]  /*41640*/  IMAD.MOV.U32 R0, RZ, RZ, R15 ;  /* 0x000000ffff007224 */ /* 0x000ff600078e000f */
[----:B------:R-:W-:Y:S06]  /*41650*/  @!UPT UIADD3 URZ, URZ, URZ, URZ ;  /* 0x0000003f3f3ff290 */ /* 0x000fec000fffe03f */
[----:B------:R0:W-:Y:S01]  /*41660*/  STL.64 [R1+0x770], R24 ;  /* 0x0007701801007387 */ /* 0x0001e20000100a00 */
[----:B------:R1:W-:Y:S03]  /*41670*/  STL.64 [R1+0x778], R26 ;  /* 0x0007781a01007387 */ /* 0x0003e60000100a00 */
[----:B0-----:R-:W2:Y:S01]  /*41680*/  LDL.LU R24, [R1+0x200] ;  /* 0x0002000001187983 */ /* 0x001ea20000300800 */
[----:B------:R-:W2:Y:S02]  /*41690*/  LDL.LU R25, [R1+0x204] ;  /* 0x0002040001197983 */ /* 0x000ea40000300800 */
[----:B-1----:R-:W2:Y:S02]  /*416a0*/  LDL.LU R26, [R1+0x208] ;  /* 0x00020800011a7983 */ /* 0x002ea40000300800 */
[----:B------:R-:W2:Y:S01]  /*416b0*/  LDL.LU R27, [R1+0x20c] ;  /* 0x00020c00011b7983 */ /* 0x000ea20000300800 */
[----:B------:R0:W-:Y:S01]  /*416c0*/  STL.64 [R1+0x4a00], R22 ;  /* 0x004a001601007387 */ /* 0x0001e20000100a00 */
[----:B------:R-:W4:Y:S02]  /*416d0*/  LDL.LU R20, [R1+0x210] ;  /* 0x0002100001147983 */ /* 0x000f240000300800 */
[----:B------:R-:W4:Y:S01]  /*416e0*/  LDL.LU R21, [R1+0x214] ;  /* 0x0002140001157983 */ /* 0x000f220000300800 */
[----:B0-----:R-:W4:Y:S01]  /*416f0*/  LDL.LU R22, [R1+0x218] ;  /* 0x0002180001167983 */ /* 0x001f220000300800 */
[----:B------:R-:W-:Y:S01]  /*41700*/  IMAD.MOV.U32 R23, RZ, RZ, R28 ;  /* 0x000000ffff177224 */ /* 0x000fe200078e001c */
[C---:B---3--:R-:W-:Y:S02]  /*41710*/  HMMA.16816.F32.BF16 R4, R16.reuse, R14, R4 ;  /* 0x0000000e1004723c */ /* 0x048fe40000041804 */
[----:B------:R-:W4:Y:S11]  /*41720*/  LDL.LU.64 R14, [R1+0x4ac8] ;  /* 0x004ac800010e7983 */ /* 0x000f360000300a00 */
[----:B------:R-:W-:Y:S10]  /*41730*/  @!UPT UIADD3 URZ, URZ, URZ, URZ ;  /* 0x0000003f3f3ff290 */ /* 0x000ff4000fffe03f */
[----:B------:R0:W-:Y:S01]  /*41740*/  STL.64 [R1+0x760], R4 ;  /* 0x0007600401007387 */ /* 0x0001e20000100a00 */
[----:B------:R1:W-:Y:S02]  /*41750*/  STL [R1+0x768], R6 ;  /* 0x0007680601007387 */ /* 0x0003e40000100800 */
[----:B------:R-:W-:Y:S01]  /*41760*/  IMAD.MOV.U32 R28, RZ, RZ, R7 ;  /* 0x000000ffff1c7224 */ /* 0x000fe200078e0007 */
[----:B0-----:R-:W3:Y:S01]  /*41770*/  LDL.LU R4, [R1+0x1e0] ;  /* 0x0001e00001047983 */ /* 0x001ee20000300800 */
[----:B------:R-:W3:Y:S02]  /*41780*/  LDL.LU R5, [R1+0x1e4] ;  /* 0x0001e40001057983 */ /* 0x000ee40000300800 */
[----:B-1----:R-:W2:Y:S02]  /*41790*/  LDL.LU R6, [R1+0x1e8] ;  /* 0x0001e80001067983 */ /* 0x002ea40000300800 */
[----:B------:R-:W2:Y:S01]  /*417a0*/  LDL.LU R7, [R1+0x1ec] ;  /* 0x0001ec0001077983 */ /* 0x000ea20000300800 */
[----:B----4-:R-:W-:Y:S01]  /*417b0*/  HMMA.16816.F32.BF16 R20, R16, R14, R20 ;  /* 0x0000000e1014723c */ /* 0x010fe20000041814 */
[----:B------:R-:W-:Y:S01]  /*417c0*/  IMAD.MOV.U32 R9, RZ, RZ, R15 ;  /* 0x000000ffff097224 */ /* 0x000fe200078e000f */
[----:B--2---:R-:W-:Y:S01]  /*417d0*/  STL.64 [R1+0x4ab0], R6 ;  /* 0x004ab00601007387 */ /* 0x004fe20000100a00 */
[----:B---3--:R0:W-:Y:S03]  /*417e0*/  STL.64 [R1+0x4aa8], R4 ;  /* 0x004aa80401007387 */ /* 0x0081e60000100a00 */
[----:B0-----:R-:W2:Y:S01]  /*417f0*/  LDL.LU R4, [R1+0x1f0] ;  /* 0x0001f00001047983 */ /* 0x001ea20000300800 */
[----:B------:R-:W2:Y:S02]  /*41800*/  LDL.LU R5, [R1+0x1f4] ;  /* 0x0001f40001057983 */ /* 0x000ea40000300800 */
[----:B------:R-:W2:Y:S02]  /*41810*/  LDL.LU R6, [R1+0x1f8] ;  /* 0x0001f80001067983 */ /* 0x000ea40000300800 */
[----:B------:R-:W2:Y:S01]  /*41820*/  LDL.LU R7, [R1+0x1fc] ;  /* 0x0001fc0001077983 */ /* 0x000ea20000300800 */
[----:B------:R-:W-:Y:S01]  /*41830*/  STL [R1+0x4a48], R8 ;  /* 0x004a480801007387 */ /* 0x000fe20000100800 */
[----:B------:R-:W-:Y:S10]  /*41840*/  STL [R1+0x3980], R28 ;  /* 0x0039801c01007387 */ /* 0x000ff40000100800 */
[----:B------:R0:W-:Y:S02]  /*41850*/  STL.64 [R1+0x750], R20 ;  /* 0x0007501401007387 */ /* 0x0001e40000100a00 */
[----:B------:R-:W-:Y:S02]  /*41860*/  STL.64 [R1+0x758], R22 ;  /* 0x0007581601007387 */ /* 0x000fe40000100a00 */
[----:B0-----:R-:W-:-:S02]  /*41870*/  IMAD.MOV.U32 R20, RZ, RZ, R14 ;  /* 0x000000ffff147224 */ /* 0x001fc400078e000e */
[----:B------:R-:W3:Y:S02]  /*41880*/  LDL.LU.64 R14, [R1+0x4ac0] ;  /* 0x004ac000010e7983 */ /* 0x000ee40000300a00 */
[----:B---3--:R-:W-:Y:S01]  /*41890*/  HMMA.16816.F32.BF16 R24, R16, R14, R24 ;  /* 0x0000000e1018723c */ /* 0x008fe20000041818 */
[----:B------:R-:W-:Y:S02]  /*418a0*/  IMAD.MOV.U32 R21, RZ, RZ, R15 ;  /* 0x000000ffff157224 */ /* 0x000fe400078e000f */
[----:B------:R-:W-:Y:S02]  /*418b0*/  IMAD.MOV.U32 R8, RZ, RZ, R14 ;  /* 0x000000ffff087224 */ /* 0x000fe400078e000e */
[----:B------:R-:W2:Y:S11]  /*418c0*/  LDL.LU.64 R14, [R1+0x4ab8] ;  /* 0x004ab800010e7983 */ /* 0x000eb60000300a00 */
[----:B------:R-:W-:Y:S07]  /*418d0*/  @!UPT UIADD3 URZ, URZ, URZ, URZ ;  /* 0x0000003f3f3ff290 */ /* 0x000fee000fffe03f */
[----:B------:R-:W-:Y:S01]  /*418e0*/  STL.64 [R1+0x740], R24 ;  /* 0x0007401801007387 */ /* 0x000fe20000100a00 */
[----:B------:R-:W-:Y:S02]  /*418f0*/  STL [R1+0x748], R26 ;  /* 0x0007481a01007387 */ /* 0x000fe40000100800 */
[----:B------:R0:W-:Y:S02]  /*41900*/  STL.64 [R1+0x4a68], R20 ;  /* 0x004a681401007387 */ /* 0x0001e40000100a00 */
[----:B0-----:R-:W3:Y:S01]  /*41910*/  LDL.LU R20, [R1+0x1a0] ;  /* 0x0001a00001147983 */ /* 0x001ee20000300800 */
[----:B------:R-:W3:Y:S02]  /*41920*/  LDL.LU R21, [R1+0x1a4] ;  /* 0x0001a40001157983 */ /* 0x000ee40000300800 */
[----:B------:R-:W4:Y:S02]  /*41930*/  LDL.LU R22, [R1+0x1a8] ;  /* 0x0001a80001167983 */ /* 0x000f240000300800 */
[----:B------:R-:W4:Y:S02]  /*41940*/  LDL.LU R23, [R1+0x1ac] ;  /* 0x0001ac0001177983 */ /* 0x000f240000300800 */
[----:B----4-:R0:W-:Y:S01]  /*41950*/  STL.64 [R1+0x4a78], R22 ;  /* 0x004a781601007387 */ /* 0x0101e20000100a00 */
[----:B---3--:R-:W-:Y:S03]  /*41960*/  STL.64 [R1+0x4a70], R20 ;  /* 0x004a701401007387 */ /* 0x008fe60000100a00 */
[----:B0-----:R-:W3:Y:S01]  /*41970*/  LDL.LU.64 R22, [R1+0x158] ;  /* 0x0001580001167983 */ /* 0x001ee20000300a00 */
[----:B------:R-:W-:-:S03]  /*41980*/  IMAD.MOV.U32 R28, RZ, RZ, R27 ;  /* 0x000000ffff1c7224 */ /* 0x000fc600078e001b */
[----:B---3--:R0:W-:Y:S04]  /*41990*/  STL.64 [R1+0x4a88], R22 ;  /* 0x004a881601007387 */ /* 0x0081e80000100a00 */
[----:B0-----:R-:W3:Y:S01]  /*419a0*/  LDL.LU.64 R22, [R1+0x38] ;  /* 0x0000380001167983 */ /* 0x001ee20000300a00 */
[----:B------:R-:W4:Y:S01]  /*419b0*/  LDL.LU.64 R26, [R1+0x138] ;  /* 0x00013800011a7983 */ /* 0x000f220000300a00 */
[C---:B--2---:R-:W-:Y:S02]  /*419c0*/  HMMA.16816.F32.BF16 R4, R16.reuse, R14, R4 ;  /* 0x0000000e1004723c */ /* 0x044fe40000041804 */
[----:B----4-:R0:W-:Y:S01]  /*419d0*/  STL.64 [R1+0x4a80], R26 ;  /* 0x004a801a01007387 */ /* 0x0101e20000100a00 */
[----:B------:R-:W2:Y:S02]  /*419e0*/  LDL.LU R24, [R1+0x1b0] ;  /* 0x0001b00001187983 */ /* 0x000ea40000300800 */
[----:B------:R-:W2:Y:S01]  /*419f0*/  LDL.LU R25, [R1+0x1b4] ;  /* 0x0001b40001197983 */ /* 0x000ea20000300800 */
[----:B0-----:R-:W4:Y:S01]  /*41a00*/  LDL.LU R26, [R1+0x1b8] ;  /* 0x0001b800011a7983 */ /* 0x001f220000300800 */
[----:B------:R-:W4:Y:S03]  /*41a10*/  LDL.LU R27, [R1+0x1bc] ;  /* 0x0001bc00011b7983 */ /* 0x000f260000300800 */
[----:B----4-:R-:W-:Y:S01]  /*41a20*/  STL.64 [R1+0x4a98], R26 ;  /* 0x004a981a01007387 */ /* 0x010fe20000100a00 */
[----:B--2---:R0:W-:Y:S03]  /*41a30*/  STL.64 [R1+0x4a90], R24 ;  /* 0x004a901801007387 */ /* 0x0041e60000100a00 */
[----:B0-----:R-:W3:Y:S01]  /*41a40*/  LDL.LU R24, [R1+0x1c0] ;  /* 0x0001c00001187983 */ /* 0x001ee20000300800 */
[----:B------:R-:W3:Y:S02]  /*41a50*/  LDL.LU R25, [R1+0x1c4] ;  /* 0x0001c40001197983 */ /* 0x000ee40000300800 */
[----:B------:R-:W3:Y:S02]  /*41a60*/  LDL.LU R26, [R1+0x1c8] ;  /* 0x0001c800011a7983 */ /* 0x000ee40000300800 */
[----:B------:R-:W3:Y:S01]  /*41a70*/  LDL.LU R27, [R1+0x1cc] ;  /* 0x0001cc00011b7983 */ /* 0x000ee20000300800 */
[----:B------:R-:W-:Y:S03]  /*41a80*/  STL [R1+0x39e8], R28 ;  /* 0x0039e81c01007387 */ /* 0x000fe60000100800 */
[----:B------:R-:W-:Y:S02]  /*41a90*/  STL.64 [R1+0x730], R4 ;  /* 0x0007300401007387 */ /* 0x000fe40000100a00 */
[----:B------:R0:W-:Y:S02]  /*41aa0*/  STL.64 [R1+0x738], R6 ;  /* 0x0007380601007387 */ /* 0x0001e40000100a00 */
        /* <DEDUP_REMOVED lines=8> */
[----:B------:R-:W-:Y:S02]  /*41b30*/  STL.64 [R1+0x4a18], R10 ;  /* 0x004a180a01007387 */ /* 0x000fe40000100a00 */
[----:B------:R0:W-:Y:S02]  /*41b40*/  STL.64 [R1+0x4a50], R8 ;  /* 0x004a500801007387 */ /* 0x0001e40000100a00 */
[----:B0-----:R-:W2:Y:S01]  /*41b50*/  LDL.LU R8, [R1+0x1d0] ;  /* 0x0001d00001087983 */ /* 0x001ea20000300800 */
[----:B------:R-:W2:Y:S02]  /*41b60*/  LDL.LU R9, [R1+0x1d4] ;  /* 0x0001d40001097983 */ /* 0x000ea40000300800 */
[----:B------:R-:W2:Y:S02]  /*41b70*/  LDL.LU R10, [R1+0x1d8] ;  /* 0x0001d800010a7983 */ /* 0x000ea40000300800 */
[----:B------:R-:W2:Y:S02]  /*41b80*/  LDL.LU R11, [R1+0x1dc] ;  /* 0x0001dc00010b7983 */ /* 0x000ea40000300800 */
[C---:B--2---:R-:W-:Y:S11]  /*41b90*/  HMMA.16816.F32.BF16 R8, R16.reuse, R6, R8 ;  /* 0x000000061008723c */ /* 0x044ff60000041808 */
[----:B------:R-:W-:Y:S11]  /*41ba0*/  @!UPT UIADD3 URZ, URZ, URZ, URZ ;  /* 0x0000003f3f3ff290 */ /* 0x000ff6000fffe03f */
[----:B------:R-:W-:Y:S01]  /*41bb0*/  @!UPT UIADD3 URZ, URZ, URZ, URZ ;  /* 0x0000003f3f3ff290 */ /* 0x000fe2000fffe03f */
[----:B------:R0:W-:Y:S01]  /*41bc0*/  STL.64 [R1+0x710], R8 ;  /* 0x0007100801007387 */ /* 0x0001e20000100a00 */
[----:B------:R1:W-:Y:S03]  /*41bd0*/  STL.64 [R1+0x718], R10 ;  /* 0x0007180a01007387 */ /* 0x0003e60000100a00 */
[----:B0-----:R-:W2:Y:S01]  /*41be0*/  LDL.LU R8, [R1+0x180] ;  /* 0x0001800001087983 */ /* 0x001ea20000300800 */
[----:B------:R-:W2:Y:S02]  /*41bf0*/  LDL.LU R9, [R1+0x184] ;  /* 0x0001840001097983 */ /* 0x000ea40000300800 */
[----:B-1----:R-:W4:Y:S02]  /*41c00*/  LDL.LU R10, [R1+0x188] ;  /* 0x00018800010a7983 */ /* 0x002f240000300800 */
[----:B------:R-:W4:Y:S01]  /*41c10*/  LDL.LU R11, [R1+0x18c] ;  /* 0x00018c00010b7983 */ /* 0x000f220000300800 */
[----:B---3--:R-:W-:Y:S01]  /*41c20*/  HMMA.16816.F32.BF16 R24, R16, R22, R24 ;  /* 0x000000161018723c */ /* 0x008fe20000041818 */
[----:B------:R-:W-:-:S02]  /*41c30*/  IMAD.MOV.U32 R29, RZ, RZ, R22 ;  /* 0x000000ffff1d7224 */ /* 0x000fc400078e0016 */
[----:B------:R-:W-:Y:S01]  /*41c40*/  IMAD.MOV.U32 R13, RZ, RZ, R23 ;  /* 0x000000ffff0d7224 */ /* 0x000fe200078e0017 */
[----:B----4-:R-:W-:Y:S01]  /*41c50*/  STL.64 [R1+0x4a60], R10 ;  /* 0x004a600a01007387 */ /* 0x010fe20000100a00 */
[----:B--2---:R0:W-:Y:S03]  /*41c60*/  STL.64 [R1+0x4a58], R8 ;  /* 0x004a580801007387 */ /* 0x0041e60000100a00 */
[----:B0-----:R-:W2:Y:S01]  /*41c70*/  LDL.LU R8, [R1+0x190] ;  /* 0x0001900001087983 */ /* 0x001ea20000300800 */
[----:B------:R-:W2:Y:S02]  /*41c80*/  LDL.LU R9, [R1+0x194] ;  /* 0x0001940001097983 */ /* 0x000ea40000300800 */
[----:B------:R-:W2:Y:S02]  /*41c90*/  LDL.LU R10, [R1+0x198] ;  /* 0x00019800010a7983 */ /* 0x000ea40000300800 */
[----:B------:R-:W2:Y:S10]  /*41ca0*/  LDL.LU R11, [R1+0x19c] ;  /* 0x00019c00010b7983 */ /* 0x000eb40000300800 */
[----:B------:R-:W-:Y:S01]  /*41cb0*/  STL.64 [R1+0x700], R24 ;  /* 0x0007001801007387 */ /* 0x000fe20000100a00 */
[----:B------:R0:W-:Y:S03]  /*41cc0*/  STL.64 [R1+0x708], R26 ;  /* 0x0007081a01007387 */ /* 0x0001e60000100a00 */
[----:B0-----:R-:W3:Y:S01]  /*41cd0*/  LDL.LU.64 R26, [R1+0x4a98] ;  /* 0x004a9800011a7983 */ /* 0x001ee20000300a00 */
[----:B------:R-:W3:Y:S02]  /*41ce0*/  LDL.LU.64 R24, [R1+0x4a90] ;  /* 0x004a900001187983 */ /* 0x000ee40000300a00 */
[----:B------:R-:W3:Y:S02]  /*41cf0*/  LDL.LU.64 R22, [R1+0x4a88] ;  /* 0x004a880001167983 */ /* 0x000ee40000300a00 */
[----:B------:R0:W-:Y:S01]  /*41d00*/  STL.64 [R1+0x4a10], R14 ;  /* 0x004a100e01007387 */ /* 0x0001e20000100a00 */
[----:B------:R-:W-:Y:S04]  /*41d10*/  STL [R1+0x4a08], R13 ;  /* 0x004a080d01007387 */ /* 0x000fe80000100800 */
[----:B0-----:R-:W4:Y:S01]  /*41d20*/  LDL.LU.64 R14, [R1+0x148] ;  /* 0x00014800010e7983 */ /* 0x001f220000300a00 */
        /* <DEDUP_REMOVED lines=8> */
[----:B------:R-:W3:Y:S02]  /*41db0*/  LDL.LU.64 R20, [R1+0x4a70] ;  /* 0x004a700001147983 */ /* 0x000ee40000300a00 */
[----:B------:R0:W-:Y:S01]  /*41dc0*/  STL [R1+0x4950], R4 ;  /* 0x0049500401007387 */ /* 0x0001e20000100800 */
[----:B------:R1:W-:Y:S01]  /*41dd0*/  STL [R1+0x494c], R5 ;  /* 0x00494c0501007387 */ /* 0x0003e20000100800 */
[----:B----4-:R-:W-:-:S02]  /*41de0*/  IMAD.MOV.U32 R3, RZ, RZ, R15 ;  /* 0x000000ffff037224 */ /* 0x010fc400078e000f */
[----:B------:R-:W-:Y:S01]  /*41df0*/  IMAD.MOV.U32 R2, RZ, RZ, R14 ;  /* 0x000000ffff027224 */ /* 0x000fe200078e000e */
[C---:B---3--:R-:W-:Y:S08]  /*41e00*/  HMMA.16816.F32.BF16 R20, R16.reuse, R14, R20 ;  /* 0x0000000e1014723c */ /* 0x048ff00000041814 */
[----:B--2---:R-:W-:Y:S01]  /*41e10*/  HMMA.16816.F32.BF16 R8, R16, R26, R8 ;  /* 0x0000001a1008723c */ /* 0x004fe20000041808 */
[----:B0-----:R-:W-:-:S02]  /*41e20*/  IMAD.MOV.U32 R4, RZ, RZ, R26 ;  /* 0x000000ffff047224 */ /* 0x001fc400078e001a */
[----:B-1----:R-:W-:Y:S11]  /*41e30*/  IMAD.MOV.U32 R5, RZ, RZ, R27 ;  /* 0x000000ffff057224 */ /* 0x002ff600078e001b */
[----:B------:R-:W-:Y:S01]  /*41e40*/  @!UPT UIADD3 URZ, URZ, URZ, URZ ;  /* 0x0000003f3f3ff290 */ /* 0x000fe2000fffe03f */
[----:B------:R0:W-:Y:S01]  /*41e50*/  STL.64 [R1+0x6e0], R20 ;  /* 0x0006e01401007387 */ /* 0x0001e20000100a00 */
[----:B------:R1:W-:Y:S03]  /*41e60*/  STL.64 [R1+0x6e8], R22 ;  /* 0x0006e81601007387 */ /* 0x0003e60000100a00 */
[----:B0-----:R-:W2:Y:S01]  /*41e70*/  LDL.LU.64 R20, [R1+0x4a68] ;  /* 0x004a680001147983 */ /* 0x001ea20000300a00 */
[----:B------:R-:W3:Y:S02]  /*41e80*/  LDL.LU R12, [R1+0x170] ;  /* 0x00017000010c7983 */ /* 0x000ee40000300800 */
[----:B------:R-:W3:Y:S02]  /*41e90*/  LDL.LU R13, [R1+0x174] ;  /* 0x00017400010d7983 */ /* 0x000ee40000300800 */
[----:B------:R-:W3:Y:S01]  /*41ea0*/  LDL.LU R14, [R1+0x178] ;  /* 0x00017800010e7983 */ /* 0x000ee20000300800 */
[----:B------:R-:W3:Y:S01]  /*41eb0*/  LDL.LU R15, [R1+0x17c] ;  /* 0x00017c00010f7983 */ /* 0x000ee20000300800 */
[----:B-1----:R-:W3:Y:S02]  /*41ec0*/  LDL.LU.64 R22, [R1+0x118] ;  /* 0x0001180001167983 */ /* 0x002ee40000300a00 */
[----:B------:R-:W-:Y:S02]  /*41ed0*/  STL [R1+0x4958], R3 ;  /* 0x0049580301007387 */ /* 0x000fe40000100800 */
[----:B------:R-:W-:Y:S01]  /*41ee0*/  STL [R1+0x4954], R2 ;  /* 0x0049540201007387 */ /* 0x000fe20000100800 */
[----:B------:R-:W-:Y:S01]  /*41ef0*/  STL.64 [R1+0x6d0], R8 ;  /* 0x0006d00801007387 */ /* 0x000fe20000100a00 */
[----:B------:R0:W-:Y:S03]  /*41f00*/  STL.64 [R1+0x6d8], R10 ;  /* 0x0006d80a01007387 */ /* 0x0001e60000100a00 */
[----:B0-----:R-:W4:Y:S01]  /*41f10*/  LDL.LU.64 R10, [R1+0x4a60] ;  /* 0x004a6000010a7983 */ /* 0x001f220000300a00 */
[----:B------:R-:W4:Y:S02]  /*41f20*/  LDL.LU.64 R8, [R1+0x4a58] ;  /* 0x004a580001087983 */ /* 0x000f240000300a00 */
[----:B------:R-:W2:Y:S02]  /*41f30*/  LDL.LU R24, [R1+0x40] ;  /* 0x0000400001187983 */ /* 0x000ea40000300800 */
[----:B------:R-:W2:Y:S01]  /*41f40*/  LDL.LU R25, [R1+0x44] ;  /* 0x0000440001197983 */ /* 0x000ea20000300800 */
[----:B------:R-:W2:Y:S01]  /*41f50*/  LDL.LU R26, [R1+0x48] ;  /* 0x00004800011a7983 */ /* 0x000ea20000300800 */
[----:B------:R-:W2:Y:S03]  /*41f60*/  LDL.LU R27, [R1+0x4c] ;  /* 0x00004c00011b7983 */ /* 0x000ea60000300800 */
[----:B--2---:R0:W-:Y:S01]  /*41f70*/  STL.64 [R1+0x4988], R26 ;  /* 0x0049881a01007387 */ /* 0x0041e20000100a00 */
[----:B------:R-:W-:Y:S03]  /*41f80*/  STL.64 [R1+0x4980], R24 ;  /* 0x0049801801007387 */ /* 0x000fe60000100a00 */
[----:B0-----:R-:W4:Y:S01]  /*41f90*/  LDL.LU.64 R26, [R1+0x128] ;  /* 0x00012800011a7983 */ /* 0x001f220000300a00 */
[----:B------:R-:W-:Y:S02]  /*41fa0*/  STL [R1+0x4960], R5 ;  /* 0x0049600501007387 */ /* 0x000fe40000100800 */
[----:B------:R-:W-:Y:S01]  /*41fb0*/  STL [R1+0x495c], R4 ;  /* 0x00495c0401007387 */ /* 0x000fe20000100800 */
[----:B----4-:R-:W-:Y:S01]  /*41fc0*/  HMMA.16816.F32.BF16 R8, R16, R26, R8 ;  /* 0x0000001a1008723c */ /* 0x010fe20000041808 */
[----:B------:R-:W-:-:S02]  /*41fd0*/  IMAD.MOV.U32 R3, RZ, RZ, R26 ;  /* 0x000000ffff037224 */ /* 0x000fc400078e001a */
[----:B------:R-:W-:Y:S11]  /*41fe0*/  IMAD.MOV.U32 R2, RZ, RZ, R27 ;  /* 0x000000ffff027224 */ /* 0x000ff600078e001b */
[----:B------:R-:W-:Y:S09]  /*41ff0*/  @!UPT UIADD3 URZ, URZ, URZ, URZ ;  /* 0x0000003f3f3ff290 */ /* 0x000ff2000fffe03f */
[----:B------:R0:W-:Y:S01]  /*42000*/  STL.64 [R1+0x6c0], R8 ;  /* 0x0006c00801007387 */ /* 0x0001e20000100a00 */
[----:B------:R1:W-:Y:S03]  /*42010*/  STL.64 [R1+0x6c8], R10 ;  /* 0x0006c80a01007387 */ /* 0x0003e60000100a00 */
[----:B0-----:R-:W2:Y:S01]  /*42020*/  LDL.LU.64 R8, [R1+0x4a50] ;  /* 0x004a500001087983 */ /* 0x001ea20000300a00 */
[----:B------:R-:W4:Y:S02]  /*42030*/  LDL.LU R24, [R1+0x60] ;  /* 0x0000600001187983 */ /* 0x000f240000300800 */
[----:B------:R-:W4:Y:S02]  /*42040*/  LDL.LU R25, [R1+0x64] ;  /* 0x0000640001197983 */ /* 0x000f240000300800 */
[----:B------:R-:W2:Y:S01]  /*42050*/  LDL.LU R26, [R1+0x68] ;  /* 0x00006800011a7983 */ /* 0x000ea20000300800 */
[----:B------:R-:W2:Y:S01]  /*42060*/  LDL.LU R27, [R1+0x6c] ;  /* 0x00006c00011b7983 */ /* 0x000ea20000300800 */
[----:B-1----:R-:W2:Y:S01]  /*42070*/  LDL.LU.64 R10, [R1+0xf8] ;  /* 0x0000f800010a7983 */ /* 0x002ea20000300a00 */
[----:B---3--:R-:W-:Y:S02]  /*42080*/  HMMA.16816.F32.BF16 R12, R16, R22, R12 ;  /* 0x00000016100c723c */ /* 0x008fe4000004180c */
[----:B--2---:R0:W-:Y:S04]  /*42090*/  STL.64 [R1+0x4a30], R10 ;  /* 0x004a300a01007387 */ /* 0x0041e80000100a00 */
[----:B0-----:R-:W2:Y:S01]  /*420a0*/  LDL.LU.64 R10, [R1+0x108] ;  /* 0x00010800010a7983 */ /* 0x001ea20000300a00 */
[----:B------:R0:W-:Y:S02]  /*420b0*/  STL.64 [R1+0x4998], R26 ;  /* 0x0049981a01007387 */ /* 0x0001e40000100a00 */
[----:B----4-:R-:W-:Y:S02]  /*420c0*/  STL.64 [R1+0x4990], R24 ;  /* 0x0049901801007387 */ /* 0x010fe40000100a00 */
[----:B0-----:R-:W-:-:S02]  /*420d0*/  IMAD.MOV.U32 R26, RZ, RZ, R8 ;  /* 0x000000ffff1a7224 */ /* 0x001fc400078e0008 */
[----:B------:R-:W-:Y:S01]  /*420e0*/  IMAD.MOV.U32 R27, RZ, RZ, R21 ;  /* 0x000000ffff1b7224 */ /* 0x000fe200078e0015 */
[----:B------:R-:W3:Y:S04]  /*420f0*/  LDL.LU R8, [R1+0x4a48] ;  /* 0x004a480001087983 */ /* 0x000ee80000300800 */
[----:B------:R0:W-:Y:S02]  /*42100*/  STL.64 [R1+0x49b0], R26 ;  /* 0x0049b01a01007387 */ /* 0x0001e40000100a00 */
[----:B0-----:R-:W-:Y:S02]  /*42110*/  IMAD.MOV.U32 R26, RZ, RZ, R20 ;  /* 0x000000ffff1a7224 */ /* 0x001fe400078e0014 */
[----:B------:R-:W-:-:S05]  /*42120*/  IMAD.MOV.U32 R27, RZ, RZ, R9 ;  /* 0x000000ffff1b7224 */ /* 0x000fca00078e0009 */
[----:B------:R-:W-:Y:S01]  /*42130*/  STL.64 [R1+0x49c8], R26 ;  /* 0x0049c81a01007387 */ /* 0x000fe20000100a00 */
[----:B------:R-:W-:Y:S02]  /*42140*/  STL [R1+0x4968], R2 ;  /* 0x0049680201007387 */ /* 0x000fe40000100800 */
[----:B------:R-:W-:Y:S02]  /*42150*/  STL [R1+0x4964], R3 ;  /* 0x0049640301007387 */ /* 0x000fe40000100800 */
[----:B------:R0:W-:Y:S01]  /*42160*/  STL.64 [R1+0x6b0], R12 ;  /* 0x0006b00c01007387 */ /* 0x0001e20000100a00 */
[----:B------:R1:W-:Y:S04]  /*42170*/  STL.64 [R1+0x6b8], R14 ;  /* 0x0006b80e01007387 */ /* 0x0003e80000100a00 */
        /* <DEDUP_REMOVED lines=16> */
[----:B---3--:R-:W-:-:S02]  /*42280*/  IMAD.MOV.U32 R26, RZ, RZ, R8 ;  /* 0x000000ffff1a7224 */ /* 0x008fc400078e0008 */
[----:B------:R-:W-:Y:S02]  /*42290*/  IMAD.MOV.U32 R27, RZ, RZ, R0 ;  /* 0x000000ffff1b7224 */ /* 0x000fe400078e0000 */
[----:B------:R-:W-:Y:S02]  /*422a0*/  IMAD.MOV.U32 R5, RZ, RZ, R22 ;  /* 0x000000ffff057224 */ /* 0x000fe400078e0016 */
[----:B------:R-:W-:Y:S02]  /*422b0*/  IMAD.MOV.U32 R4, RZ, RZ, R23 ;  /* 0x000000ffff047224 */ /* 0x000fe400078e0017 */
[----:B------:R-:W3:Y:S01]  /*422c0*/  LDL.LU.64 R22, [R1+0xe8] ;  /* 0x0000e80001167983 */ /* 0x000ee20000300a00 */
[----:B------:R0:W-:Y:S02]  /*422d0*/  STL.64 [R1+0x49f8], R26 ;  /* 0x0049f81a01007387 */ /* 0x0001e40000100a00 */
[----:B------:R-:W4:Y:S02]  /*422e0*/  LDL.LU R24, [R1+0xa0] ;  /* 0x0000a00001187983 */ /* 0x000f240000300800 */
[----:B------:R-:W4:Y:S02]  /*422f0*/  LDL.LU R25, [R1+0xa4] ;  /* 0x0000a40001197983 */ /* 0x000f240000300800 */
[----:B------:R-:W-:-:S02]  /*42300*/  IMAD.MOV.U32 R2, RZ, RZ, R10 ;  /* 0x000000ffff027224 */ /* 0x000fc400078e000a */
[----:B------:R-:W-:Y:S01]  /*42310*/  IMAD.MOV.U32 R3, RZ, RZ, R11 ;  /* 0x000000ffff037224 */ /* 0x000fe200078e000b */
[----:B0-----:R-:W4:Y:S01]  /*42320*/  LDL.LU R26, [R1+0xa8] ;  /* 0x0000a800011a7983 */ /* 0x001f220000300800 */
[----:B------:R-:W4:Y:S02]  /*42330*/  LDL.LU R27, [R1+0xac] ;  /* 0x0000ac00011b7983 */ /* 0x000f240000300800 */
[----:B------:R-:W-:Y:S02]  /*42340*/  STL [R1+0x4970], R4 ;  /* 0x0049700401007387 */ /* 0x000fe40000100800 */
        /* <DEDUP_REMOVED lines=15> */
[----:B0-----:R-:W3:Y:S01]  /*42440*/  LDL.LU.64 R14, [R1+0x4a28] ;  /* 0x004a2800010e7983 */ /* 0x001ee20000300a00 */
[----:B------:R-:W3:Y:S02]  /*42450*/  LDL.LU.64 R12, [R1+0x4a20] ;  /* 0x004a2000010c7983 */ /* 0x000ee40000300a00 */
        /* <DEDUP_REMOVED lines=13> */
[C---:B---3--:R-:W-:Y:S01]  /*42530*/  HMMA.16816.F32.BF16 R12, R16.reuse, R22, R12 ;  /* 0x00000016100c723c */ /* 0x048fe2000004180c */
[----:B------:R-:W-:Y:S01]  /*42540*/  IMAD.MOV.U32 R9, RZ, RZ, R23 ;  /* 0x000000ffff097224 */ /* 0x000fe200078e0017 */
[----:B--2---:R-:W-:Y:S01]  /*42550*/  STL.64 [R1+0x49d8], R6 ;  /* 0x0049d80601007387 */ /* 0x004fe20000100a00 */
[----:B------:R0:W-:Y:S03]  /*42560*/  STL.64 [R1+0x49d0], R4 ;  /* 0x0049d00401007387 */ /* 0x0001e60000100a00 */
[----:B0-----:R-:W2:Y:S01]  /*42570*/  LDL.LU R4, [R1+0x90] ;  /* 0x0000900001047983 */ /* 0x001ea20000300800 */
[----:B------:R-:W2:Y:S02]  /*42580*/  LDL.LU R5, [R1+0x94] ;  /* 0x0000940001057983 */ /* 0x000ea40000300800 */
[----:B------:R-:W2:Y:S02]  /*42590*/  LDL.LU R6, [R1+0x98] ;  /* 0x0000980001067983 */ /* 0x000ea40000300800 */
[----:B------:R-:W2:Y:S01]  /*425a0*/  LDL.LU R7, [R1+0x9c] ;  /* 0x00009c0001077983 */ /* 0x000ea20000300800 */
[----:B------:R-:W3:Y:S11]  /*425b0*/  LDL R8, [R1+0x1764] ;  /* 0x0017640001087983 */ /* 0x000ef60000100800 */
[----:B------:R0:W-:Y:S02]  /*425c0*/  STL.64 [R1+0x680], R12 ;  /* 0x0006800c01007387 */ /* 0x0001e40000100a00 */
[----:B------:R1:W-:Y:S02]  /*425d0*/  STL.64 [R1+0x688], R14 ;  /* 0x0006880e01007387 */ /* 0x0003e40000100a00 */
[----:B0-----:R-:W-:Y:S01]  /*425e0*/  IMAD.MOV.U32 R12, RZ, RZ, R22 ;  /* 0x000000ffff0c7224 */ /* 0x001fe200078e0016 */
[----:B-1----:R-:W2:Y:S01]  /*425f0*/  LDL.LU.64 R14, [R1+0x4a10] ;  /* 0x004a1000010e7983 */ /* 0x002ea20000300a00 */
[----:B------:R-:W2:Y:S02]  /*42600*/  LDL.LU R13, [R1+0x4a08] ;  /* 0x004a0800010d7983 */ /* 0x000ea40000300800 */
[----:B------:R-:W4:Y:S02]  /*42610*/  LDL.LU.64 R22, [R1+0x4a00] ;  /* 0x004a000001167983 */ /* 0x000f240000300a00 */
[----:B----4-:R-:W-:Y:S01]  /*42620*/  HMMA.16816.F32.BF16 R16, R16, R22, R24 ;  /* 0x000000161010723c */ /* 0x010fe20000041818 */
[----:B------:R-:W4:Y:S01]  /*42630*/  LDL.LU.64 R26, [R1+0x49f8] ;  /* 0x0049f800011a7983 */ /* 0x000f220000300a00 */
[----:B------:R-:W-:-:S02]  /*42640*/  IMAD.MOV.U32 R0, RZ, RZ, R22 ;  /* 0x000000ffff007224 */ /* 0x000fc400078e0016 */
[----:B------:R-:W-:Y:S11]  /*42650*/  IMAD.MOV.U32 R28, RZ, RZ, R23 ;  /* 0x000000ffff1c7224 */ /* 0x000ff600078e0017 */
[----:B------:R-:W-:Y:S08]  /*42660*/  @!UPT UIADD3 URZ, URZ, URZ, URZ ;  /* 0x0000003f3f3ff290 */ /* 0x000ff0000fffe03f */
[----:B------:R-:W-:Y:S01]  /*42670*/  STL.64 [R1+0x670], R16 ;  /* 0x0006701001007387 */ /* 0x000fe20000100a00 */
[----:B------:R0:W-:Y:S02]  /*42680*/  STL.64 [R1+0x678], R18 ;  /* 0x0006781201007387 */ /* 0x0001e40000100a00 */
[----:B------:R-:W4:Y:S02]  /*42690*/  LDL.LU.64 R22, [R1+0x49f0] ;  /* 0x0049f00001167983 */ /* 0x000f240000300a00 */
[----:B------:R-:W4:Y:S02]  /*426a0*/  LDL.LU.64 R20, [R1+0x49e8] ;  /* 0x0049e80001147983 */ /* 0x000f240000300a00 */
[----:B0-----:R-:W-:Y:S02]  /*426b0*/  IMAD.MOV.U32 R18, RZ, RZ, R29 ;  /* 0x000000ffff127224 */ /* 0x001fe400078e001d */
[----:B--2---:R-:W-:Y:S01]  /*426c0*/  IMAD.MOV.U32 R19, RZ, RZ, R13 ;  /* 0x000000ffff137224 */ /* 0x004fe200078e000d */
[----:B------:R-:W2:Y:S01]  /*426d0*/  LDL.LU R29, [R1+0x49e4] ;  /* 0x0049e400011d7983 */ /* 0x000ea20000300800 */
[----:B------:R-:W2:Y:S03]  /*426e0*/  LDL.LU R13, [R1+0x49e0] ;  /* 0x0049e000010d7983 */ /* 0x000ea60000300800 */
[----:B------:R0:W-:Y:S01]  /*426f0*/  STL.64 [R1+0x4978], R18 ;  /* 0x0049781201007387 */ /* 0x0001e20000100a00 */
[----:B------:R-:W2:Y:S02]  /*42700*/  LDL.LU R16, [R1+0x50] ;  /* 0x0000500001107983 */ /* 0x000ea40000300800 */
[----:B------:R-:W2:Y:S01]  /*42710*/  LDL.LU R17, [R1+0x54] ;  /* 0x0000540001117983 */ /* 0x000ea20000300800 */
[----:B0-----:R-:W2:Y:S01]  /*42720*/  LDL.LU R18, [R1+0x58] ;  /* 0x0000580001127983 */ /* 0x001ea20000300800 */
[----:B------:R-:W2:Y:S01]  /*42730*/  LDL.LU R19, [R1+0x5c] ;  /* 0x00005c0001137983 */ /* 0x000ea20000300800 */
        /* <DEDUP_REMOVED lines=27> */
[----:B0-----:R-:W4:Y:S01]  /*428f0*/  LDL.LU.64 R26, [R1+0x4988] ;  /* 0x00498800011a7983 */ /* 0x001f220000300a00 */
[----:B------:R-:W4:Y:S01]  /*42900*/  LDL.LU.64 R24, [R1+0x4980] ;  /* 0x0049800001187983 */ /* 0x000f220000300a00 */
[C---:B------:R-:W-:Y:S11]  /*42910*/  HMMA.16816.F32.BF16 R16, R20.reuse, R10, R16 ;  /* 0x0000000a1410723c */ /* 0x040ff60000041810 */
[----:B------:R-:W-:Y:S11]  /*42920*/  @!UPT UIADD3 URZ, URZ, URZ, URZ ;  /* 0x0000003f3f3ff290 */ /* 0x000ff6000fffe03f */
[----:B------:R-:W-:Y:S01]  /*42930*/  @!UPT UIADD3 URZ, URZ, URZ, URZ ;  /* 0x0000003f3f3ff290 */ /* 0x000fe2000fffe03f */
[----:B------:R-:W-:Y:S01]  /*42940*/  STL.64 [R1+0x620], R16 ;  /* 0x0006201001007387 */ /* 0x000fe20000100a00 */
[----:B------:R4:W-:Y:S02]  /*42950*/  STL.64 [R1+0x628], R18 ;  /* 0x0006281201007387 */ /* 0x0009e40000100a00 */
[C---:B----4-:R-:W-:Y:S01]  /*42960*/  HMMA.16816.F32.BF16 R16, R20.reuse, R6, R24 ;  /* 0x000000061410723c */ /* 0x050fe20000041818 */
[----:B------:R-:W0:Y:S04]  /*42970*/  LDSM.16.MT88.4 R24, [R29+0x8000] ;  /* 0x008000001d18783b */ /* 0x000e280000004200 */
[----:B0-----:R-:W-:Y:S11]  /*42980*/  STL.64 [R1+0x4870], R26 ;  /* 0x0048701a01007387 */ /* 0x001ff60000100a00 */
[----:B------:R-:W-:Y:S07]  /*42990*/  @!UPT UIADD3 URZ, URZ, URZ, URZ ;  /* 0x0000003f3f3ff290 */ /* 0x000fee000fffe03f */
[----:B------:R-:W-:Y:S02]  /*429a0*/  STL.64 [R1+0x610], R16 ;  /* 0x0006101001007387 */ /* 0x000fe40000100a00 */
[----:B------:R-:W-:Y:S02]  /*429b0*/  STL.64 [R1+0x618], R18 ;  /* 0x0006181201007387 */ /* 0x000fe40000100a00 */
[----:B---3--:R-:W0:Y:S04]  /*429c0*/  LDSM.16.M88.4 R16, [R8+0x10000] ;  /* 0x010000000810783b */ /* 0x008e280000000200 */
[----:B------:R1:W-:Y:S04]  /*429d0*/  STL.64 [R1+0x4868], R24 ;  /* 0x0048681801007387 */ /* 0x0003e80000100a00 */
[----:B-1----:R-:W2:Y:S01]  /*429e0*/  LDL.LU R24, [R1+0xfd0] ;  /* 0x000fd00001187983 */ /* 0x002ea20000300800 */
[----:B------:R-:W2:Y:S02]  /*429f0*/  LDL.LU R25, [R1+0xfd4] ;  /* 0x000fd40001197983 */ /* 0x000ea40000300800 */
[----:B------:R-:W2:Y:S02]  /*42a00*/  LDL.LU R26, [R1+0xfd8] ;  /* 0x000fd800011a7983 */ /* 0x000ea40000300800 */
[----:B------:R-:W2:Y:S01]  /*42a10*/  LDL.LU R27, [R1+0xfdc] ;  /* 0x000fdc00011b7983 */ /* 0x000ea20000300800 */
[----:B0-----:R-:W-:Y:S01]  /*42a20*/  STL.64 [R1+0xc0], R16 ;  /* 0x0000c01001007387 */ /* 0x001fe20000100a00 */
[----:B------:R-:W-:Y:S02]  /*42a30*/  STL.64 [R1+0xc8], R18 ;  /* 0x0000c81201007387 */ /* 0x000fe40000100a00 */
[----:B------:R-:W0:Y:S02]  /*42a40*/  LDSM.16.M88.4 R16, [R8+0x10800] ;  /* 0x010800000810783b */ /* 0x000e240000000200 */
[----:B0-----:R-:W-:Y:S02]  /*42a50*/  STL.64 [R1+0xb0], R16 ;  /* 0x0000b01001007387 */ /* 0x001fe40000100a00 */
        /* <DEDUP_REMOVED lines=12> */
[----:B------:R0:W-:Y:S02]  /*42b20*/  STL.64 [R1+0x78], R18 ;  /* 0x0000781201007387 */ /* 0x0001e40000100a00 */
[----:B0-----:R-:W2:Y:S02]  /*42b30*/  LDL.LU.64 R18, [R1+0x4978] ;  /* 0x0049780001127983 */ /* 0x001ea40000300a00 */
[----:B--2---:R-:W-:Y:S02]  /*42b40*/  HMMA.16816.F32.BF16 R24, R20, R18, R24 ;  /* 0x000000121418723c */ /* 0x004fe40000041818 */
[----:B------:R-:W0:Y:S11]  /*42b50*/  LDSM.16.M88.4 R16, [R8+0x13000] ;  /* 0x013000000810783b */ /* 0x000e360000000200 */
[----:B------:R-:W-:Y:S10]  /*42b60*/  @!UPT UIADD3 URZ, URZ, URZ, URZ ;  /* 0x0000003f3f3ff290 */ /* 0x000ff4000fffe03f */
[----:B------:R-:W-:Y:S01]  /*42b70*/  STL.64 [R1+0x600], R24 ;  /* 0x0006001801007387 */ /* 0x000fe20000100a00 */
[----:B------:R-:W-:Y:S02]  /*42b80*/  STL.64 [R1+0x608], R26 ;  /* 0x0006081a01007387 */ /* 0x000fe40000100a00 */
[----:B------:R-:W1:Y:S01]  /*42b90*/  LDSM.16.M88.4 R24, [R8+0x13800] ;  /* 0x013800000818783b */ /* 0x000e620000000200 */
[----:B0-----:R-:W-:Y:S03]  /*42ba0*/  STL.64 [R1+0x60], R16 ;  /* 0x0000601001007387 */ /* 0x001fe60000100a00 */
        /* <DEDUP_REMOVED lines=14> */
[----:B-1----:R1:W-:Y:S03]  /*42c90*/  STL.64 [R1+0x10], R24 ;  /* 0x0000101801007387 */ /* 0x0023e60000100a00 */
[----:B------:R2:W-:Y:S01]  /*42ca0*/  STL.64 [R1+0x18], R26 ;  /* 0x0000181a01007387 */ /* 0x0005e20000100a00 */
[----:B-1----:R-:W3:Y:S04]  /*42cb0*/  LDL.LU R24, [R1+0xf10] ;  /* 0x000f100001187983 */ /* 0x002ee80000300800 */
[----:B0-----:R-:W-:Y:S01]  /*42cc0*/  STL.64 [R1], R16 ;  /* 0x0000001001007387 */ /* 0x001fe20000100a00 */
[----:B------:R-:W-:Y:S02]  /*42cd0*/  STL.64 [R1+0x8], R18 ;  /* 0x0000081201007387 */ /* 0x000fe40000100a00 */
[----:B------:R-:W3:Y:S02]  /*42ce0*/  LDL.LU R25, [R1+0xf14] ;  /* 0x000f140001197983 */ /* 0x000ee40000300800 */
[----:B--2---:R-:W2:Y:S02]  /*42cf0*/  LDL.LU R26, [R1+0xf18] ;  /* 0x000f1800011a7983 */ /* 0x004ea40000300800 */
[----:B------:R-:W-:Y:S01]  /*42d00*/  IMAD.MOV.U32 R27, RZ, RZ, R13 ;  /* 0x000000ffff1b7224 */ /* 0x000fe200078e000d */
[----:B------:R-:W0:Y:S04]  /*42d10*/  LDSM.16.M88.4 R16, [R8+0x16800] ;  /* 0x016800000810783b */ /* 0x000e280000000200 */
[----:B--2---:R1:W-:Y:S02]  /*42d20*/  STL.64 [R1+0x4880], R26 ;  /* 0x0048801a01007387 */ /* 0x0043e40000100a00 */
[----:B-1----:R-:W-:-:S02]  /*42d30*/  IMAD.MOV.U32 R26, RZ, RZ, R12 ;  /* 0x000000ffff1a7224 */ /* 0x002fc400078e000c */
[----:B------:R-:W1:Y:S01]  /*42d40*/  LDSM.16.M88.4 R12, [R8+0x17000] ;  /* 0x01700000080c783b */ /* 0x000e620000000200 */
[----:B------:R-:W-:-:S03]  /*42d50*/  IMAD.MOV.U32 R27, RZ, RZ, R9 ;  /* 0x000000ffff1b7224 */ /* 0x000fc600078e0009 */
[----:B---3--:R-:W-:Y:S01]  /*42d60*/  STL.64 [R1+0x4878], R24 ;  /* 0x0048781801007387 */ /* 0x008fe20000100a00 */
[----:B------:R-:W2:Y:S03]  /*42d70*/  LDSM.16.M88.4 R8, [R8+0x17800] ;  /* 0x017800000808783b */ /* 0x000ea60000000200 */
[----:B------:R3:W-:Y:S01]  /*42d80*/  STL.64 [R1+0x4898], R26 ;  /* 0x0048981a01007387 */ /* 0x0007e20000100a00 */
[----:B0-----:R-:W-:Y:S02]  /*42d90*/  STL [R1+0x3604], R18 ;  /* 0x0036041201007387 */ /* 0x001fe40000100800 */
[----:B------:R-:W-:Y:S02]  /*42da0*/  STL [R1+0x3600], R19 ;  /* 0x0036001301007387 */ /* 0x000fe40000100800 */
[----:B------:R-:W-:Y:S02]  /*42db0*/  STL.64 [R1+0x47a8], R16 ;  /* 0x0047a81001007387 */ /* 0x000fe40000100a00 */
[----:B---3--:R-:W-:-:S02]  /*42dc0*/  IMAD.MOV.U32 R26, RZ, RZ, R4 ;  /* 0x000000ffff1a7224 */ /* 0x008fc400078e0004 */
[----:B------:R-:W-:Y:S01]  /*42dd0*/  IMAD.MOV.U32 R27, RZ, RZ, R5 ;  /* 0x000000ffff1b7224 */ /* 0x000fe200078e0005 */
[----:B-1----:R-:W-:Y:S01]  /*42de0*/  STL [R1+0x35c4], R14 ;  /* 0x0035c40e01007387 */ /* 0x002fe20000100800 */
[----:B------:R-:W-:Y:S02]  /*42df0*/  STL [R1+0x35c0], R15 ;  /* 0x0035c00f01007387 */ /* 0x000fe40000100800 */
[----:B------:R0:W-:Y:S02]  /*42e00*/  STL.64 [R1+0x4858], R12 ;  /* 0x0048580c01007387 */ /* 0x0001e40000100a00 */
[----:B------:R-:W3:Y:S01]  /*42e10*/  LDL.LU R4, [R1+0x4970] ;  /* 0x0049700001047983 */ /* 0x000ee20000300800 */
[----:B------:R-:W4:Y:S01]  /*42e20*/  LDL.LU R5, [R1+0x496c] ;  /* 0x00496c0001057983 */ /* 0x000f220000300800 */
[----:B------:R1:W-:Y:S03]  /*42e30*/  STL.64 [R1+0x48b0], R26 ;  /* 0x0048b01a01007387 */ /* 0x0003e60000100a00 */
[----:B0-----:R-:W2:Y:S01]  /*42e40*/  LDL.LU R12, [R1+0xf30] ;  /* 0x000f3000010c7983 */ /* 0x001ea20000300800 */
[----:B------:R-:W2:Y:S02]  /*42e50*/  LDL.LU R13, [R1+0xf34] ;  /* 0x000f3400010d7983 */ /* 0x000ea40000300800 */
[----:B------:R-:W2:Y:S02]  /*42e60*/  LDL.LU R14, [R1+0xf38] ;  /* 0x000f3800010e7983 */ /* 0x000ea40000300800 */
[----:B------:R-:W2:Y:S02]  /*42e70*/  LDL.LU R15, [R1+0xf3c] ;  /* 0x000f3c00010f7983 */ /* 0x000ea40000300800 */
[----:B-1----:R-:W-:-:S02]  /*42e80*/  IMAD.MOV.U32 R26, RZ, RZ, R2 ;  /* 0x000000ffff1a7224 */ /* 0x002fc400078e0002 */
[----:B------:R-:W-:Y:S01]  /*42e90*/  IMAD.MOV.U32 R27, RZ, RZ, R3 ;  /* 0x000000ffff1b7224 */ /* 0x000fe200078e0003 */
[----:B------:R-:W3:Y:S01]  /*42ea0*/  LDL.LU R2, [R1+0x4968] ;  /* 0x0049680001027983 */ /* 0x000ee20000300800 */
[----:B------:R-:W3:Y:S03]  /*42eb0*/  LDL.LU R3, [R1+0x4964] ;  /* 0x0049640001037983 */ /* 0x000ee60000300800 */
[----:B------:R-:W-:Y:S04]  /*42ec0*/  STL.64 [R1+0x48c8], R26 ;  /* 0x0048c81a01007387 */ /* 0x000fe80000100a00 */
[----:B--2---:R-:W-:Y:S01]  /*42ed0*/  STL.64 [R1+0x4890], R14 ;  /* 0x0048900e01007387 */ /* 0x004fe20000100a00 */
[----:B------:R0:W-:Y:S03]  /*42ee0*/  STL.64 [R1+0x4888], R12 ;  /* 0x0048880c01007387 */ /* 0x0001e60000100a00 */
[----:B0-----:R-:W2:Y:S01]  /*42ef0*/  LDL.LU R12, [R1+0x15c0] ;  /* 0x0015c000010c7983 */ /* 0x001ea20000300800 */
[----:B------:R-:W2:Y:S02]  /*42f00*/  LDL.LU R13, [R1+0x15c4] ;  /* 0x0015c400010d7983 */ /* 0x000ea40000300800 */
[----:B------:R-:W2:Y:S02]  /*42f10*/  LDL.LU R14, [R1+0x15c8] ;  /* 0x0015c800010e7983 */ /* 0x000ea40000300800 */
[----:B------:R-:W2:Y:S02]  /*42f20*/  LDL.LU R15, [R1+0x15cc] ;  /* 0x0015cc00010f7983 */ /* 0x000ea40000300800 */
[----:B----4-:R-:W-:-:S02]  /*42f30*/  IMAD.MOV.U32 R26, RZ, RZ, R5 ;  /* 0x000000ffff1a7224 */ /* 0x010fc400078e0005 */
[----:B---3--:R-:W-:Y:S01]  /*42f40*/  IMAD.MOV.U32 R27, RZ, RZ, R4 ;  /* 0x000000ffff1b7224 */ /* 0x008fe200078e0004 */
[----:B------:R-:W3:Y:S01]  /*42f50*/  LDL.LU R5, [R1+0x4960] ;  /* 0x0049600001057983 */ /* 0x000ee20000300800 */
[----:B------:R-:W4:Y:S03]  /*42f60*/  LDL.LU R4, [R1+0x495c] ;  /* 0x00495c0001047983 */ /* 0x000f260000300800 */
        /* <DEDUP_REMOVED lines=8> */
[----:B------:R-:W-:Y:S01]  /*42ff0*/  IMAD.MOV.U32 R27, RZ, RZ, R2 ;  /* 0x000000ffff1b7224 */ /* 0x000fe200078e0002 */
[----:B------:R-:W2:Y:S01]  /*43000*/  LDL.LU R3, [R1+0x4958] ;  /* 0x0049580001037983 */ /* 0x000ea20000300800 */
[----:B------:R-:W2:Y:S03]  /*43010*/  LDL.LU R2, [R1+0x4954] ;  /* 0x0049540001027983 */ /* 0x000ea60000300800 */
[----:B------:R4:W-:Y:S02]  /*43020*/  STL.64 [R1+0x48f8], R26 ;  /* 0x0048f81a01007387 */ /* 0x0009e40000100a00 */
[----:B----4-:R-:W-:Y:S02]  /*43030*/  IMAD.MOV.U32 R26, RZ, RZ, R4 ;  /* 0x000000ffff1a7224 */ /* 0x010fe400078e0004 */
        /* <DEDUP_REMOVED lines=13> */
[----:B------:R-:W2:Y:S02]  /*43110*/  LDL.LU R3, [R1+0x4944] ;  /* 0x0049440001037983 */ /* 0x000ea40000300800 */
[----:B---3--:R-:W-:Y:S02]  /*43120*/  IMAD.MOV.U32 R19, RZ, RZ, R4 ;  /* 0x000000ffff137224 */ /* 0x008fe400078e0004 */
[----:B----4-:R-:W-:Y:S01]  /*43130*/  IMAD.MOV.U32 R18, RZ, RZ, R5 ;  /* 0x000000ffff127224 */ /* 0x010fe200078e0005 */
[----:B------:R0:W-:Y:S01]  /*43140*/  STL.64 [R1+0x4928], R26 ;  /* 0x0049281a01007387 */ /* 0x0001e20000100a00 */
[----:B------:R-:W3:Y:S02]  /*43150*/  LDL.LU R5, [R1+0x4940] ;  /* 0x0049400001057983 */ /* 0x000ee40000300800 */
[----:B------:R-:W4:Y:S02]  /*43160*/  LDL.LU R4, [R1+0x493c] ;  /* 0x00493c0001047983 */ /* 0x000f240000300800 */
[----:B------:R-:W3:Y:S01]  /*43170*/  LDL.LU R24, [R1+0x16a0] ;  /* 0x0016a00001187983 */ /* 0x000ee20000300800 */
[----:B------:R-:W3:Y:S04]  /*43180*/  LDL.LU R25, [R1+0x16a4] ;  /* 0x0016a40001197983 */ /* 0x000ee80000300800 */
[----:B0-----:R-:W3:Y:S01]  /*43190*/  LDL.LU R26, [R1+0x16a8] ;  /* 0x0016a800011a7983 */ /* 0x001ee20000300800 */
[----:B------:R-:W3:Y:S03]  /*431a0*/  LDL.LU R27, [R1+0x16ac] ;  /* 0x0016ac00011b7983 */ /* 0x000ee60000300800 */
        /* <DEDUP_REMOVED lines=10> */
[----:B----4-:R-:W-:-:S02]  /*43250*/  IMAD.MOV.U32 R14, RZ, RZ, R4 ;  /* 0x000000ffff0e7224 */ /* 0x010fc400078e0004 */
[----:B---3--:R-:W-:Y:S01]  /*43260*/  IMAD.MOV.U32 R15, RZ, RZ, R5 ;  /* 0x000000ffff0f7224 */ /* 0x008fe200078e0005 */
[----:B------:R-:W3:Y:S01]  /*43270*/  LDL.LU R4, [R1+0x4938] ;  /* 0x0049380001047983 */ /* 0x000ee20000300800 */
[----:B------:R-:W4:Y:S03]  /*43280*/  LDL.LU R5, [R1+0x4934] ;  /* 0x0049340001057983 */ /* 0x000f260000300800 */
[----:B------:R-:W-:Y:S04]  /*43290*/  STL.64 [R1+0x4908], R14 ;  /* 0x0049080e01007387 */ /* 0x000fe80000100a00 */
[----:B--2---:R0:W-:Y:S04]  /*432a0*/  STL.64 [R1+0x4900], R12 ;  /* 0x0049000c01007387 */ /* 0x0041e80000100a00 */
[----:B0-----:R-:W2:Y:S01]  /*432b0*/  LDL.LU R12, [R1+0x1650] ;  /* 0x00165000010c7983 */ /* 0x001ea20000300800 */
[----:B------:R-:W2:Y:S02]  /*432c0*/  LDL.LU R13, [R1+0x1654] ;  /* 0x00165400010d7983 */ /* 0x000ea40000300800 */
[----:B------:R-:W2:Y:S02]  /*432d0*/  LDL.LU R14, [R1+0x1658] ;  /* 0x00165800010e7983 */ /* 0x000ea40000300800 */
[----:B------:R-:W2:Y:S01]  /*432e0*/  LDL.LU R15, [R1+0x165c] ;  /* 0x00165c00010f7983 */ /* 0x000ea20000300800 */
[----:B------:R-:W-:Y:S01]  /*432f0*/  HMMA.16816.F32.BF16 R16, R20, R18, R24 ;  /* 0x000000121410723c */ /* 0x000fe20000041818 */
[----:B--2---:R4:W-:Y:S02]  /*43300*/  STL.64 [R1+0x4920], R14 ;  /* 0x0049200e01007387 */ /* 0x0049e40000100a00 */
[----:B----4-:R-:W-:-:S02]  /*43310*/  IMAD.MOV.U32 R14, RZ, RZ, R5 ;  /* 0x000000ffff0e7224 */ /* 0x010fc400078e0005 */
[----:B---3--:R-:W-:Y:S02]  /*43320*/  IMAD.MOV.U32 R15, RZ, RZ, R4 ;  /* 0x000000ffff0f7224 */ /* 0x008fe400078e0004 */
[----:B------:R-:W0:Y:S04]  /*43330*/  LDSM.16.MT88.4 R4, [R29+0x8080] ;  /* 0x008080001d04783b */ /* 0x000e280000004200 */
[----:B------:R1:W-:Y:S04]  /*43340*/  STL.64 [R1+0x4918], R12 ;  /* 0x0049180c01007387 */ /* 0x0003e80000100a00 */
[----:B-1----:R-:W2:Y:S01]  /*43350*/  LDL.LU R12, [R1+0x1670] ;  /* 0x00167000010c7983 */ /* 0x002ea20000300800 */
[----:B------:R-:W2:Y:S02]  /*43360*/  LDL.LU R13, [R1+0x1674] ;  /* 0x00167400010d7983 */ /* 0x000ea40000300800 */
[----:B------:R-:W-:Y:S02]  /*43370*/  STL [R1+0x36cc], R10 ;  /* 0x0036cc0a01007387 */ /* 0x000fe40000100800 */
[----:B------:R-:W-:Y:S01]  /*43380*/  STL [R1+0x36c8], R11 ;  /* 0x0036c80b01007387 */ /* 0x000fe20000100800 */
[----:B------:R1:W-:Y:S04]  /*43390*/  STL.64 [R1+0x4860], R8 ;  /* 0x0048600801007387 */ /* 0x0003e80000100a00 */
[----:B-1----:R-:W3:Y:S04]  /*433a0*/  LDL.64 R8, [R1+0xc0] ;  /* 0x0000c00001087983 */ /* 0x002ee80000100a00 */
[----:B0-----:R0:W-:Y:S01]  /*433b0*/  STL.64 [R1+0x4778], R6 ;  /* 0x0047780601007387 */ /* 0x0011e20000100a00 */
[----:B------:R-:W-:Y:S02]  /*433c0*/  STL.64 [R1+0x4770], R4 ;  /* 0x0047700401007387 */ /* 0x000fe40000100a00 */
[----:B0-----:R-:W-:-:S02]  /*433d0*/  IMAD.MOV.U32 R6, RZ, RZ, R0 ;  /* 0x000000ffff067224 */ /* 0x001fc400078e0000 */
[----:B------:R-:W4:Y:S01]  /*433e0*/  LDL.LU R0, [R1+0x4930] ;  /* 0x0049300001007983 */ /* 0x000f220000300800 */
[----:B------:R-:W2:Y:S02]  /*433f0*/  LDL.LU.64 R26, [R1+0x4928] ;  /* 0x00492800011a7983 */ /* 0x000ea40000300a00 */
[----:B------:R0:W-:Y:S02]  /*43400*/  STL.64 [R1+0x5f0], R16 ;  /* 0x0005f01001007387 */ /* 0x0001e40000100a00 */
[----:B------:R-:W-:Y:S01]  /*43410*/  STL.64 [R1+0x5f8], R18 ;  /* 0x0005f81201007387 */ /* 0x000fe20000100a00 */
[----:B0-----:R-:W3:Y:S01]  /*43420*/  LDL.64 R16, [R1+0xa0] ;  /* 0x0000a00001107983 */ /* 0x001ee20000100a00 */
[C---:B--2---:R-:W-:Y:S03]  /*43430*/  HMMA.16816.F32.BF16 R24, R20.reuse, R26, R12 ;  /* 0x0000001a1418723c */ /* 0x044fe6000004180c */
[----:B---3--:R0:W-:Y:S04]  /*43440*/  STL.64 [R1+0x4840], R16 ;  /* 0x0048401001007387 */ /* 0x0081e80000100a00 */
[----:B0-----:R-:W2:Y:S01]  /*43450*/  LDL.LU R16, [R1+0xf70] ;  /* 0x000f700001107983 */ /* 0x001ea20000300800 */
[----:B------:R-:W2:Y:S02]  /*43460*/  LDL.LU R17, [R1+0xf74] ;  /* 0x000f740001117983 */ /* 0x000ea40000300800 */
[----:B------:R-:W2:Y:S02]  /*43470*/  LDL.LU R18, [R1+0xf78] ;  /* 0x000f780001127983 */ /* 0x000ea40000300800 */
[----:B------:R-:W3:Y:S01]  /*43480*/  LDL.LU.64 R14, [R1+0x4920] ;  /* 0x00492000010e7983 */ /* 0x000ee20000300a00 */
[----:B------:R-:W3:Y:S10]  /*43490*/  LDL.LU.64 R12, [R1+0x4918] ;  /* 0x00491800010c7983 */ /* 0x000ef40000300a00 */
        /* <DEDUP_REMOVED lines=38> */
[----:B---3--:R-:W-:Y:S02]  /*43700*/  HMMA.16816.F32.BF16 R24, R20, R26, R12 ;  /* 0x0000001a1418723c */ /* 0x008fe4000004180c */
[----:B------:R-:W3:Y:S01]  /*43710*/  LDL.LU.64 R14, [R1+0x4890] ;  /* 0x00489000010e7983 */ /* 0x000ee20000300a00 */
[----:B------:R-:W3:Y:S11]  /*43720*/  LDL.LU.64 R12, [R1+0x4888] ;  /* 0x00488800010c7983 */ /* 0x000ef60000300a00 */
[----:B------:R-:W-:Y:S09]  /*43730*/  @!UPT UIADD3 URZ, URZ, URZ, URZ ;  /* 0x0000003f3f3ff290 */ /* 0x000ff2000fffe03f */
[----:B------:R-:W-:Y:S01]  /*43740*/  STL.64 [R1+0x580], R24 ;  /* 0x0005801801007387 */ /* 0x000fe20000100a00 */
[----:B------:R0:W-:Y:S03]  /*43750*/  STL.64 [R1+0x588], R26 ;  /* 0x0005881a01007387 */ /* 0x0001e60000100a00 */
[----:B0-----:R-:W2:Y:S01]  /*43760*/  LDL.LU.64 R26, [R1+0x4880] ;  /* 0x00488000011a7983 */ /* 0x001ea20000300a00 */
[----:B------:R-:W2:Y:S02]  /*43770*/  LDL.LU.64 R24, [R1+0x4878] ;  /* 0x0048780001187983 */ /* 0x000ea40000300a00 */
[----:B------:R-:W-:-:S07]  /*43780*/  IMAD.MOV.U32 R7, RZ, RZ, R28 ;  /* 0x000000ffff077224 */ /* 0x000fce00078e001c */
[----:B--2---:R-:W-:Y:S01]  /*43790*/  HMMA.16816.F32.BF16 R4, R20, R6, R24 ;  /* 0x000000061404723c */ /* 0x004fe20000041818 */
[----:B------:R-:W3:Y:S01]  /*437a0*/  LDL.LU.64 R26, [R1+0x4870] ;  /* 0x00487000011a7983 */ /* 0x000ee20000300a00 */
[----:B------:R-:W3:Y:S11]  /*437b0*/  LDL.LU.64 R24, [R1+0x4868] ;  /* 0x0048680001187983 */ /* 0x000ef60000300a00 */
[----:B------:R-:W-:Y:S10]  /*437c0*/  @!UPT UIADD3 URZ, URZ, URZ, URZ ;  /* 0x0000003f3f3ff290 */ /* 0x000ff4000fffe03f */
[----:B------:R-:W-:Y:S01]  /*437d0*/  STL.64 [R1+0x2f0], R4 ;  /* 0x0002f00401007387 */ /* 0x000fe20000100a00 */
[----:B------:R0:W-:Y:S02]  /*437e0*/  STL [R1+0x2f8], R6 ;  /* 0x0002f80601007387 */ /* 0x0001e40000100800 */
[----:B------:R-:W2:Y:S02]  /*437f0*/  LDL.LU R20, [R1+0xfa0] ;  /* 0x000fa00001147983 */ /* 0x000ea40000300800 */
[----:B------:R-:W2:Y:S02]  /*43800*/  LDL.LU R21, [R1+0xfa4] ;  /* 0x000fa40001157983 */ /* 0x000ea40000300800 */
[----:B------:R-:W-:Y:S02]  /*43810*/  IMAD.MOV.U32 R22, RZ, RZ, R3 ;  /* 0x000000ffff167224 */ /* 0x000fe400078e0003 */
[----:B------:R-:W-:-:S05]  /*43820*/  IMAD.MOV.U32 R23, RZ, RZ, R2 ;  /* 0x000000ffff177224 */ /* 0x000fca00078e0002 */
[----:B------:R-:W-:Y:S01]  /*43830*/  STL.64 [R1+0x4850], R22 ;  /* 0x0048501601007387 */ /* 0x000fe20000100a00 */
[----:B----4-:R-:W-:Y:S02]  /*43840*/  IMAD.MOV.U32 R19, RZ, RZ, R0 ;  /* 0x000000ffff137224 */ /* 0x010fe400078e0000 */
[----:B------:R-:W-:Y:S02]  /*43850*/  IMAD.MOV.U32 R0, RZ, RZ, R7 ;  /* 0x000000ffff007224 */ /* 0x000fe400078e0007 */
[----:B------:R-:W-:Y:S02]  /*43860*/  IMAD.MOV.U32 R7, RZ, RZ, R8 ;  /* 0x000000ffff077224 */ /* 0x000fe400078e0008 */
[----:B0-----:R-:W-:Y:S01]  /*43870*/  IMAD.MOV.U32 R6, RZ, RZ, R9 ;  /* 0x000000ffff067224 */ /* 0x001fe200078e0009 */
[----:B--2---:R0:W-:Y:S04]  /*43880*/  STL.64 [R1+0x4848], R20 ;  /* 0x0048481401007387 */ /* 0x0041e80000100a00 */
[----:B0-----:R-:W2:Y:S01]  /*43890*/  LDL.64 R20, [R1+0xb0] ;  /* 0x0000b00001147983 */ /* 0x001ea20000100a00 */
[----:B------:R-:W-:Y:S01]  /*438a0*/  STL [R1+0x3800], R0 ;  /* 0x0038000001007387 */ /* 0x000fe20000100800 */
[C---:B---3--:R-:W-:Y:S01]  /*438b0*/  HMMA.16816.F32.BF16 R12, R24.reuse, R8, R12 ;  /* 0x00000008180c723c */ /* 0x048fe2000004180c */
[----:B------:R-:W3:Y:S11]  /*438c0*/  LDL.LU.64 R8, [R1+0x4860] ;  /* 0x0048600001087983 */ /* 0x000ef60000300a00 */
[----:B------:R-:W-:Y:S11]  /*438d0*/  @!UPT UIADD3 URZ, URZ, URZ, URZ ;  /* 0x0000003f3f3ff290 */ /* 0x000ff6000fffe03f */
[----:B------:R-:W-:Y:S01]  /*438e0*/  @!UPT UIADD3 URZ, URZ, URZ, URZ ;  /* 0x0000003f3f3ff290 */ /* 0x000fe2000fffe03f */
[----:B------:R-:W-:Y:S02]  /*438f0*/  IMAD.MOV.U32 R2, RZ, RZ, R15 ;  /* 0x000000ffff027224 */ /* 0x000fe400078e000f */
[----:B------:R-:W-:Y:S02]  /*43900*/  IMAD.MOV.U32 R3, RZ, RZ, R14 ;  /* 0x000000ffff037224 */ /* 0x000fe400078e000e */
[----:B------:R-:W-:Y:S01]  /*43910*/  IMAD.MOV.U32 R11, RZ, RZ, R12 ;  /* 0x000000ffff0b7224 */ /* 0x000fe200078e000c */
[----:B------:R0:W-:Y:S04]  /*43920*/  STL [R1+0x2e4], R13 ;  /* 0x0002e40d01007387 */ /* 0x0001e80000100800 */
[----:B0-----:R-:W4:Y:S01]  /*43930*/  LDL.LU.64 R12, [R1+0x4858] ;  /* 0x00485800010c7983 */ /* 0x001f220000300a00 */
[----:B------:R-:W-:Y:S02]  /*43940*/  STL [R1+0x36d8], R2 ;  /* 0x0036d80201007387 */ /* 0x000fe40000100800 */
[----:B------:R-:W-:Y:S02]  /*43950*/  STL [R1+0x36d4], R3 ;  /* 0x0036d40301007387 */ /* 0x000fe40000100800 */
[----:B------:R-:W-:Y:S01]  /*43960*/  STL [R1+0x36d0], R11 ;  /* 0x0036d00b01007387 */ /* 0x000fe20000100800 */
[----:B------:R-:W4:Y:S01]  /*43970*/  LDL.LU.64 R22, [R1+0x4850] ;  /* 0x0048500001167983 */ /* 0x000f220000300a00 */
[----:B--2---:R-:W-:Y:S01]  /*43980*/  HMMA.16816.F32.BF16 R16, R24, R20, R16 ;  /* 0x000000141810723c */ /* 0x004fe20000041810 */
[----:B------:R-:W-:-:S02]  /*43990*/  IMAD.MOV.U32 R14, RZ, RZ, R20 ;  /* 0x000000ffff0e7224 */ /* 0x000fc400078e0014 */
[----:B------:R-:W-:Y:S02]  /*439a0*/  IMAD.MOV.U32 R0, RZ, RZ, R21 ;  /* 0x000000ffff007224 */ /* 0x000fe400078e0015 */
[----:B------:R-:W4:Y:S11]  /*439b0*/  LDL.LU.64 R20, [R1+0x4848] ;  /* 0x0048480001147983 */ /* 0x000f360000300a00 */
[----:B------:R-:W-:Y:S07]  /*439c0*/  @!UPT UIADD3 URZ, URZ, URZ, URZ ;  /* 0x0000003f3f3ff290 */ /* 0x000fee000fffe03f */
[----:B------:R0:W-:Y:S01]  /*439d0*/  STL.64 [R1+0x2d0], R16 ;  /* 0x0002d01001007387 */ /* 0x0001e20000100a00 */
[----:B------:R-:W-:Y:S03]  /*439e0*/  STL [R1+0x2d8], R18 ;  /* 0x0002d81201007387 */ /* 0x000fe60000100800 */
[----:B0-----:R-:W4:Y:S01]  /*439f0*/  LDL.LU.64 R16, [R1+0x4840] ;  /* 0x0048400001107983 */ /* 0x001f220000300a00 */
[----:B------:R-:W-:Y:S02]  /*43a00*/  IMAD.MOV.U32 R10, RZ, RZ, R19 ;  /* 0x000000ffff0a7224 */ /* 0x000fe400078e0013 */
[----:B------:R-:W-:Y:S02]  /*43a10*/  STL [R1+0x4744], R0 ;  /* 0x0047440001007387 */ /* 0x000fe40000100800 */
[----:B------:R-:W-:Y:S01]  /*43a20*/  STL [R1+0x4740], R14 ;  /* 0x0047400e01007387 */ /* 0x000fe20000100800 */
[----:B------:R-:W-:Y:S01]  /*43a30*/  STL [R1+0x36dc], R10 ;  /* 0x0036dc0a01007387 */ /* 0x000fe20000100800 */
[----:B---3--:R0:W-:Y:S03]  /*43a40*/  STL.64 [R1+0x4820], R8 ;  /* 0x0048200801007387 */ /* 0x0081e60000100a00 */
[----:B0-----:R-:W2:Y:S01]  /*43a50*/  LDL.64 R8, [R1+0x80] ;  /* 0x0000800001087983 */ /* 0x001ea20000100a00 */
[----:B----4-:R-:W-:Y:S03]  /*43a60*/  HMMA.16816.F32.BF16 R20, R24, R16, R20 ;  /* 0x000000101814723c */ /* 0x010fe60000041814 */
[----:B--2---:R0:W-:Y:S04]  /*43a70*/  STL.64 [R1+0x4828], R8 ;  /* 0x0048280801007387 */ /* 0x0041e80000100a00 */
[----:B0-----:R-:W2:Y:S11]  /*43a80*/  LDL.64 R8, [R1+0x90] ;  /* 0x0000900001087983 */ /* 0x001eb60000100a00 */
[----:B------:R-:W-:Y:S05]  /*43a90*/  @!UPT UIADD3 URZ, URZ, URZ, URZ ;  /* 0x0000003f3f3ff290 */ /* 0x000fea000fffe03f */
[----:B------:R0:W-:Y:S02]  /*43aa0*/  STL.64 [R1+0x2c0], R20 ;  /* 0x0002c01401007387 */ /* 0x0001e40000100a00 */
[----:B------:R-:W-:Y:S02]  /*43ab0*/  STL.64 [R1+0x2c8], R22 ;  /* 0x0002c81601007387 */ /* 0x000fe40000100a00 */
[----:B------:R-:W3:Y:S01]  /*43ac0*/  LDL R4, [R1+0x50] ;  /* 0x0000500001047983 */ /* 0x000ee20000100800 */
[----:B------:R-:W3:Y:S01]  /*43ad0*/  LDL R5, [R1+0x54] ;  /* 0x0000540001057983 */ /* 0x000ee20000100800 */
[----:B------:R-:W-:Y:S03]  /*43ae0*/  STL.64 [R1+0x4810], R6 ;  /* 0x0048100601007387 */ /* 0x000fe60000100a00 */
[----:B---3--:R-:W-:Y:S01]  /*43af0*/  STL.64 [R1+0x4808], R4 ;  /* 0x0048080401007387 */ /* 0x008fe20000100a00 */
[----:B0-----:R-:W3:Y:S02]  /*43b00*/  LDL R20, [R1+0x70] ;  /* 0x0000700001147983 */ /* 0x001ee40000100800 */
[----:B------:R-:W3:Y:S02]  /*43b10*/  LDL R21, [R1+0x74] ;  /* 0x0000740001157983 */ /* 0x000ee40000100800 */
[----:B---3--:R0:W-:Y:S04]  /*43b20*/  STL.64 [R1+0x4818], R20 ;  /* 0x0048181401007387 */ /* 0x0081e80000100a00 */
[----:B0-----:R-:W3:Y:S01]  /*43b30*/  LDL.LU R20, [R1+0xfc0] ;  /* 0x000fc00001147983 */ /* 0x001ee20000300800 */
[----:B------:R-:W3:Y:S02]  /*43b40*/  LDL.LU R21, [R1+0xfc4] ;  /* 0x000fc40001157983 */ /* 0x000ee40000300800 */
[----:B------:R-:W4:Y:S02]  /*43b50*/  LDL.LU R22, [R1+0xfc8] ;  /* 0x000fc80001167983 */ /* 0x000f240000300800 */
[----:B------:R-:W4:Y:S02]  /*43b60*/  LDL.LU R23, [R1+0xfcc] ;  /* 0x000fcc0001177983 */ /* 0x000f240000300800 */
[----:B----4-:R-:W-:Y:S01]  /*43b70*/  STL.64 [R1+0x4838], R22 ;  /* 0x0048381601007387 */ /* 0x010fe20000100a00 */
[----:B---3--:R0:W-:Y:S03]  /*43b80*/  STL.64 [R1+0x4830], R20 ;  /* 0x0048301401007387 */ /* 0x0081e60000100a00 */
[----:B0-----:R-:W3:Y:S01]  /*43b90*/  LDL.LU R20, [R1+0xfb0] ;  /* 0x000fb00001147983 */ /* 0x001ee20000300800 */
[----:B------:R-:W3:Y:S02]  /*43ba0*/  LDL.LU R21, [R1+0xfb4] ;  /* 0x000fb40001157983 */ /* 0x000ee40000300800 */
[----:B------:R-:W3:Y:S02]  /*43bb0*/  LDL.LU R22, [R1+0xfb8] ;  /* 0x000fb80001167983 */ /* 0x000ee40000300800 */
[----:B------:R-:W3:Y:S02]  /*43bc0*/  LDL.LU R23, [R1+0xfbc] ;  /* 0x000fbc0001177983 */ /* 0x000ee40000300800 */
[----:B------:R-:W-:Y:S01]  /*43bd0*/  IMAD.MOV.U32 R15, RZ, RZ, R17 ;  /* 0x000000ffff0f7224 */ /* 0x000fe200078e0011 */
[----:B------:R-:W4:Y:S01]  /*43be0*/  LDL.LU R4, [R1+0xfe0] ;  /* 0x000fe00001047983 */ /* 0x000f220000300800 */
[----:B------:R-:W-:-:S02]  /*43bf0*/  IMAD.MOV.U32 R28, RZ, RZ, R16 ;  /* 0x000000ffff1c7224 */ /* 0x000fc400078e0010 */
[----:B------:R-:W4:Y:S02]  /*43c00*/  LDL.LU R5, [R1+0xfe4] ;  /* 0x000fe40001057983 */ /* 0x000f240000300800 */
[----:B------:R-:W4:Y:S01]  /*43c10*/  LDL.LU R6, [R1+0xfe8] ;  /* 0x000fe80001067983 */ /* 0x000f220000300800 */
[----:B------:R-:W4:Y:S01]  /*43c20*/  LDL.LU R7, [R1+0xfec] ;  /* 0x000fec0001077983 */ /* 0x000f220000300800 */
[----:B------:R-:W4:Y:S02]  /*43c30*/  LDL R16, [R1+0x60] ;  /* 0x0000600001107983 */ /* 0x000f240000100800 */
[----:B------:R-:W4:Y:S02]  /*43c40*/  LDL R17, [R1+0x64] ;  /* 0x0000640001117983 */ /* 0x000f240000100800 */
[----:B------:R-:W-:Y:S01]  /*43c50*/  STL [R1+0x474c], R15 ;  /* 0x00474c0f01007387 */ /* 0x000fe20000100800 */
[----:B------:R-:W-:Y:S01]  /*43c60*/  STL [R1+0x4748], R28 ;  /* 0x0047481c01007387 */ /* 0x000fe20000100800 */
        /* <DEDUP_REMOVED lines=11> */
[----:B------:R-:W-:Y:S01]  /*43d20*/  STL [R1+0x4750], R0 ;  /* 0x0047500001007387 */ /* 0x000fe20000100800 */
[----:B--2---:R-:W-:Y:S01]  /*43d30*/  HMMA.16816.F32.BF16 R20, R24, R8, R20 ;  /* 0x000000081814723c */ /* 0x004fe20000041814 */
[----:B------:R-:W-:-:S02]  /*43d40*/  IMAD.MOV.U32 R15, RZ, RZ, R8 ;  /* 0x000000ffff0f7224 */ /* 0x000fc400078e0008 */
[----:B------:R-:W-:Y:S02]  /*43d50*/  IMAD.MOV.U32 R28, RZ, RZ, R9 ;  /* 0x000000ffff1c7224 */ /* 0x000fe400078e0009 */
[----:B------:R-:W2:Y:S11]  /*43d60*/  LDL.LU.64 R8, [R1+0x4820] ;  /* 0x0048200001087983 */ /* 0x000eb60000300a00 */
[----:B------:R-:W-:Y:S08]  /*43d70*/  @!UPT UIADD3 URZ, URZ, URZ, URZ ;  /* 0x0000003f3f3ff290 */ /* 0x000ff0000fffe03f */
[----:B------:R-:W-:Y:S02]  /*43d80*/  IMAD.MOV.U32 R10, RZ, RZ, R20 ;  /* 0x000000ffff0a7224 */ /* 0x000fe400078e0014 */
[----:B------:R-:W-:Y:S02]  /*43d90*/  IMAD.MOV.U32 R2, RZ, RZ, R21 ;  /* 0x000000ffff027224 */ /* 0x000fe400078e0015 */
[----:B------:R-:W4:Y:S01]  /*43da0*/  LDL.LU.64 R20, [R1+0x4818] ;  /* 0x0048180001147983 */ /* 0x000f220000300a00 */
[----:B------:R-:W-:-:S05]  /*43db0*/  IMAD.MOV.U32 R11, RZ, RZ, R23 ;  /* 0x000000ffff0b7224 */ /* 0x000fca00078e0017 */
[----:B------:R-:W-:Y:S01]  /*43dc0*/  STL.64 [R1+0x4788], R10 ;  /* 0x0047880a01007387 */ /* 0x000fe20000100a00 */
[----:B------:R-:W-:-:S03]  /*43dd0*/  IMAD.MOV.U32 R3, RZ, RZ, R22 ;  /* 0x000000ffff037224 */ /* 0x000fc600078e0016 */
[----:B--2---:R0:W-:Y:S04]  /*43de0*/  STL.64 [R1+0x4780], R8 ;  /* 0x0047800801007387 */ /* 0x0041e80000100a00 */
[----:B0-----:R-:W2:Y:S01]  /*43df0*/  LDL.LU R8, [R1+0x1580] ;  /* 0x0015800001087983 */ /* 0x001ea20000300800 */
[----:B------:R-:W2:Y:S02]  /*43e00*/  LDL.LU R9, [R1+0x1584] ;  /* 0x0015840001097983 */ /* 0x000ea40000300800 */
[----:B------:R-:W2:Y:S02]  /*43e10*/  LDL.LU R10, [R1+0x1588] ;  /* 0x00158800010a7983 */ /* 0x000ea40000300800 */
[----:B------:R-:W2:Y:S01]  /*43e20*/  LDL.LU R11, [R1+0x158c] ;  /* 0x00158c00010b7983 */ /* 0x000ea20000300800 */
[----:B------:R-:W-:Y:S01]  /*43e30*/  STL [R1+0x475c], R28 ;  /* 0x00475c1c01007387 */ /* 0x000fe20000100800 */
[----:B------:R-:W-:Y:S02]  /*43e40*/  STL [R1+0x4758], R15 ;  /* 0x0047580f01007387 */ /* 0x000fe40000100800 */
[----:B------:R0:W-:Y:S02]  /*43e50*/  STL.64 [R1+0x47e8], R12 ;  /* 0x0047e80c01007387 */ /* 0x0001e40000100a00 */
[----:B0-----:R-:W3:Y:S01]  /*43e60*/  LDL.LU R12, [R1+0x1590] ;  /* 0x00159000010c7983 */ /* 0x001ee20000300800 */
[----:B------:R-:W3:Y:S02]  /*43e70*/  LDL.LU R13, [R1+0x1594] ;  /* 0x00159400010d7983 */ /* 0x000ee40000300800 */
[----:B------:R-:W3:Y:S02]  /*43e80*/  LDL.LU R14, [R1+0x1598] ;  /* 0x00159800010e7983 */ /* 0x000ee40000300800 */
[----:B------:R-:W3:Y:S01]  /*43e90*/  LDL.LU R15, [R1+0x159c] ;  /* 0x00159c00010f7983 */ /* 0x000ee20000300800 */
[C---:B----4-:R-:W-:Y:S01]  /*43ea0*/  HMMA.16816.F32.BF16 R20, R24.reuse, R20, R4 ;  /* 0x000000141814723c */ /* 0x050fe20000041804 */
[----:B------:R-:W-:Y:S01]  /*43eb0*/  STL [R1+0x382c], R3 ;  /* 0x00382c0301007387 */ /* 0x000fe20000100800 */
[----:B------:R-:W-:Y:S02]  /*43ec0*/  STL [R1+0x3828], R2 ;  /* 0x0038280201007387 */ /* 0x000fe40000100800 */
[----:B------:R-:W4:Y:S02]  /*43ed0*/  LDL.LU.64 R6, [R1+0x4810] ;  /* 0x0048100001067983 */ /* 0x000f240000300a00 */
[----:B------:R-:W2:Y:S11]  /*43ee0*/  LDL.LU.64 R4, [R1+0x4808] ;  /* 0x0048080001047983 */ /* 0x000eb60000300a00 */
[----:B------:R-:W-:Y:S06]  /*43ef0*/  @!UPT UIADD3 URZ, URZ, URZ, URZ ;  /* 0x0000003f3f3ff290 */ /* 0x000fec000fffe03f */
[----:B------:R-:W-:Y:S01]  /*43f00*/  STL.64 [R1+0x290], R20 ;  /* 0x0002901401007387 */ /* 0x000fe20000100a00 */
[----:B------:R-:W-:Y:S02]  /*43f10*/  STL.64 [R1+0x298], R22 ;  /* 0x0002981601007387 */ /* 0x000fe40000100a00 */
[----:B------:R-:W0:Y:S04]  /*43f20*/  LDSM.16.MT88.4 R20, [R29+0x8100] ;  /* 0x008100001d14783b */ /* 0x000e280000004200 */
[----:B------:R-:W-:Y:S01]  /*43f30*/  STL [R1+0x4760], R29 ;  /* 0x0047601d01007387 */ /* 0x000fe20000100800 */
[----:B0-----:R-:W-:Y:S01]  /*43f40*/  STL.64 [R1+0x4638], R22 ;  /* 0x0046381601007387 */ /* 0x001fe20000100a00 */
[----:B------:R4:W-:Y:S01]  /*43f50*/  STL.64 [R1+0x4630], R20 ;  /* 0x0046301401007387 */ /* 0x0009e20000100a00 */
[C---:B---3--:R-:W-:Y:S11]  /*43f60*/  HMMA.16816.F32.BF16 R12, R24.reuse, R16, R12 ;  /* 0x00000010180c723c */ /* 0x048ff6000004180c */
[----:B------:R-:W-:Y:S11]  /*43f70*/  @!UPT UIADD3 URZ, URZ, URZ, URZ ;  /* 0x0000003f3f3ff290 */ /* 0x000ff6000fffe03f */
[----:B------:R-:W-:Y:S01]  /*43f80*/  @!UPT UIADD3 URZ, URZ, URZ, URZ ;  /* 0x0000003f3f3ff290 */ /* 0x000fe2000fffe03f */
[----:B------:R-:W-:Y:S01]  /*43f90*/  STL.64 [R1+0x570], R12 ;  /* 0x0005700c01007387 */ /* 0x000fe20000100a00 */
[----:B------:R-:W-:Y:S02]  /*43fa0*/  STL.64 [R1+0x578], R14 ;  /* 0x0005780e01007387 */ /* 0x000fe40000100a00 */
[----:B------:R-:W3:Y:S02]  /*43fb0*/  LDL.64 R16, [R1] ;  /* 0x0000000001107983 */ /* 0x000ee40000100a00 */
[----:B----4-:R-:W-:Y:S02]  /*43fc0*/  IMAD.MOV.U32 R20, RZ, RZ, R7 ;  /* 0x000000ffff147224 */ /* 0x010fe400078e0007 */
[----:B------:R-:W-:Y:S02]  /*43fd0*/  IMAD.MOV.U32 R21, RZ, RZ, R6 ;  /* 0x000000ffff157224 */ /* 0x000fe400078e0006 */
[C---:B--2---:R-:W-:Y:S01]  /*43fe0*/  HMMA.16816.F32.BF16 R4, R24.reuse, R4, R8 ;  /* 0x000000041804723c */ /* 0x044fe20000041808 */
[----:B---3--:R0:W-:Y:S02]  /*43ff0*/  STL.64 [R1+0x47b0], R16 ;  /* 0x0047b01001007387 */ /* 0x0081e40000100a00 */
[----:B------:R-:W-:Y:S02]  /*44000*/  STL.64 [R1+0x4790], R20 ;  /* 0x0047901401007387 */ /* 0x000fe40000100a00 */
[----:B0-----:R-:W2:Y:S04]  /*44010*/  LDL.64 R16, [R1+0x10] ;  /* 0x0000100001107983 */ /* 0x001ea80000100a00 */
[----:B--2---:R0:W-:Y:S11]  /*44020*/  STL.64 [R1+0x47c8], R16 ;  /* 0x0047c81001007387 */ /* 0x0041f60000100a00 */
[----:B------:R-:W-:Y:S03]  /*44030*/  @!UPT UIADD3 URZ, URZ, URZ, URZ ;  /* 0x0000003f3f3ff290 */ /* 0x000fe6000fffe03f */
[----:B------:R-:W-:Y:S02]  /*44040*/  STL.64 [R1+0x560], R4 ;  /* 0x0005600401007387 */ /* 0x000fe40000100a00 */
[----:B------:R-:W-:Y:S01]  /*44050*/  STL.64 [R1+0x568], R6 ;  /* 0x0005680601007387 */ /* 0x000fe20000100a00 */
[----:B0-----:R-:W2:Y:S04]  /*44060*/  LDL.64 R16, [R1+0x20] ;  /* 0x0000200001107983 */ /* 0x001ea80000100a00 */
[----:B--2---:R0:W-:Y:S01]  /*44070*/  STL.64 [R1+0x47e0], R16 ;  /* 0x0047e01001007387 */ /* 0x0041e20000100a00 */
[----:B------:R-:W2:Y:S02]  /*44080*/  LDL.LU R20, [R1+0x1510] ;  /* 0x0015100001147983 */ /* 0x000ea40000300800 */
[----:B------:R-:W2:Y:S02]  /*44090*/  LDL.LU R21, [R1+0x1514] ;  /* 0x0015140001157983 */ /* 0x000ea40000300800 */
[----:B------:R-:W3:Y:S01]  /*440a0*/  LDL.LU R22, [R1+0x1518] ;  /* 0x0015180001167983 */ /* 0x000ee20000300800 */
[----:B------:R-:W3:Y:S01]  /*440b0*/  LDL.LU R23, [R1+0x151c] ;  /* 0x00151c0001177983 */ /* 0x000ee20000300800 */
[----:B------:R-:W4:Y:S02]  /*440c0*/  LDL.LU R12, [R1+0x1550] ;  /* 0x00155000010c7983 */ /* 0x000f240000300800 */
[----:B------:R-:W4:Y:S02]  /*440d0*/  LDL.LU R13, [R1+0x1554] ;  /* 0x00155400010d7983 */ /* 0x000f240000300800 */
[----:B------:R-:W2:Y:S01]  /*440e0*/  LDL.LU R14, [R1+0x1558] ;  /* 0x00155800010e7983 */ /* 0x000ea20000300800 */
[----:B------:R-:W2:Y:S04]  /*440f0*/  LDL.LU R15, [R1+0x155c] ;  /* 0x00155c00010f7983 */ /* 0x000ea80000300800 */
[----:B--2---:R-:W-:Y:S01]  /*44100*/  STL.64 [R1+0x47f8], R14 ;  /* 0x0047f80e01007387 */ /* 0x004fe20000100a00 */
[----:B----4-:R1:W-:Y:S02]  /*44110*/  STL.64 [R1+0x47f0], R12 ;  /* 0x0047f00c01007387 */ /* 0x0103e40000100a00 */
[----:B0-----:R-:W2:Y:S01]  /*44120*/  LDL.64 R16, [R1+0x30] ;  /* 0x0000300001107983 */ /* 0x001ea20000100a00 */
[----:B-1----:R-:W4:Y:S04]  /*44130*/  LDL.64 R12, [R1+0x40] ;  /* 0x00004000010c7983 */ /* 0x002f280000100a00 */
[----:B--2---:R0:W-:Y:S04]  /*44140*/  STL.64 [R1+0x4800], R16 ;  /* 0x0048001001007387 */ /* 0x0041e80000100a00 */
[----:B0-----:R-:W4:Y:S01]  /*44150*/  LDL.LU R16, [R1+0x1560] ;  /* 0x0015600001107983 */ /* 0x001f220000300800 */
[----:B------:R-:W4:Y:S02]  /*44160*/  LDL.LU R17, [R1+0x1564] ;  /* 0x0015640001117983 */ /* 0x000f240000300800 */
[----:B------:R-:W4:Y:S02]  /*44170*/  LDL.LU R18, [R1+0x1568] ;  /* 0x0015680001127983 */ /* 0x000f240000300800 */
[----:B------:R-:W4:Y:S01]  /*44180*/  LDL.LU R19, [R1+0x156c] ;  /* 0x00156c0001137983 */ /* 0x000f220000300800 */
[----:B---3--:R-:W-:Y:S01]  /*44190*/  STL.64 [R1+0x47a0], R22 ;  /* 0x0047a01601007387 */ /* 0x008fe20000100a00 */
[----:B------:R0:W-:Y:S03]  /*441a0*/  STL.64 [R1+0x4798], R20 ;  /* 0x0047981401007387 */ /* 0x0001e60000100a00 */
        /* <DEDUP_REMOVED lines=9> */
[----:B------:R-:W3:Y:S01]  /*44240*/  LDL.LU R23, [R1+0x153c] ;  /* 0x00153c0001177983 */ /* 0x000ee20000300800 */
[----:B----4-:R-:W-:Y:S01]  /*44250*/  HMMA.16816.F32.BF16 R16, R24, R12, R16 ;  /* 0x0000000c1810723c */ /* 0x010fe20000041810 */
        /* <DEDUP_REMOVED lines=12> */
[----:B------:R-:W4:Y:S01]  /*44320*/  LDL.LU R4, [R1+0x1260] ;  /* 0x0012600001047983 */ /* 0x000f220000300800 */
[----:B------:R-:W4:Y:S02]  /*44330*/  LDL.LU R5, [R1+0x1264] ;  /* 0x0012640001057983 */ /* 0x000f240000300800 */
[----:B------:R-:W4:Y:S02]  /*44340*/  LDL.LU R6, [R1+0x1268] ;  /* 0x0012680001067983 */ /* 0x000f240000300800 */
[----:B------:R-:W4:Y:S01]  /*44350*/  LDL.LU R7, [R1+0x126c] ;  /* 0x00126c0001077983 */ /* 0x000f220000300800 */
[----:B------:R0:W-:Y:S01]  /*44360*/  STL.64 [R1+0x550], R16 ;  /* 0x0005501001007387 */ /* 0x0001e20000100a00 */
[----:B------:R-:W-:Y:S03]  /*44370*/  STL.64 [R1+0x558], R18 ;  /* 0x0005581201007387 */ /* 0x000fe60000100a00 */
[----:B0-----:R-:W2:Y:S01]  /*44380*/  LDL.LU.64 R16, [R1+0x4800] ;  /* 0x0048000001107983 */ /* 0x001ea20000300a00 */
[----:B------:R-:W2:Y:S02]  /*44390*/  LDL.LU.64 R14, [R1+0x47f8] ;  /* 0x0047f800010e7983 */ /* 0x000ea40000300a00 */
[----:B------:R-:W2:Y:S02]  /*443a0*/  LDL.LU.64 R12, [R1+0x47f0] ;  /* 0x0047f000010c7983 */ /* 0x000ea40000300a00 */
[----:B------:R-:W-:Y:S01]  /*443b0*/  STL [R1+0x4768], R2 ;  /* 0x0047680201007387 */ /* 0x000fe20000100800 */
[----:B------:R-:W-:Y:S01]  /*443c0*/  STL [R1+0x4764], R3 ;  /* 0x0047640301007387 */ /* 0x000fe20000100800 */
[C---:B--2---:R-:W-:Y:S01]  /*443d0*/  HMMA.16816.F32.BF16 R12, R24.reuse, R16, R12 ;  /* 0x00000010180c723c */ /* 0x044fe2000004180c */
[----:B------:R-:W-:Y:S11]  /*443e0*/  IMAD.MOV.U32 R0, RZ, RZ, R17 ;  /* 0x000000ffff007224 */ /* 0x000ff600078e0011 */
[----:B------:R-:W-:Y:S11]  /*443f0*/  @!UPT UIADD3 URZ, URZ, URZ, URZ ;  /* 0x0000003f3f3ff290 */ /* 0x000ff6000fffe03f */
[----:B------:R0:W-:Y:S01]  /*44400*/  STL.64 [R1+0x540], R12 ;  /* 0x0005400c01007387 */ /* 0x0001e20000100a00 */
[----:B------:R1:W-:Y:S03]  /*44410*/  STL.64 [R1+0x548], R14 ;  /* 0x0005480e01007387 */ /* 0x0003e60000100a00 */
[----:B0-----:R-:W3:Y:S01]  /*44420*/  LDL.LU.64 R12, [R1+0x47e8] ;  /* 0x0047e800010c7983 */ /* 0x001ee20000300a00 */
[----:B-1----:R-:W-:Y:S02]  /*44430*/  IMAD.MOV.U32 R14, RZ, RZ, R16 ;  /* 0x000000ffff0e7224 */ /* 0x002fe400078e0010 */
[----:B------:R-:W2:Y:S03]  /*44440*/  LDL.LU.64 R16, [R1+0x47e0] ;  /* 0x0047e00001107983 */ /* 0x000ea60000300a00 */
[----:B------:R-:W-:Y:S01]  /*44450*/  STL [R1+0x476c], R14 ;  /* 0x00476c0e01007387 */ /* 0x000fe20000100800 */
        /* <DEDUP_REMOVED lines=20> */
[----:B------:R-:W-:Y:S02]  /*445a0*/  IMAD.MOV.U32 R2, RZ, RZ, R17 ;  /* 0x000000ffff027224 */ /* 0x000fe400078e0011 */
[----:B------:R-:W2:Y:S11]  /*445b0*/  LDL.LU.64 R16, [R1+0x47a8] ;  /* 0x0047a80001107983 */ /* 0x000eb60000300a00 */
[----:B------:R-:W-:Y:S07]  /*445c0*/  @!UPT UIADD3 URZ, URZ, URZ, URZ ;  /* 0x0000003f3f3ff290 */ /* 0x000fee000fffe03f */
[----:B------:R0:W-:Y:S01]  /*445d0*/  STL.64 [R1+0x510], R20 ;  /* 0x0005101401007387 */ /* 0x0001e20000100a00 */
[----:B------:R-:W-:Y:S02]  /*445e0*/  IMAD.MOV.U32 R18, RZ, RZ, R22 ;  /* 0x000000ffff127224 */ /* 0x000fe400078e0016 */
[----:B------:R-:W-:Y:S02]  /*445f0*/  IMAD.MOV.U32 R19, RZ, RZ, R23 ;  /* 0x000000ffff137224 */ /* 0x000fe400078e0017 */
[----:B------:R-:W2:Y:S04]  /*44600*/  LDL.LU.64 R22, [R1+0x47a0] ;  /* 0x0047a00001167983 */ /* 0x000ea80000300a00 */
[----:B0-----:R-:W2:Y:S01]  /*44610*/  LDL.LU.64 R20, [R1+0x4798] ;  /* 0x0047980001147983 */ /* 0x001ea20000300a00 */
[C---:B---3--:R-:W-:Y:S01]  /*44620*/  HMMA.16816.F32.BF16 R8, R24.reuse, R12, R8 ;  /* 0x0000000c1808723c */ /* 0x048fe20000041808 */
[----:B------:R-:W-:Y:S02]  /*44630*/  STL [R1+0x361c], R19 ;  /* 0x00361c1301007387 */ /* 0x000fe40000100800 */
[----:B------:R-:W-:Y:S05]  /*44640*/  STL [R1+0x3618], R18 ;  /* 0x0036181201007387 */ /* 0x000fea0000100800 */
[C---:B--2---:R-:W-:Y:S11]  /*44650*/  HMMA.16816.F32.BF16 R20, R24.reuse, R16, R20 ;  /* 0x000000101814723c */ /* 0x044ff60000041814 */
[----:B------:R-:W-:Y:S11]  /*44660*/  @!UPT UIADD3 URZ, URZ, URZ, URZ ;  /* 0x0000003f3f3ff290 */ /* 0x000ff6000fffe03f */
[----:B------:R-:W-:Y:S01]  /*44670*/  @!UPT UIADD3 URZ, URZ, URZ, URZ ;  /* 0x0000003f3f3ff290 */ /* 0x000fe2000fffe03f */
[----:B------:R0:W-:Y:S01]  /*44680*/  STL.64 [R1+0x500], R20 ;  /* 0x0005001401007387 */ /* 0x0001e20000100a00 */
[----:B------:R-:W-:Y:S03]  /*44690*/  STL.64 [R1+0x508], R22 ;  /* 0x0005081601007387 */ /* 0x000fe60000100a00 */
[----:B0-----:R-:W2:Y:S01]  /*446a0*/  LDL.LU.64 R20, [R1+0x4790] ;  /* 0x0047900001147983 */ /* 0x001ea20000300a00 */
[----:B------:R0:W-:Y:S03]  /*446b0*/  STL.64 [R1+0x4640], R16 ;  /* 0x0046401001007387 */ /* 0x0001e60000100a00 */
[----:B0-----:R-:W2:Y:S01]  /*446c0*/  LDL.LU R16, [R1+0x1250] ;  /* 0x0012500001107983 */ /* 0x001ea20000300800 */
[----:B------:R-:W2:Y:S02]  /*446d0*/  LDL.LU R17, [R1+0x1254] ;  /* 0x0012540001117983 */ /* 0x000ea40000300800 */
[----:B------:R-:W2:Y:S02]  /*446e0*/  LDL.LU R18, [R1+0x1258] ;  /* 0x0012580001127983 */ /* 0x000ea40000300800 */
[----:B------:R-:W2:Y:S01]  /*446f0*/  LDL.LU R19, [R1+0x125c] ;  /* 0x00125c0001137983 */ /* 0x000ea20000300800 */
[----:B------:R-:W-:Y:S01]  /*44700*/  STL.64 [R1+0x4f0], R8 ;  /* 0x0004f00801007387 */ /* 0x000fe20000100a00 */
[----:B------:R0:W-:Y:S03]  /*44710*/  STL.64 [R1+0x4f8], R10 ;  /* 0x0004f80a01007387 */ /* 0x0001e60000100a00 */
[----:B0-----:R-:W3:Y:S01]  /*44720*/  LDL.LU.64 R10, [R1+0x4788] ;  /* 0x00478800010a7983 */ /* 0x001ee20000300a00 */
[----:B------:R-:W4:Y:S02]  /*44730*/  LDL.LU.64 R8, [R1+0x4780] ;  /* 0x0047800001087983 */ /* 0x000f240000300a00 */
[----:B------:R-:W-:Y:S01]  /*44740*/  STL.64 [R1+0x4738], R12 ;  /* 0x0047380c01007387 */ /* 0x000fe20000100a00 */
[----:B----4-:R-:W-:Y:S01]  /*44750*/  HMMA.16816.F32.BF16 R24, R24, R8, R4 ;  /* 0x000000081818723c */ /* 0x010fe20000041804 */
[----:B------:R-:W2:Y:S01]  /*44760*/  LDL.LU.64 R6, [R1+0x4778] ;  /* 0x0047780001067983 */ /* 0x000ea20000300a00 */
[----:B------:R-:W2:Y:S02]  /*44770*/  LDL.LU.64 R4, [R1+0x4770] ;  /* 0x0047700001047983 */ /* 0x000ea40000300a00 */
[----:B---3--:R-:W-:Y:S02]  /*44780*/  STL.64 [R1+0x4650], R10 ;  /* 0x0046500a01007387 */ /* 0x008fe40000100a00 */
[----:B------:R2:W-:Y:S11]  /*44790*/  STL.64 [R1+0x4648], R8 ;  /* 0x0046480801007387 */ /* 0x0005f60000100a00 */
[----:B------:R-:W-:Y:S06]  /*447a0*/  @!UPT UIADD3 URZ, URZ, URZ, URZ ;  /* 0x0000003f3f3ff290 */ /* 0x000fec000fffe03f */
[----:B------:R-:W-:Y:S01]  /*447b0*/  STL.64 [R1+0x280], R24 ;  /* 0x0002801801007387 */ /* 0x000fe20000100a00 */
[----:B------:R-:W-:Y:S01]  /*447c0*/  STL.64 [R1+0x288], R26 ;  /* 0x0002881a01007387 */ /* 0x000fe20000100a00 */
[----:B--2---:R-:W-:Y:S02]  /*447d0*/  HMMA.16816.F32.BF16 R8, R4, R20, R16 ;  /* 0x000000140408723c */ /* 0x004fe40000041810 */
[----:B------:R-:W2:Y:S11]  /*447e0*/  LDL.LU R20, [R1+0x13e0] ;  /* 0x0013e00001147983 */ /* 0x000eb60000300800 */
[----:B------:R-:W-:Y:S10]  /*447f0*/  @!UPT UIADD3 URZ, URZ, URZ, URZ ;  /* 0x0000003f3f3ff290 */ /* 0x000ff4000fffe03f */
[----:B------:R0:W-:Y:S01]  /*44800*/  STL.64 [R1+0x270], R8 ;  /* 0x0002700801007387 */ /* 0x0001e20000100a00 */
[----:B------:R1:W-:Y:S02]  /*44810*/  STL.64 [R1+0x278], R10 ;  /* 0x0002780a01007387 */ /* 0x0003e40000100a00 */
[----:B------:R-:W2:Y:S02]  /*44820*/  LDL.LU R21, [R1+0x13e4] ;  /* 0x0013e40001157983 */ /* 0x000ea40000300800 */
[----:B------:R-:W3:Y:S01]  /*44830*/  LDL.LU R22, [R1+0x13e8] ;  /* 0x0013e80001167983 */ /* 0x000ee20000300800 */
[----:B------:R-:W3:Y:S01]  /*44840*/  LDL.LU R23, [R1+0x13ec] ;  /* 0x0013ec0001177983 */ /* 0x000ee20000300800 */
[----:B------:R-:W-:Y:S02]  /*44850*/  IMAD.MOV.U32 R16, RZ, RZ, R14 ;  /* 0x000000ffff107224 */ /* 0x000fe400078e000e */
[----:B------:R-:W-:Y:S01]  /*44860*/  IMAD.MOV.U32 R17, RZ, RZ, R2 ;  /* 0x000000ffff117224 */ /* 0x000fe200078e0002 */
[----:B---3--:R-:W-:Y:S01]  /*44870*/  STL.64 [R1+0x4660], R22 ;  /* 0x0046601601007387 */ /* 0x008fe20000100a00 */
[----:B--2---:R2:W-:Y:S02]  /*44880*/  STL.64 [R1+0x4658], R20 ;  /* 0x0046581401007387 */ /* 0x0045e40000100a00 */
[----:B------:R-:W3:Y:S02]  /*44890*/  LDL.LU R14, [R1+0x476c] ;  /* 0x00476c00010e7983 */ /* 0x000ee40000300800 */
[----:B------:R-:W4:Y:S01]  /*448a0*/  LDL.LU R2, [R1+0x4768] ;  /* 0x0047680001027983 */ /* 0x000f220000300800 */
[----:B------:R3:W-:Y:S01]  /*448b0*/  STL.64 [R1+0x4668], R16 ;  /* 0x0046681001007387 */ /* 0x0007e20000100a00 */
[----:B0-----:R-:W3:Y:S02]  /*448c0*/  LDL.LU R8, [R1+0x1400] ;  /* 0x0014000001087983 */ /* 0x001ee40000300800 */
[----:B------:R-:W3:Y:S02]  /*448d0*/  LDL.LU R9, [R1+0x1404] ;  /* 0x0014040001097983 */ /* 0x000ee40000300800 */
[----:B-1----:R-:W3:Y:S01]  /*448e0*/  LDL.LU R10, [R1+0x1408] ;  /* 0x00140800010a7983 */ /* 0x002ee20000300800 */
[----:B------:R-:W3:Y:S01]  /*448f0*/  LDL.LU R11, [R1+0x140c] ;  /* 0x00140c00010b7983 */ /* 0x000ee20000300800 */
[----:B--2---:R-:W-:-:S02]  /*44900*/  IMAD.MOV.U32 R20, RZ, RZ, R3 ;  /* 0x000000ffff147224 */ /* 0x004fc400078e0003 */
[----:B------:R-:W-:Y:S01]  /*44910*/  IMAD.MOV.U32 R21, RZ, RZ, R29 ;  /* 0x000000ffff157224 */ /* 0x000fe200078e001d */
[----:B---3--:R-:W-:Y:S01]  /*44920*/  STL.64 [R1+0x4678], R10 ;  /* 0x0046780a01007387 */ /* 0x008fe20000100a00 */
[----:B------:R0:W-:Y:S02]  /*44930*/  STL.64 [R1+0x4670], R8 ;  /* 0x0046700801007387 */ /* 0x0001e40000100a00 */
[----:B------:R-:W2:Y:S02]  /*44940*/  LDL.LU R3, [R1+0x4764] ;  /* 0x0047640001037983 */ /* 0x000ea40000300800 */
[----:B------:R-:W3:Y:S01]  /*44950*/  LDL.LU R29, [R1+0x4760] ;  /* 0x00476000011d7983 */ /* 0x000ee20000300800 */
[----:B------:R-:W-:Y:S01]  /*44960*/  STL.64 [R1+0x4680], R20 ;  /* 0x0046801401007387 */ /* 0x000fe20000100a00 */
[----:B------:R-:W2:Y:S02]  /*44970*/  LDL.LU R16, [R1+0x1410] ;  /* 0x0014100001107983 */ /* 0x000ea40000300800 */
[----:B------:R-:W2:Y:S02]  /*44980*/  LDL.LU R17, [R1+0x1414] ;  /* 0x0014140001117983 */ /* 0x000ea40000300800 */
[----:B------:R-:W2:Y:S01]  /*44990*/  LDL.LU R18, [R1+0x1418] ;  /* 0x0014180001127983 */ /* 0x000ea20000300800 */
[----:B------:R-:W2:Y:S01]  /*449a0*/  LDL.LU R19, [R1+0x141c] ;  /* 0x00141c0001137983 */ /* 0x000ea20000300800 */
[----:B0-----:R-:W-:-:S02]  /*449b0*/  IMAD.MOV.U32 R8, RZ, RZ, R28 ;  /* 0x000000ffff087224 */ /* 0x001fc400078e001c */
[----:B------:R-:W-:Y:S01]  /*449c0*/  IMAD.MOV.U32 R9, RZ, RZ, R15 ;  /* 0x000000ffff097224 */ /* 0x000fe200078e000f */
[----:B--2---:R-:W-:Y:S01]  /*449d0*/  STL.64 [R1+0x4690], R18 ;  /* 0x0046901201007387 */ /* 0x004fe20000100a00 */
[----:B------:R0:W-:Y:S02]  /*449e0*/  STL.64 [R1+0x4688], R16 ;  /* 0x0046881001007387 */ /* 0x0001e40000100a00 */
[----:B------:R-:W2:Y:S02]  /*449f0*/  LDL.LU R28, [R1+0x475c] ;  /* 0x00475c00011c7983 */ /* 0x000ea40000300800 */
[----:B------:R-:W2:Y:S01]  /*44a00*/  LDL.LU R15, [R1+0x4758] ;  /* 0x00475800010f7983 */ /* 0x000ea20000300800 */
[----:B------:R1:W-:Y:S01]  /*44a10*/  STL.64 [R1+0x4698], R8 ;  /* 0x0046980801007387 */ /* 0x0003e20000100a00 */
[----:B0-----:R-:W-:Y:S02]  /*44a20*/  IMAD.MOV.U32 R16, RZ, RZ, R14 ;  /* 0x000000ffff107224 */ /* 0x001fe400078e000e */
[----:B------:R-:W-:Y:S01]  /*44a30*/  IMAD.MOV.U32 R17, RZ, RZ, R0 ;  /* 0x000000ffff117224 */ /* 0x000fe200078e0000 */
[----:B------:R-:W2:Y:S01]  /*44a40*/  LDL.LU R14, [R1+0x4754] ;  /* 0x00475400010e7983 */ /* 0x000ea20000300800 */
[----:B------:R-:W2:Y:S03]  /*44a50*/  LDL.LU R0, [R1+0x4750] ;  /* 0x0047500001007983 */ /* 0x000ea60000300800 */
[----:B------:R0:W-:Y:S01]  /*44a60*/  STL.64 [R1+0x46a0], R16 ;  /* 0x0046a01001007387 */ /* 0x0001e20000100a00 */
[----:B-1----:R-:W2:Y:S02]  /*44a70*/  LDL.LU R8, [R1+0x1430] ;  /* 0x0014300001087983 */ /* 0x002ea40000300800 */
[----:B------:R-:W2:Y:S02]  /*44a80*/  LDL.LU R9, [R1+0x1434] ;  /* 0x0014340001097983 */ /* 0x000ea40000300800 */
[----:B------:R-:W2:Y:S01]  /*44a90*/  LDL.LU R10, [R1+0x1438] ;  /* 0x00143800010a7983 */ /* 0x000ea20000300800 */
[----:B------:R-:W2:Y:S04]  /*44aa0*/  LDL.LU R11, [R1+0x143c] ;  /* 0x00143c00010b7983 */ /* 0x000ea80000300800 */
[----:B--2---:R-:W-:Y:S01]  /*44ab0*/  STL.64 [R1+0x46b0], R10 ;  /* 0x0046b00a01007387 */ /* 0x004fe20000100a00 */
[----:B------:R-:W-:Y:S02]  /*44ac0*/  STL.64 [R1+0x46a8], R8 ;  /* 0x0046a80801007387 */ /* 0x000fe40000100a00 */
[----:B------:R-:W2:Y:S02]  /*44ad0*/  LDL.64 R24, [R1+0x70] ;  /* 0x0000700001187983 */ /* 0x000ea40000100a00 */
[----:B0-----:R-:W-:-:S02]  /*44ae0*/  IMAD.MOV.U32 R16, RZ, RZ, R3 ;  /* 0x000000ffff107224 */ /* 0x001fc400078e0003 */
[----:B----4-:R-:W-:Y:S01]  /*44af0*/  IMAD.MOV.U32 R17, RZ, RZ, R2 ;  /* 0x000000ffff117224 */ /* 0x010fe200078e0002 */
[----:B--2---:R-:W-:Y:S04]  /*44b00*/  STL.64 [R1+0x46e8], R24 ;  /* 0x0046e81801007387 */ /* 0x004fe80000100a00 */
[----:B------:R0:W-:Y:S02]  /*44b10*/  STL.64 [R1+0x46b8], R16 ;  /* 0x0046b81001007387 */ /* 0x0001e40000100a00 */
[----:B0-----:R-:W2:Y:S01]  /*44b20*/  LDL.LU R16, [R1+0x1450] ;  /* 0x0014500001107983 */ /* 0x001ea20000300800 */
[----:B------:R-:W2:Y:S02]  /*44b30*/  LDL.LU R17, [R1+0x1454] ;  /* 0x0014540001117983 */ /* 0x000ea40000300800 */
[----:B------:R-:W4:Y:S02]  /*44b40*/  LDL.LU R18, [R1+0x1458] ;  /* 0x0014580001127983 */ /* 0x000f240000300800 */
        /* <DEDUP_REMOVED lines=13> */
[----:B0-----:R-:W2:Y:S01]  /*44c20*/  LDL.64 R16, [R1+0x60] ;  /* 0x0000600001107983 */ /* 0x001ea20000100a00 */
[----:B---3--:R-:W-:-:S02]  /*44c30*/  IMAD.MOV.U32 R24, RZ, RZ, R28 ;  /* 0x000000ffff187224 */ /* 0x008fc400078e001c */
[----:B------:R-:W-:Y:S01]  /*44c40*/  IMAD.MOV.U32 R25, RZ, RZ, R15 ;  /* 0x000000ffff197224 */ /* 0x000fe200078e000f */
[----:B--2---:R0:W-:Y:S04]  /*44c50*/  STL.64 [R1+0x46e0], R16 ;  /* 0x0046e01001007387 */ /* 0x0041e80000100a00 */
[----:B0-----:R-:W2:Y:S01]  /*44c60*/  LDL.LU R16, [R1+0x1200] ;  /* 0x0012000001107983 */ /* 0x001ea20000300800 */
[----:B------:R-:W2:Y:S02]  /*44c70*/  LDL.LU R17, [R1+0x1204] ;  /* 0x0012040001117983 */ /* 0x000ea40000300800 */
[----:B------:R-:W3:Y:S02]  /*44c80*/  LDL.LU R18, [R1+0x1208] ;  /* 0x0012080001127983 */ /* 0x000ee40000300800 */
[----:B------:R-:W3:Y:S01]  /*44c90*/  LDL.LU R19, [R1+0x120c] ;  /* 0x00120c0001137983 */ /* 0x000ee20000300800 */
[----:B------:R0:W-:Y:S01]  /*44ca0*/  STL.64 [R1+0x4730], R24 ;  /* 0x0047301801007387 */ /* 0x0001e20000100a00 */
[----:B------:R-:W4:Y:S02]  /*44cb0*/  LDL.LU R12, [R1+0x1240] ;  /* 0x00124000010c7983 */ /* 0x000f240000300800 */
[----:B------:R-:W4:Y:S02]  /*44cc0*/  LDL.LU R13, [R1+0x1244] ;  /* 0x00124400010d7983 */ /* 0x000f240000300800 */
[----:B0-----:R-:W-:-:S02]  /*44cd0*/  IMAD.MOV.U32 R24, RZ, RZ, R14 ;  /* 0x000000ffff187224 */ /* 0x001fc400078e000e */
[----:B------:R-:W4:Y:S01]  /*44ce0*/  LDL.LU R14, [R1+0x1248] ;  /* 0x00124800010e7983 */ /* 0x000f220000300800 */
[----:B------:R-:W4:Y:S03]  /*44cf0*/  LDL.LU R15, [R1+0x124c] ;  /* 0x00124c00010f7983 */ /* 0x000f260000300800 */
        /* <DEDUP_REMOVED lines=24> */
[----:B--2---:R-:W-:Y:S01]  /*44e80*/  STL.64 [R1+0x46d8], R10 ;  /* 0x0046d80a01007387 */ /* 0x004fe20000100a00 */
[----:B---3--:R0:W-:Y:S03]  /*44e90*/  STL.64 [R1+0x46d0], R8 ;  /* 0x0046d00801007387 */ /* 0x0081e60000100a00 */
        /* <DEDUP_REMOVED lines=8> */
[----:B------:R-:W4:Y:S06]  /*44f20*/  LDL.LU.64 R12, [R1+0x4738] ;  /* 0x00473800010c7983 */ /* 0x000f2c0000300a00 */
[----:B------:R0:W-:Y:S02]  /*44f30*/  STL.64 [R1+0x260], R24 ;  /* 0x0002601801007387 */ /* 0x0001e40000100a00 */
[----:B0-----:R-:W2:Y:S01]  /*44f40*/  LDL.LU.64 R24, [R1+0x4730] ;  /* 0x0047300001187983 */ /* 0x001ea20000300a00 */
[----:B------:R-:W-:-:S02]  /*44f50*/  IMAD.MOV.U32 R14, RZ, RZ, R26 ;  /* 0x000000ffff0e7224 */ /* 0x000fc400078e001a */
[----:B------:R-:W-:-:S05]  /*44f60*/  IMAD.MOV.U32 R15, RZ, RZ, R27 ;  /* 0x000000ffff0f7224 */ /* 0x000fca00078e001b */
[----:B------:R-:W-:Y:S01]  /*44f70*/  STL [R1+0x35cc], R15 ;  /* 0x0035cc0f01007387 */ /* 0x000fe20000100800 */
[----:B------:R-:W-:Y:S01]  /*44f80*/  STL [R1+0x35c8], R14 ;  /* 0x0035c80e01007387 */ /* 0x000fe20000100800 */
[C---:B--2---:R-:W-:Y:S02]  /*44f90*/  HMMA.16816.F32.BF16 R24, R4.reuse, R24, R16 ;  /* 0x000000180418723c */ /* 0x044fe40000041810 */
[----:B------:R-:W2:Y:S01]  /*44fa0*/  LDL.LU.64 R18, [R1+0x4728] ;  /* 0x0047280001127983 */ /* 0x000ea20000300a00 */
[----:B------:R-:W2:Y:S11]  /*44fb0*/  LDL.LU.64 R16, [R1+0x4720] ;  /* 0x0047200001107983 */ /* 0x000eb60000300a00 */
[----:B------:R-:W-:Y:S09]  /*44fc0*/  @!UPT UIADD3 URZ, URZ, URZ, URZ ;  /* 0x0000003f3f3ff290 */ /* 0x000ff2000fffe03f */
[----:B------:R0:W-:Y:S01]  /*44fd0*/  STL.64 [R1+0x250], R24 ;  /* 0x0002501801007387 */ /* 0x0001e20000100a00 */
[----:B------:R2:W-:Y:S03]  /*44fe0*/  STL.64 [R1+0x258], R26 ;  /* 0x0002581a01007387 */ /* 0x0005e60000100a00 */
[----:B0-----:R-:W2:Y:S02]  /*44ff0*/  LDL.LU.64 R24, [R1+0x4718] ;  /* 0x0047180001187983 */ /* 0x001ea40000300a00 */
[----:B--2---:R-:W-:Y:S02]  /*45000*/  HMMA.16816.F32.BF16 R24, R4, R24, R16 ;  /* 0x000000180418723c */ /* 0x004fe40000041810 */
[----:B------:R-:W2:Y:S01]  /*45010*/  LDL.LU.64 R18, [R1+0x4710] ;  /* 0x0047100001127983 */ /* 0x000ea20000300a00 */
[----:B------:R-:W2:Y:S11]  /*45020*/  LDL.LU.64 R16, [R1+0x4708] ;  /* 0x0047080001107983 */ /* 0x000eb60000300a00 */
[----:B------:R-:W-:Y:S09]  /*45030*/  @!UPT UIADD3 URZ, URZ, URZ, URZ ;  /* 0x0000003f3f3ff290 */ /* 0x000ff2000fffe03f */
[----:B------:R0:W-:Y:S04]  /*45040*/  STL.64 [R1+0x240], R24 ;  /* 0x0002401801007387 */ /* 0x0001e80000100a00 */
[----:B0-----:R-:W2:Y:S01]  /*45050*/  LDL.LU.64 R24, [R1+0x4700] ;  /* 0x0047000001187983 */ /* 0x001ea20000300a00 */
[----:B------:R-:W-:Y:S02]  /*45060*/  IMAD.MOV.U32 R15, RZ, RZ, R26 ;  /* 0x000000ffff0f7224 */ /* 0x000fe400078e001a */
        /* <DEDUP_REMOVED lines=8> */
[----:B------:R-:W-:Y:S03]  /*450f0*/  STL.64 [R1+0x238], R26 ;  /* 0x0002381a01007387 */ /* 0x000fe60000100a00 */
[----:B0-----:R-:W2:Y:S02]  /*45100*/  LDL.LU.64 R24, [R1+0x46e8] ;  /* 0x0046e80001187983 */ /* 0x001ea40000300a00 */
        /* <DEDUP_REMOVED lines=8> */
[----:B------:R-:W0:Y:S04]  /*45190*/  LDSM.16.MT88.4 R24, [R29+0x8180] ;  /* 0x008180001d18783b */ /* 0x000e280000004200 */
[----:B0-----:R-:W-:Y:S01]  /*451a0*/  STL.64 [R1+0x4550], R26 ;  /* 0x0045501a01007387 */ /* 0x001fe20000100a00 */
[----:B------:R0:W-:Y:S03]  /*451b0*/  STL.64 [R1+0x4548], R24 ;  /* 0x0045481801007387 */ /* 0x0001e60000100a00 */
[----:B0-----:R-:W3:Y:S01]  /*451c0*/  LDL.64 R24, [R1+0x50] ;  /* 0x0000500001187983 */ /* 0x001ee20000100a00 */
        /* <DEDUP_REMOVED lines=13> */
[----:B------:R0:W-:Y:S01]  /*452a0*/  STL.64 [R1+0x4d0], R16 ;  /* 0x0004d01001007387 */ /* 0x0001e20000100a00 */
[----:B------:R-:W-:Y:S03]  /*452b0*/  STL.64 [R1+0x4d8], R18 ;  /* 0x0004d81201007387 */ /* 0x000fe60000100a00 */
[----:B0-----:R-:W2:Y:S01]  /*452c0*/  LDL.LU.64 R16, [R1+0x46b8] ;  /* 0x0046b80001107983 */ /* 0x001ea20000300a00 */
[----:B------:R0:W-:Y:S03]  /*452d0*/  STL.64 [R1+0x45e0], R24 ;  /* 0x0045e01801007387 */ /* 0x0001e60000100a00 */
        /* <DEDUP_REMOVED lines=17> */
[----:B------:R-:W3:Y:S01]  /*453f0*/  LDL.LU.64 R16, [R1+0x4688] ;  /* 0x0046880001107983 */ /* 0x000ee20000300a00 */
[C---:B--2---:R-:W-:Y:S02]  /*45400*/  HMMA.16816.F32.BF16 R8, R4.reuse, R8, R20 ;  /* 0x000000080408723c */ /* 0x044fe40000041814 */
[----:B------:R-:W3:Y:S11]  /*45410*/  LDL.LU.64 R20, [R1+0x4680] ;  /* 0x0046800001147983 */ /* 0x000ef60000300a00 */
[----:B------:R-:W-:Y:S10]  /*45420*/  @!UPT UIADD3 URZ, URZ, URZ, URZ ;  /* 0x0000003f3f3ff290 */ /* 0x000ff4000fffe03f */
[----:B------:R-:W-:Y:S01]  /*45430*/  STL.64 [R1+0x4a0], R8 ;  /* 0x0004a00801007387 */ /* 0x000fe20000100a00 */
[----:B------:R0:W-:Y:S03]  /*45440*/  STL.64 [R1+0x4a8], R10 ;  /* 0x0004a80a01007387 */ /* 0x0001e60000100a00 */
[----:B0-----:R-:W2:Y:S01]  /*45450*/  LDL.LU.64 R10, [R1+0x4678] ;  /* 0x00467800010a7983 */ /* 0x001ea20000300a00 */
[----:B------:R-:W2:Y:S01]  /*45460*/  LDL.LU.64 R8, [R1+0x4670] ;  /* 0x0046700001087983 */ /* 0x000ea20000300a00 */
[C---:B---3--:R-:W-:Y:S02]  /*45470*/  HMMA.16816.F32.BF16 R20, R4.reuse, R20, R16 ;  /* 0x000000140414723c */ /* 0x048fe40000041810 */
[----:B------:R-:W2:Y:S11]  /*45480*/  LDL.LU.64 R16, [R1+0x4668] ;  /* 0x0046680001107983 */ /* 0x000eb60000300a00 */
[----:B------:R-:W-:Y:S10]  /*45490*/  @!UPT UIADD3 URZ, URZ, URZ, URZ ;  /* 0x0000003f3f3ff290 */ /* 0x000ff4000fffe03f */
[----:B------:R-:W-:Y:S01]  /*454a0*/  STL.64 [R1+0x490], R20 ;  /* 0x0004901401007387 */ /* 0x000fe20000100a00 */
[----:B------:R0:W-:Y:S03]  /*454b0*/  STL.64 [R1+0x498], R22 ;  /* 0x0004981601007387 */ /* 0x0001e60000100a00 */
[----:B0-----:R-:W4:Y:S01]  /*454c0*/  LDL.LU.64 R22, [R1+0x4660] ;  /* 0x0046600001167983 */ /* 0x001f220000300a00 */
[----:B------:R-:W4:Y:S01]  /*454d0*/  LDL.LU.64 R20, [R1+0x4658] ;  /* 0x0046580001147983 */ /* 0x000f220000300a00 */
[C---:B--2---:R-:W-:Y:S02]  /*454e0*/  HMMA.16816.F32.BF16 R16, R4.reuse, R16, R8 ;  /* 0x000000100410723c */ /* 0x044fe40000041808 */
[----:B------:R-:W2:Y:S01]  /*454f0*/  LDL.LU.64 R10, [R1+0x4650] ;  /* 0x00465000010a7983 */ /* 0x000ea20000300a00 */
[----:B------:R-:W3:Y:S11]  /*45500*/  LDL.LU.64 R8, [R1+0x4648] ;  /* 0x0046480001087983 */ /* 0x000ef60000300a00 */
[----:B------:R-:W-:Y:S09]  /*45510*/  @!UPT UIADD3 URZ, URZ, URZ, URZ ;  /* 0x0000003f3f3ff290 */ /* 0x000ff2000fffe03f */
[----:B------:R0:W-:Y:S01]  /*45520*/  STL.64 [R1+0x480], R16 ;  /* 0x0004801001007387 */ /* 0x0001e20000100a00 */
[----:B------:R-:W-:Y:S03]  /*45530*/  STL.64 [R1+0x488], R18 ;  /* 0x0004881201007387 */ /* 0x000fe60000100a00 */
[----:B0-----:R-:W2:Y:S02]  /*45540*/  LDL.LU.64 R16, [R1+0x4640] ;  /* 0x0046400001107983 */ /* 0x001ea40000300a00 */
[C---:B--2---:R-:W-:Y:S02]  /*45550*/  HMMA.16816.F32.BF16 R24, R4.reuse, R16, R24 ;  /* 0x000000100418723c */ /* 0x044fe40000041818 */
[----:B------:R4:W-:Y:S06]  /*45560*/  STL.64 [R1+0x4578], R16 ;  /* 0x0045781001007387 */ /* 0x0009ec0000100a00 */
[C---:B----4-:R-:W-:Y:S11]  /*45570*/  HMMA.16816.F32.BF16 R16, R4.reuse, R12, R20 ;  /* 0x0000000c0410723c */ /* 0x050ff60000041814 */
[----:B------:R-:W-:Y:S04]  /*45580*/  @!UPT UIADD3 URZ, URZ, URZ, URZ ;  /* 0x0000003f3f3ff290 */ /* 0x000fe8000fffe03f */
[----:B------:R0:W-:Y:S01]  /*45590*/  STL.64 [R1+0x470], R24 ;  /* 0x0004701801007387 */ /* 0x0001e20000100a00 */
[----:B------:R1:W-:Y:S02]  /*455a0*/  STL.64 [R1+0x478], R26 ;  /* 0x0004781a01007387 */ /* 0x0003e40000100a00 */
[----:B------:R-:W3:Y:S05]  /*455b0*/  LDL.LU R20, [R1+0x11f0] ;  /* 0x0011f00001147983 */ /* 0x000eea0000300800 */
[----:B------:R2:W-:Y:S01]  /*455c0*/  STL.64 [R1+0x460], R16 ;  /* 0x0004601001007387 */ /* 0x0005e20000100a00 */
[----:B------:R4:W-:Y:S02]  /*455d0*/  STL.64 [R1+0x468], R18 ;  /* 0x0004681201007387 */ /* 0x0009e40000100a00 */
[----:B------:R-:W3:Y:S02]  /*455e0*/  LDL.LU R21, [R1+0x11f4] ;  /* 0x0011f40001157983 */ /* 0x000ee40000300800 */
[----:B------:R-:W3:Y:S01]  /*455f0*/  LDL.LU R22, [R1+0x11f8] ;  /* 0x0011f80001167983 */ /* 0x000ee20000300800 */
[----:B------:R-:W3:Y:S01]  /*45600*/  LDL.LU R23, [R1+0x11fc] ;  /* 0x0011fc0001177983 */ /* 0x000ee20000300800 */
[----:B0-----:R-:W3:Y:S02]  /*45610*/  LDL.LU R24, [R1+0x1190] ;  /* 0x0011900001187983 */ /* 0x001ee40000300800 */
[----:B------:R-:W3:Y:S02]  /*45620*/  LDL.LU R25, [R1+0x1194] ;  /* 0x0011940001197983 */ /* 0x000ee40000300800 */
[----:B-1----:R-:W3:Y:S01]  /*45630*/  LDL.LU R26, [R1+0x1198] ;  /* 0x00119800011a7983 */ /* 0x002ee20000300800 */
[----:B------:R-:W3:Y:S04]  /*45640*/  LDL.LU R27, [R1+0x119c] ;  /* 0x00119c00011b7983 */ /* 0x000ee80000300800 */
[----:B--2---:R-:W2:Y:S01]  /*45650*/  LDL.LU R16, [R1+0x11c0] ;  /* 0x0011c00001107983 */ /* 0x004ea20000300800 */
[----:B------:R-:W2:Y:S02]  /*45660*/  LDL.LU R17, [R1+0x11c4] ;  /* 0x0011c40001117983 */ /* 0x000ea40000300800 */
[----:B----4-:R-:W4:Y:S02]  /*45670*/  LDL.LU R18, [R1+0x11c8] ;  /* 0x0011c80001127983 */ /* 0x010f240000300800 */
[----:B------:R-:W4:Y:S02]  /*45680*/  LDL.LU R19, [R1+0x11cc] ;  /* 0x0011cc0001137983 */ /* 0x000f240000300800 */
[----:B----4-:R-:W-:Y:S01]  /*45690*/  STL.64 [R1+0x4618], R18 ;  /* 0x0046181201007387 */ /* 0x010fe20000100a00 */
[----:B--2---:R0:W-:Y:S03]  /*456a0*/  STL.64 [R1+0x4610], R16 ;  /* 0x0046101001007387 */ /* 0x0041e60000100a00 */
[----:B0-----:R-:W2:Y:S04]  /*456b0*/  LDL.64 R16, [R1+0xb0] ;  /* 0x0000b00001107983 */ /* 0x001ea80000100a00 */
[----:B--2---:R0:W-:Y:S04]  /*456c0*/  STL.64 [R1+0x4628], R16 ;  /* 0x0046281001007387 */ /* 0x0041e80000100a00 */
[----:B0-----:R-:W2:Y:S01]  /*456d0*/  LDL.64 R16, [R1+0xc0] ;  /* 0x0000c00001107983 */ /* 0x001ea20000100a00 */
[----:B---3--:R-:W-:Y:S02]  /*456e0*/  STL.64 [R1+0x45f0], R26 ;  /* 0x0045f01a01007387 */ /* 0x008fe40000100a00 */
[----:B------:R0:W-:Y:S02]  /*456f0*/  STL.64 [R1+0x45e8], R24 ;  /* 0x0045e81801007387 */ /* 0x0001e40000100a00 */
[----:B0-----:R-:W3:Y:S04]  /*45700*/  LDL.64 R24, [R1+0x80] ;  /* 0x0000800001187983 */ /* 0x001ee80000100a00 */
[----:B---3--:R0:W-:Y:S04]  /*45710*/  STL.64 [R1+0x45f8], R24 ;  /* 0x0045f81801007387 */ /* 0x0081e80000100a00 */
[----:B0-----:R-:W3:Y:S01]  /*45720*/  LDL.64 R24, [R1+0x90] ;  /* 0x0000900001187983 */ /* 0x001ee20000100a00 */
[----:B------:R-:W-:Y:S03]  /*45730*/  HMMA.16816.F32.BF16 R4, R4, R8, R20 ;  /* 0x000000080404723c */ /* 0x000fe60000041814 */
[----:B---3--:R0:W-:Y:S04]  /*45740*/  STL.64 [R1+0x4608], R24 ;  /* 0x0046081801007387 */ /* 0x0081e80000100a00 */
[----:B0-----:R-:W3:Y:S04]  /*45750*/  LDL.64 R24, [R1+0xa0] ;  /* 0x0000a00001187983 */ /* 0x001ee80000100a00 */
[----:B---3--:R0:W-:Y:S04]  /*45760*/  STL.64 [R1+0x4620], R24 ;  /* 0x0046201801007387 */ /* 0x0081e80000100a00 */
[----:B0-----:R-:W3:Y:S01]  /*45770*/  LDL.LU R24, [R1+0x11d0] ;  /* 0x0011d00001187983 */ /* 0x001ee20000300800 */
[----:B------:R-:W3:Y:S02]  /*45780*/  LDL.LU R25, [R1+0x11d4] ;  /* 0x0011d40001197983 */ /* 0x000ee40000300800 */
[----:B------:R-:W3:Y:S02]  /*45790*/  LDL.LU R26, [R1+0x11d8] ;  /* 0x0011d800011a7983 */ /* 0x000ee40000300800 */
[----:B------:R-:W3:Y:S01]  /*457a0*/  LDL.LU R27, [R1+0x11dc] ;  /* 0x0011dc00011b7983 */ /* 0x000ee20000300800 */
[----:B------:R0:W-:Y:S02]  /*457b0*/  STL.64 [R1+0x4590], R12 ;  /* 0x0045900c01007387 */ /* 0x0001e40000100a00 */
[----:B0-----:R-:W-:-:S02]  /*457c0*/  IMAD.MOV.U32 R12, RZ, RZ, R14 ;  /* 0x000000ffff0c7224 */ /* 0x001fc400078e000e */
[----:B------:R-:W-:-:S05]  /*457d0*/  IMAD.MOV.U32 R13, RZ, RZ, R3 ;  /* 0x000000ffff0d7224 */ /* 0x000fca00078e0003 */
[----:B------:R0:W-:Y:S04]  /*457e0*/  STL.64 [R1+0x4600], R12 ;  /* 0x0046000c01007387 */ /* 0x0001e80000100a00 */
[----:B0-----:R-:W4:Y:S01]  /*457f0*/  LDL.LU R12, [R1+0x11b0] ;  /* 0x0011b000010c7983 */ /* 0x001f220000300800 */
[----:B------:R-:W4:Y:S02]  /*45800*/  LDL.LU R13, [R1+0x11b4] ;  /* 0x0011b400010d7983 */ /* 0x000f240000300800 */
[----:B------:R-:W4:Y:S02]  /*45810*/  LDL.LU R14, [R1+0x11b8] ;  /* 0x0011b800010e7983 */ /* 0x000f240000300800 */
[----:B------:R-:W4:Y:S01]  /*45820*/  LDL.LU R15, [R1+0x11bc] ;  /* 0x0011bc00010f7983 */ /* 0x000f220000300800 */
[----:B------:R-:W3:Y:S01]  /*45830*/  LDL.LU.64 R22, [R1+0x4638] ;  /* 0x0046380001167983 */ /* 0x000ee20000300a00 */
[----:B------:R-:W3:Y:S02]  /*45840*/  LDL.LU.64 R20, [R1+0x4630] ;  /* 0x0046300001147983 */ /* 0x000ee40000300a00 */
[----:B------:R-:W-:Y:S02]  /*45850*/  STL.64 [R1+0x210], R4 ;  /* 0x0002100401007387 */ /* 0x000fe40000100a00 */
[----:B------:R-:W-:Y:S01]  /*45860*/  STL.64 [R1+0x218], R6 ;  /* 0x0002180601007387 */ /* 0x000fe20000100a00 */
[----:B------:R-:W-:Y:S01]  /*45870*/  STL.64 [R1+0x4560], R10 ;  /* 0x0045600a01007387 */ /* 0x000fe20000100a00 */
[----:B------:R0:W-:Y:S03]  /*45880*/  STL.64 [R1+0x4558], R8 ;  /* 0x0045580801007387 */ /* 0x0001e60000100a00 */
[----:B0-----:R-:W3:Y:S01]  /*45890*/  LDL.LU R8, [R1+0x11e0] ;  /* 0x0011e00001087983 */ /* 0x001ee20000300800 */
[----:B------:R-:W3:Y:S02]  /*458a0*/  LDL.LU R9, [R1+0x11e4] ;  /* 0x0011e40001097983 */ /* 0x000ee40000300800 */
[----:B------:R-:W3:Y:S02]  /*458b0*/  LDL.LU R10, [R1+0x11e8] ;  /* 0x0011e800010a7983 */ /* 0x000ee40000300800 */
[----:B------:R-:W3:Y:S02]  /*458c0*/  LDL.LU R11, [R1+0x11ec] ;  /* 0x0011ec00010b7983 */ /* 0x000ee40000300800 */
[----:B--2---:R-:W-:Y:S01]  /*458d0*/  IMAD.MOV.U32 R3, RZ, RZ, R17 ;  /* 0x000000ffff037224 */ /* 0x004fe200078e0011 */
[C---:B---3--:R-:W-:Y:S11]  /*458e0*/  HMMA.16816.F32.BF16 R8, R20.reuse, R16, R8 ;  /* 0x000000101408723c */ /* 0x048ff60000041808 */
[----:B------:R-:W-:Y:S11]  /*458f0*/  @!UPT UIADD3 URZ, URZ, URZ, URZ ;  /* 0x0000003f3f3ff290 */ /* 0x000ff6000fffe03f */
[----:B------:R-:W-:Y:S01]  /*45900*/  @!UPT UIADD3 URZ, URZ, URZ, URZ ;  /* 0x0000003f3f3ff290 */ /* 0x000fe2000fffe03f */
[----:B------:R0:W-:Y:S01]  /*45910*/  STL.64 [R1+0x200], R8 ;  /* 0x0002000801007387 */ /* 0x0001e20000100a00 */
[----:B------:R1:W-:Y:S02]  /*45920*/  STL.64 [R1+0x208], R10 ;  /* 0x0002080a01007387 */ /* 0x0003e40000100a00 */
[----:B0-----:R-:W-:Y:S02]  /*45930*/  IMAD.MOV.U32 R8, RZ, RZ, R16 ;  /* 0x000000ffff087224 */ /* 0x001fe400078e0010 */
[----:B------:R-:W2:Y:S01]  /*45940*/  LDL.LU.64 R16, [R1+0x4628] ;  /* 0x0046280001107983 */ /* 0x000ea20000300a00 */
[----:B------:R-:W-:Y:S01]  /*45950*/  STL [R1+0x4598], R3 ;  /* 0x0045980301007387 */ /* 0x000fe20000100800 */
[C---:B--2---:R-:W-:Y:S01]  /*45960*/  HMMA.16816.F32.BF16 R24, R20.reuse, R16, R24 ;  /* 0x000000101418723c */ /* 0x044fe20000041818 */
[----:B-1----:R-:W-:Y:S02]  /*45970*/  IMAD.MOV.U32 R10, RZ, RZ, R16 ;  /* 0x000000ffff0a7224 */ /* 0x002fe400078e0010 */
[----:B------:R-:W-:Y:S11]  /*45980*/  IMAD.MOV.U32 R9, RZ, RZ, R17 ;  /* 0x000000ffff097224 */ /* 0x000ff600078e0011 */
[----:B------:R-:W-:Y:S09]  /*45990*/  @!UPT UIADD3 URZ, URZ, URZ, URZ ;  /* 0x0000003f3f3ff290 */ /* 0x000ff2000fffe03f */
[----:B------:R0:W-:Y:S01]  /*459a0*/  STL.64 [R1+0x1f0], R24 ;  /* 0x0001f01801007387 */ /* 0x0001e20000100a00 */
[----:B------:R-:W-:Y:S03]  /*459b0*/  STL.64 [R1+0x1f8], R26 ;  /* 0x0001f81a01007387 */ /* 0x000fe60000100a00 */
[----:B0-----:R-:W2:Y:S01]  /*459c0*/  LDL.LU.64 R24, [R1+0x4620] ;  /* 0x0046200001187983 */ /* 0x001ea20000300a00 */
[----:B------:R-:W2:Y:S02]  /*459d0*/  LDL.LU.64 R18, [R1+0x4618] ;  /* 0x0046180001127983 */ /* 0x000ea40000300a00 */
[----:B------:R-:W2:Y:S02]  /*459e0*/  LDL.LU.64 R16, [R1+0x4610] ;  /* 0x0046100001107983 */ /* 0x000ea40000300a00 */
[----:B------:R-:W-:Y:S01]  /*459f0*/  STL [R1+0x4570], R10 ;  /* 0x0045700a01007387 */ /* 0x000fe20000100800 */
[----:B------:R0:W-:Y:S04]  /*45a00*/  STL.64 [R1+0x4568], R8 ;  /* 0x0045680801007387 */ /* 0x0001e80000100a00 */
        /* <DEDUP_REMOVED lines=8> */
[----:B------:R0:W-:Y:S02]  /*45a90*/  STL.64 [R1+0x1e8], R18 ;  /* 0x0001e81201007387 */ /* 0x0001e40000100a00 */
[----:B0-----:R-:W-:Y:S02]  /*45aa0*/  IMAD.MOV.U32 R19, RZ, RZ, R24 ;  /* 0x000000ffff137224 */ /* 0x001fe400078e0018 */
[----:B------:R-:W-:Y:S02]  /*45ab0*/  IMAD.MOV.U32 R18, RZ, RZ, R25 ;  /* 0x000000ffff127224 */ /* 0x000fe400078e0019 */
[----:B------:R-:W4:Y:S03]  /*45ac0*/  LDL.LU.64 R24, [R1+0x4608] ;  /* 0x0046080001187983 */ /* 0x000f260000300a00 */
[----:B------:R0:W-:Y:S02]  /*45ad0*/  STL [R1+0x45a0], R18 ;  /* 0x0045a01201007387 */ /* 0x0001e40000100800 */
[----:B------:R1:W-:Y:S02]  /*45ae0*/  STL [R1+0x459c], R19 ;  /* 0x00459c1301007387 */ /* 0x0003e40000100800 */
[----:B------:R-:W2:Y:S01]  /*45af0*/  LDL.LU R16, [R1+0x11a0] ;  /* 0x0011a00001107983 */ /* 0x000ea20000300800 */
[----:B------:R-:W2:Y:S04]  /*45b00*/  LDL.LU R17, [R1+0x11a4] ;  /* 0x0011a40001117983 */ /* 0x000ea80000300800 */
[----:B0-----:R-:W2:Y:S01]  /*45b10*/  LDL.LU R18, [R1+0x11a8] ;  /* 0x0011a80001127983 */ /* 0x001ea20000300800 */
[----:B-1----:R-:W2:Y:S01]  /*45b20*/  LDL.LU R19, [R1+0x11ac] ;  /* 0x0011ac0001137983 */ /* 0x002ea20000300800 */
[----:B----4-:R-:W-:Y:S01]  /*45b30*/  HMMA.16816.F32.BF16 R12, R20, R24, R12 ;  /* 0x00000018140c723c */ /* 0x010fe2000004180c */
[----:B------:R-:W-:-:S02]  /*45b40*/  IMAD.MOV.U32 R3, RZ, RZ, R24 ;  /* 0x000000ffff037224 */ /* 0x000fc400078e0018 */
[----:B------:R-:W-:Y:S11]  /*45b50*/  IMAD.MOV.U32 R28, RZ, RZ, R25 ;  /* 0x000000ffff1c7224 */ /* 0x000ff600078e0019 */
[----:B------:R-:W-:Y:S09]  /*45b60*/  @!UPT UIADD3 URZ, URZ, URZ, URZ ;  /* 0x0000003f3f3ff290 */ /* 0x000ff2000fffe03f */
[----:B------:R0:W-:Y:S01]  /*45b70*/  STL.64 [R1+0x1d0], R12 ;  /* 0x0001d00c01007387 */ /* 0x0001e20000100a00 */
[----:B------:R-:W-:Y:S03]  /*45b80*/  STL.64 [R1+0x1d8], R14 ;  /* 0x0001d80e01007387 */ /* 0x000fe60000100a00 */
[----:B0-----:R-:W3:Y:S01]  /*45b90*/  LDL.LU.64 R12, [R1+0x4600] ;  /* 0x00460000010c7983 */ /* 0x001ee20000300a00 */
[----:B------:R-:W2:Y:S02]  /*45ba0*/  LDL.LU.64 R24, [R1+0x45f8] ;  /* 0x0045f80001187983 */ /* 0x000ea40000300a00 */
[----:B--2---:R-:W-:Y:S11]  /*45bb0*/  HMMA.16816.F32.BF16 R16, R20, R24, R16 ;  /* 0x000000181410723c */ /* 0x004ff60000041810 */
[----:B------:R-:W-:Y:S11]  /*45bc0*/  @!UPT UIADD3 URZ, URZ, URZ, URZ ;  /* 0x0000003f3f3ff290 */ /* 0x000ff6000fffe03f */
[----:B------:R-:W-:Y:S01]  /*45bd0*/  @!UPT UIADD3 URZ, URZ, URZ, URZ ;  /* 0x0000003f3f3ff290 */ /* 0x000fe2000fffe03f */
[----:B------:R-:W-:Y:S01]  /*45be0*/  STL.64 [R1+0x1c0], R16 ;  /* 0x0001c01001007387 */ /* 0x000fe20000100a00 */
[----:B------:R0:W-:Y:S02]  /*45bf0*/  STL.64 [R1+0x1c8], R18 ;  /* 0x0001c81201007387 */ /* 0x0001e40000100a00 */
[----:B------:R-:W2:Y:S02]  /*45c00*/  LDL.LU.64 R26, [R1+0x45f0] ;  /* 0x0045f000011a7983 */ /* 0x000ea40000300a00 */
[----:B0-----:R-:W-:Y:S02]  /*45c10*/  IMAD.MOV.U32 R18, RZ, RZ, R24 ;  /* 0x000000ffff127224 */ /* 0x001fe400078e0018 */
[----:B------:R-:W-:Y:S02]  /*45c20*/  IMAD.MOV.U32 R19, RZ, RZ, R25 ;  /* 0x000000ffff137224 */ /* 0x000fe400078e0019 */
[----:B------:R-:W2:Y:S01]  /*45c30*/  LDL.LU.64 R24, [R1+0x45e8] ;  /* 0x0045e80001187983 */ /* 0x000ea20000300a00 */
[----:B------:R-:W-:-:S02]  /*45c40*/  IMAD.MOV.U32 R4, RZ, RZ, R2 ;  /* 0x000000ffff047224 */ /* 0x000fc400078e0002 */
[----:B------:R-:W-:-:S07]  /*45c50*/  IMAD.MOV.U32 R5, RZ, RZ, R0 ;  /* 0x000000ffff057224 */ /* 0x000fce00078e0000 */
[C---:B--2---:R-:W-:Y:S01]  /*45c60*/  HMMA.16816.F32.BF16 R4, R20.reuse, R4, R24 ;  /* 0x000000041404723c */ /* 0x044fe20000041818 */
[----:B------:R-:W2:Y:S11]  /*45c70*/  LDL.LU.64 R24, [R1+0x45e0] ;  /* 0x0045e00001187983 */ /* 0x000eb60000300a00 */
[----:B------:R-:W-:Y:S11]  /*45c80*/  @!UPT UIADD3 URZ, URZ, URZ, URZ ;  /* 0x0000003f3f3ff290 */ /* 0x000ff6000fffe03f */
[----:B------:R-:W-:Y:S01]  /*45c90*/  STL.64 [R1+0x1b0], R4 ;  /* 0x0001b00401007387 */ /* 0x000fe20000100a00 */
[----:B------:R-:W-:Y:S02]  /*45ca0*/  STL.64 [R1+0x1b8], R6 ;  /* 0x0001b80601007387 */ /* 0x000fe40000100a00 */
[----:B------:R-:W0:Y:S04]  /*45cb0*/  LDSM.16.MT88.4 R4, [R29+0x8200] ;  /* 0x008200001d04783b */ /* 0x000e280000004200 */
[----:B------:R-:W-:Y:S01]  /*45cc0*/  STL [R1+0x44c0], R29 ;  /* 0x0044c01d01007387 */ /* 0x000fe20000100800 */
[----:B0-----:R-:W-:Y:S01]  /*45cd0*/  STL.64 [R1+0x43f8], R6 ;  /* 0x0043f80601007387 */ /* 0x001fe20000100a00 */
[----:B------:R3:W-:Y:S02]  /*45ce0*/  STL.64 [R1+0x43f0], R4 ;  /* 0x0043f00401007387 */ /* 0x0007e40000100a00 */
[C---:B---3--:R-:W-:Y:S01]  /*45cf0*/  HMMA.16816.F32.BF16 R4, R20.reuse, R12, R8 ;  /* 0x0000000c1404723c */ /* 0x048fe20000041808 */
[----:B------:R-:W3:Y:S11]  /*45d00*/  LDL.LU R12, [R1+0x1390] ;  /* 0x00139000010c7983 */ /* 0x000ef60000300800 */
[----:B------:R-:W-:Y:S11]  /*45d10*/  @!UPT UIADD3 URZ, URZ, URZ, URZ ;  /* 0x0000003f3f3ff290 */ /* 0x000ff6000fffe03f */
[----:B------:R0:W-:Y:S01]  /*45d20*/  STL.64 [R1+0x450], R4 ;  /* 0x0004500401007387 */ /* 0x0001e20000100a00 */
[----:B------:R1:W-:Y:S02]  /*45d30*/  STL.64 [R1+0x458], R6 ;  /* 0x0004580601007387 */ /* 0x0003e40000100a00 */
[----:B------:R-:W3:Y:S02]  /*45d40*/  LDL.LU R13, [R1+0x1394] ;  /* 0x00139400010d7983 */ /* 0x000ee40000300800 */
[----:B------:R-:W4:Y:S01]  /*45d50*/  LDL.LU R14, [R1+0x1398] ;  /* 0x00139800010e7983 */ /* 0x000f220000300800 */
[----:B------:R-:W4:Y:S04]  /*45d60*/  LDL.LU R15, [R1+0x139c] ;  /* 0x00139c00010f7983 */ /* 0x000f280000300800 */
[----:B0-----:R-:W2:Y:S01]  /*45d70*/  LDL.LU R4, [R1+0x13b0] ;  /* 0x0013b00001047983 */ /* 0x001ea20000300800 */
[----:B------:R-:W2:Y:S02]  /*45d80*/  LDL.LU R5, [R1+0x13b4] ;  /* 0x0013b40001057983 */ /* 0x000ea40000300800 */
[----:B-1----:R-:W2:Y:S02]  /*45d90*/  LDL.LU R6, [R1+0x13b8] ;  /* 0x0013b80001067983 */ /* 0x002ea40000300800 */
[----:B------:R-:W2:Y:S02]  /*45da0*/  LDL.LU R7, [R1+0x13bc] ;  /* 0x0013bc0001077983 */ /* 0x000ea40000300800 */
[----:B--2---:R-:W-:Y:S01]  /*45db0*/  STL.64 [R1+0x45d8], R6 ;  /* 0x0045d80601007387 */ /* 0x004fe20000100a00 */
[----:B------:R0:W-:Y:S03]  /*45dc0*/  STL.64 [R1+0x45d0], R4 ;  /* 0x0045d00401007387 */ /* 0x0001e60000100a00 */
[----:B0-----:R-:W2:Y:S01]  /*45dd0*/  LDL.LU R4, [R1+0x13c0] ;  /* 0x0013c00001047983 */ /* 0x001ea20000300800 */
[----:B------:R-:W2:Y:S02]  /*45de0*/  LDL.LU R5, [R1+0x13c4] ;  /* 0x0013c40001057983 */ /* 0x000ea40000300800 */
[----:B------:R-:W2:Y:S02]  /*45df0*/  LDL.LU R6, [R1+0x13c8] ;  /* 0x0013c80001067983 */ /* 0x000ea40000300800 */
[----:B------:R-:W2:Y:S01]  /*45e00*/  LDL.LU R7, [R1+0x13cc] ;  /* 0x0013cc0001077983 */ /* 0x000ea20000300800 */
[----:B----4-:R-:W-:Y:S01]  /*45e10*/  STL.64 [R1+0x45b0], R14 ;  /* 0x0045b00e01007387 */ /* 0x010fe20000100a00 */
[----:B---3--:R0:W-:Y:S03]  /*45e20*/  STL.64 [R1+0x45a8], R12 ;  /* 0x0045a80c01007387 */ /* 0x0081e60000100a00 */
[----:B0-----:R-:W3:Y:S04]  /*45e30*/  LDL.64 R12, [R1+0x30] ;  /* 0x00003000010c7983 */ /* 0x001ee80000100a00 */
[----:B---3--:R0:W-:Y:S01]  /*45e40*/  STL.64 [R1+0x45c8], R12 ;  /* 0x0045c80c01007387 */ /* 0x0081e20000100a00 */
[----:B------:R-:W3:Y:S03]  /*45e50*/  LDL.64 R16, [R1+0x10] ;  /* 0x0000100001107983 */ /* 0x000ee60000100a00 */
[----:B0-----:R-:W4:Y:S01]  /*45e60*/  LDL.64 R12, [R1+0x40] ;  /* 0x00004000010c7983 */ /* 0x001f220000100a00 */
[----:B------:R-:W-:Y:S03]  /*45e70*/  STL.64 [R1+0x45c0], R18 ;  /* 0x0045c01201007387 */ /* 0x000fe60000100a00 */
[----:B---3--:R0:W-:Y:S04]  /*45e80*/  STL.64 [R1+0x45b8], R16 ;  /* 0x0045b81001007387 */ /* 0x0081e80000100a00 */
        /* <DEDUP_REMOVED lines=19> */
[----:B------:R-:W4:Y:S02]  /*45fc0*/  LDL.LU.64 R4, [R1+0x45d0] ;  /* 0x0045d00001047983 */ /* 0x000f240000300a00 */
[----:B------:R-:W-:Y:S02]  /*45fd0*/  IMAD.MOV.U32 R2, RZ, RZ, R24 ;  /* 0x000000ffff027224 */ /* 0x000fe400078e0018 */
[----:B------:R-:W-:Y:S01]  /*45fe0*/  IMAD.MOV.U32 R0, RZ, RZ, R25 ;  /* 0x000000ffff007224 */ /* 0x000fe200078e0019 */
[----:B------:R-:W3:Y:S01]  /*45ff0*/  LDL.LU R24, [R1+0x1360] ;  /* 0x0013600001187983 */ /* 0x000ee20000300800 */
[----:B------:R-:W3:Y:S02]  /*46000*/  LDL.LU R25, [R1+0x1364] ;  /* 0x0013640001197983 */ /* 0x000ee40000300800 */
[----:B------:R-:W3:Y:S02]  /*46010*/  LDL.LU R26, [R1+0x1368] ;  /* 0x00136800011a7983 */ /* 0x000ee40000300800 */
[----:B------:R-:W3:Y:S01]  /*46020*/  LDL.LU R27, [R1+0x136c] ;  /* 0x00136c00011b7983 */ /* 0x000ee20000300800 */
[----:B------:R-:W-:Y:S01]  /*46030*/  STL [R1+0x44c4], R2 ;  /* 0x0044c40201007387 */ /* 0x000fe20000100800 */
[C---:B----4-:R-:W-:Y:S11]  /*46040*/  HMMA.16816.F32.BF16 R4, R20.reuse, R12, R4 ;  /* 0x0000000c1404723c */ /* 0x050ff60000041804 */
[----:B------:R-:W-:Y:S11]  /*46050*/  @!UPT UIADD3 URZ, URZ, URZ, URZ ;  /* 0x0000003f3f3ff290 */ /* 0x000ff6000fffe03f */
[----:B------:R-:W-:Y:S01]  /*46060*/  @!UPT UIADD3 URZ, URZ, URZ, URZ ;  /* 0x0000003f3f3ff290 */ /* 0x000fe2000fffe03f */
[----:B------:R0:W-:Y:S01]  /*46070*/  STL.64 [R1+0x430], R4 ;  /* 0x0004300401007387 */ /* 0x0001e20000100a00 */
[----:B------:R-:W-:Y:S02]  /*46080*/  STL.64 [R1+0x438], R6 ;  /* 0x0004380601007387 */ /* 0x000fe40000100a00 */
[----:B0-----:R-:W-:Y:S02]  /*46090*/  IMAD.MOV.U32 R5, RZ, RZ, R12 ;  /* 0x000000ffff057224 */ /* 0x001fe400078e000c */
[----:B------:R-:W-:Y:S02]  /*460a0*/  IMAD.MOV.U32 R4, RZ, RZ, R13 ;  /* 0x000000ffff047224 */ /* 0x000fe400078e000d */
[----:B------:R-:W4:Y:S02]  /*460b0*/  LDL.LU.64 R12, [R1+0x45c8] ;  /* 0x0045c800010c7983 */ /* 0x000f240000300a00 */
[----:B----4-:R-:W-:Y:S11]  /*460c0*/  HMMA.16816.F32.BF16 R16, R20, R12, R16 ;  /* 0x0000000c1410723c */ /* 0x010ff60000041810 */
        /* <DEDUP_REMOVED lines=8> */
[----:B------:R-:W2:Y:S01]  /*46150*/  LDL.LU.64 R14, [R1+0x45b0] ;  /* 0x0045b000010e7983 */ /* 0x000ea20000300a00 */
[----:B------:R-:W2:Y:S02]  /*46160*/  LDL.LU.64 R12, [R1+0x45a8] ;  /* 0x0045a800010c7983 */ /* 0x000ea40000300a00 */
[----:B------:R-:W-:Y:S02]  /*46170*/  STL.64 [R1+0x44d0], R6 ;  /* 0x0044d00601007387 */ /* 0x000fe40000100a00 */
[----:B------:R4:W-:Y:S02]  /*46180*/  STL.64 [R1+0x44c8], R4 ;  /* 0x0044c80401007387 */ /* 0x0009e40000100a00 */
[----:B----4-:R-:W-:-:S02]  /*46190*/  IMAD.MOV.U32 R4, RZ, RZ, R18 ;  /* 0x000000ffff047224 */ /* 0x010fc400078e0012 */
[----:B------:R-:W-:Y:S01]  /*461a0*/  IMAD.MOV.U32 R5, RZ, RZ, R19 ;  /* 0x000000ffff057224 */ /* 0x000fe200078e0013 */
[----:B------:R-:W4:Y:S01]  /*461b0*/  LDL.LU R18, [R1+0x45a0] ;  /* 0x0045a00001127983 */ /* 0x000f220000300800 */
[----:B------:R-:W3:Y:S03]  /*461c0*/  LDL.LU R19, [R1+0x459c] ;  /* 0x00459c0001137983 */ /* 0x000ee60000300800 */
[----:B------:R0:W-:Y:S02]  /*461d0*/  STL.64 [R1+0x44e8], R4 ;  /* 0x0044e80401007387 */ /* 0x0001e40000100a00 */
[----:B0-----:R-:W-:Y:S02]  /*461e0*/  IMAD.MOV.U32 R4, RZ, RZ, R3 ;  /* 0x000000ffff047224 */ /* 0x001fe400078e0003 */
[----:B------:R-:W-:Y:S01]  /*461f0*/  IMAD.MOV.U32 R5, RZ, RZ, R28 ;  /* 0x000000ffff057224 */ /* 0x000fe200078e001c */
[----:B------:R-:W3:Y:S04]  /*46200*/  LDL.LU R3, [R1+0x4598] ;  /* 0x0045980001037983 */ /* 0x000ee80000300800 */
[----:B------:R0:W-:Y:S04]  /*46210*/  STL.64 [R1+0x4500], R4 ;  /* 0x0045000401007387 */ /* 0x0001e80000100a00 */
[----:B0-----:R-:W3:Y:S01]  /*46220*/  LDL.64 R4, [R1+0x20] ;  /* 0x0000200001047983 */ /* 0x001ee20000100a00 */
[C---:B--2---:R-:W-:Y:S08]  /*46230*/  HMMA.16816.F32.BF16 R8, R20.reuse, R16, R8 ;  /* 0x000000101408723c */ /* 0x044ff00000041808 */
[----:B---3--:R-:W-:Y:S11]  /*46240*/  HMMA.16816.F32.BF16 R12, R20, R4, R12 ;  /* 0x00000004140c723c */ /* 0x008ff6000004180c */
[----:B------:R-:W-:Y:S11]  /*46250*/  @!UPT UIADD3 URZ, URZ, URZ, URZ ;  /* 0x0000003f3f3ff290 */ /* 0x000ff6000fffe03f */
[----:B------:R-:W-:Y:S01]  /*46260*/  @!UPT UIADD3 URZ, URZ, URZ, URZ ;  /* 0x0000003f3f3ff290 */ /* 0x000fe2000fffe03f */
[----:B------:R0:W-:Y:S01]  /*46270*/  STL.64 [R1+0x410], R12 ;  /* 0x0004100c01007387 */ /* 0x0001e20000100a00 */
[----:B------:R1:W-:Y:S03]  /*46280*/  STL.64 [R1+0x418], R14 ;  /* 0x0004180e01007387 */ /* 0x0003e60000100a00 */
[----:B0-----:R-:W2:Y:S01]  /*46290*/  LDL.LU.64 R12, [R1+0x4590] ;  /* 0x00459000010c7983 */ /* 0x001ea20000300a00 */
[----:B-1----:R-:W-:Y:S02]  /*462a0*/  IMAD.MOV.U32 R15, RZ, RZ, R4 ;  /* 0x000000ffff0f7224 */ /* 0x002fe400078e0004 */
[----:B------:R-:W-:Y:S02]  /*462b0*/  IMAD.MOV.U32 R14, RZ, RZ, R5 ;  /* 0x000000ffff0e7224 */ /* 0x000fe400078e0005 */
[----:B------:R-:W-:Y:S02]  /*462c0*/  IMAD.MOV.U32 R4, RZ, RZ, R19 ;  /* 0x000000ffff047224 */ /* 0x000fe400078e0013 */
[----:B----4-:R-:W-:-:S05]  /*462d0*/  IMAD.MOV.U32 R5, RZ, RZ, R18 ;  /* 0x000000ffff057224 */ /* 0x010fca00078e0012 */
[----:B------:R0:W-:Y:S04]  /*462e0*/  STL.64 [R1+0x4518], R4 ;  /* 0x0045180401007387 */ /* 0x0001e80000100a00 */
[----:B0-----:R-:W3:Y:S01]  /*462f0*/  LDL.64 R4, [R1] ;  /* 0x0000000001047983 */ /* 0x001ee20000100a00 */
[----:B------:R-:W-:Y:S02]  /*46300*/  STL.64 [R1+0x400], R8 ;  /* 0x0004000801007387 */ /* 0x000fe40000100a00 */
[----:B------:R0:W-:Y:S02]  /*46310*/  STL.64 [R1+0x408], R10 ;  /* 0x0004080a01007387 */ /* 0x0001e40000100a00 */
[----:B0-----:R-:W3:Y:S01]  /*46320*/  LDL.LU.64 R10, [R1+0x4588] ;  /* 0x00458800010a7983 */ /* 0x001ee20000300a00 */
[----:B------:R-:W3:Y:S02]  /*46330*/  LDL.LU.64 R8, [R1+0x4580] ;  /* 0x0045800001087983 */ /* 0x000ee40000300a00 */
[----:B------:R-:W-:-:S02]  /*46340*/  IMAD.MOV.U32 R28, RZ, RZ, R16 ;  /* 0x000000ffff1c7224 */ /* 0x000fc400078e0010 */
[----:B------:R-:W-:Y:S02]  /*46350*/  IMAD.MOV.U32 R19, RZ, RZ, R17 ;  /* 0x000000ffff137224 */ /* 0x000fe400078e0011 */
[----:B------:R-:W4:Y:S01]  /*46360*/  LDL.LU.64 R16, [R1+0x4578] ;  /* 0x0045780001107983 */ /* 0x000f220000300a00 */
[C---:B---3--:R-:W-:Y:S11]  /*46370*/  HMMA.16816.F32.BF16 R8, R20.reuse, R4, R8 ;  /* 0x000000041408723c */ /* 0x048ff60000041808 */
[----:B------:R-:W-:Y:S11]  /*46380*/  @!UPT UIADD3 URZ, URZ, URZ, URZ ;  /* 0x0000003f3f3ff290 */ /* 0x000ff6000fffe03f */
[----:B------:R-:W-:Y:S01]  /*46390*/  @!UPT UIADD3 URZ, URZ, URZ, URZ ;  /* 0x0000003f3f3ff290 */ /* 0x000fe2000fffe03f */
[----:B------:R-:W-:Y:S01]  /*463a0*/  STL.64 [R1+0x3f0], R8 ;  /* 0x0003f00801007387 */ /* 0x000fe20000100a00 */
[----:B------:R0:W-:Y:S03]  /*463b0*/  STL.64 [R1+0x3f8], R10 ;  /* 0x0003f80a01007387 */ /* 0x0001e60000100a00 */
[----:B0-----:R-:W3:Y:S01]  /*463c0*/  LDL.LU R10, [R1+0x4570] ;  /* 0x00457000010a7983 */ /* 0x001ee20000300800 */
[----:B------:R-:W2:Y:S01]  /*463d0*/  LDL.LU.64 R8, [R1+0x4568] ;  /* 0x0045680001087983 */ /* 0x000ea20000300a00 */
[----:B----4-:R-:W-:Y:S01]  /*463e0*/  HMMA.16816.F32.BF16 R24, R20, R16, R24 ;  /* 0x000000101418723c */ /* 0x010fe20000041818 */
[----:B------:R-:W-:Y:S02]  /*463f0*/  IMAD.MOV.U32 R2, RZ, RZ, R4 ;  /* 0x000000ffff027224 */ /* 0x000fe400078e0004 */
[----:B------:R-:W-:Y:S02]  /*46400*/  IMAD.MOV.U32 R29, RZ, RZ, R5 ;  /* 0x000000ffff1d7224 */ /* 0x000fe400078e0005 */
[----:B---3--:R-:W-:-:S02]  /*46410*/  IMAD.MOV.U32 R4, RZ, RZ, R10 ;  /* 0x000000ffff047224 */ /* 0x008fc400078e000a */
[----:B--2---:R-:W-:-:S05]  /*46420*/  IMAD.MOV.U32 R5, RZ, RZ, R9 ;  /* 0x000000ffff057224 */ /* 0x004fca00078e0009 */
[----:B------:R-:W-:Y:S11]  /*46430*/  STL.64 [R1+0x4530], R4 ;  /* 0x0045300401007387 */ /* 0x000ff60000100a00 */
[----:B------:R0:W-:Y:S02]  /*46440*/  STL.64 [R1+0x3e0], R24 ;  /* 0x0003e01801007387 */ /* 0x0001e40000100a00 */
[----:B------:R1:W-:Y:S01]  /*46450*/  STL.64 [R1+0x3e8], R26 ;  /* 0x0003e81a01007387 */ /* 0x0003e20000100a00 */
[----:B0-----:R-:W2:Y:S01]  /*46460*/  LDL.LU R24, [R1+0x1180] ;  /* 0x0011800001187983 */ /* 0x001ea20000300800 */
[----:B------:R-:W2:Y:S02]  /*46470*/  LDL.LU R25, [R1+0x1184] ;  /* 0x0011840001197983 */ /* 0x000ea40000300800 */
[----:B-1----:R-:W2:Y:S02]  /*46480*/  LDL.LU R26, [R1+0x1188] ;  /* 0x00118800011a7983 */ /* 0x002ea40000300800 */
[----:B------:R-:W-:Y:S01]  /*46490*/  IMAD.MOV.U32 R4, RZ, RZ, R8 ;  /* 0x000000ffff047224 */ /* 0x000fe200078e0008 */
[----:B------:R-:W2:Y:S01]  /*464a0*/  LDL.LU R27, [R1+0x118c] ;  /* 0x00118c00011b7983 */ /* 0x000ea20000300800 */
[----:B------:R-:W3:Y:S02]  /*464b0*/  LDL.LU R8, [R1+0x1350] ;  /* 0x0013500001087983 */ /* 0x000ee40000300800 */
[----:B------:R-:W3:Y:S02]  /*464c0*/  LDL.LU R9, [R1+0x1354] ;  /* 0x0013540001097983 */ /* 0x000ee40000300800 */
[----:B------:R-:W3:Y:S01]  /*464d0*/  LDL.LU R10, [R1+0x1358] ;  /* 0x00135800010a7983 */ /* 0x000ee20000300800 */
[----:B------:R-:W3:Y:S01]  /*464e0*/  LDL.LU R11, [R1+0x135c] ;  /* 0x00135c00010b7983 */ /* 0x000ee20000300800 */
[----:B------:R-:W-:Y:S02]  /*464f0*/  STL [R1+0x44e0], R19 ;  /* 0x0044e01301007387 */ /* 0x000fe40000100800 */
[----:B------:R0:W-:Y:S02]  /*46500*/  STL.64 [R1+0x44d8], R16 ;  /* 0x0044d81001007387 */ /* 0x0001e40000100a00 */
[----:B0-----:R-:W4:Y:S01]  /*46510*/  LDL.LU R16, [R1+0x1130] ;  /* 0x0011300001107983 */ /* 0x001f220000300800 */
[----:B------:R-:W4:Y:S02]  /*46520*/  LDL.LU R17, [R1+0x1134] ;  /* 0x0011340001117983 */ /* 0x000f240000300800 */
[----:B------:R-:W2:Y:S02]  /*46530*/  LDL.LU R18, [R1+0x1138] ;  /* 0x0011380001127983 */ /* 0x000ea40000300800 */
        /* <DEDUP_REMOVED lines=13> */
[C---:B---3--:R-:W-:Y:S01]  /*46610*/  HMMA.16816.F32.BF16 R8, R20.reuse, R12, R8 ;  /* 0x0000000c1408723c */ /* 0x048fe20000041808 */
        /* <DEDUP_REMOVED lines=16> */
[----:B------:R-:W-:Y:S02]  /*46720*/  STL.64 [R1+0x4410], R12 ;  /* 0x0044100c01007387 */ /* 0x000fe40000100a00 */
[----:B------:R-:W-:Y:S01]  /*46730*/  IMAD.MOV.U32 R5, RZ, RZ, R3 ;  /* 0x000000ffff057224 */ /* 0x000fe200078e0003 */
[----:B----4-:R-:W-:Y:S01]  /*46740*/  HMMA.16816.F32.BF16 R20, R20, R8, R24 ;  /* 0x000000081414723c */ /* 0x010fe20000041818 */
[----:B------:R-:W2:Y:S01]  /*46750*/  LDL.LU.64 R26, [R1+0x4550] ;  /* 0x00455000011a7983 */ /* 0x000ea20000300a00 */
[----:B------:R-:W2:Y:S11]  /*46760*/  LDL.LU.64 R24, [R1+0x4548] ;  /* 0x0045480001187983 */ /* 0x000eb60000300a00 */
[----:B------:R-:W-:Y:S10]  /*46770*/  @!UPT UIADD3 URZ, URZ, URZ, URZ ;  /* 0x0000003f3f3ff290 */ /* 0x000ff4000fffe03f */
[----:B------:R0:W-:Y:S01]  /*46780*/  STL.64 [R1+0x1a0], R20 ;  /* 0x0001a01401007387 */ /* 0x0001e20000100a00 */
[----:B------:R-:W-:Y:S03]  /*46790*/  STL.64 [R1+0x1a8], R22 ;  /* 0x0001a81601007387 */ /* 0x000fe60000100a00 */
[----:B0-----:R-:W4:Y:S01]  /*467a0*/  LDL.64 R20, [R1+0x70] ;  /* 0x0000700001147983 */ /* 0x001f220000100a00 */
[----:B---3--:R-:W-:Y:S02]  /*467b0*/  STL.64 [R1+0x4408], R10 ;  /* 0x0044080a01007387 */ /* 0x008fe40000100a00 */
[----:B------:R0:W-:Y:S02]  /*467c0*/  STL.64 [R1+0x4400], R8 ;  /* 0x0044000801007387 */ /* 0x0001e40000100a00 */
        /* <DEDUP_REMOVED lines=31> */
[----:B0-----:R-:W2:Y:S01]  /*469c0*/  LDL.LU.64 R4, [R1+0x44e8] ;  /* 0x0044e80001047983 */ /* 0x001ea20000300a00 */
[C---:B----4-:R-:W-:Y:S08]  /*469d0*/  HMMA.16816.F32.BF16 R8, R24.reuse, R20, R8 ;  /* 0x000000141808723c */ /* 0x050ff00000041808 */
[----:B--2---:R-:W-:Y:S01]  /*469e0*/  HMMA.16816.F32.BF16 R4, R24, R4, R16 ;  /* 0x000000041804723c */ /* 0x004fe20000041810 */
[----:B------:R-:W2:Y:S01]  /*469f0*/  LDL.LU R19, [R1+0x44e0] ;  /* 0x0044e00001137983 */ /* 0x000ea20000300800 */
[----:B------:R-:W3:Y:S05]  /*46a00*/  LDL.LU.64 R16, [R1+0x44d8] ;  /* 0x0044d80001107983 */ /* 0x000eea0000300a00 */
[----:B------:R-:W-:Y:S11]  /*46a10*/  IMAD.MOV.U32 R18, RZ, RZ, R20 ;  /* 0x000000ffff127224 */ /* 0x000ff600078e0014 */
[----:B------:R-:W-:Y:S05]  /*46a20*/  @!UPT UIADD3 URZ, URZ, URZ, URZ ;  /* 0x0000003f3f3ff290 */ /* 0x000fea000fffe03f */
[----:B------:R-:W-:Y:S01]  /*46a30*/  STL.64 [R1+0x150], R4 ;  /* 0x0001500401007387 */ /* 0x000fe20000100a00 */
[----:B------:R0:W-:Y:S03]  /*46a40*/  STL.64 [R1+0x158], R6 ;  /* 0x0001580601007387 */ /* 0x0001e60000100a00 */
[----:B0-----:R-:W4:Y:S01]  /*46a50*/  LDL.LU.64 R6, [R1+0x44d0] ;  /* 0x0044d00001067983 */ /* 0x001f220000300a00 */
[----:B------:R-:W2:Y:S02]  /*46a60*/  LDL.LU.64 R4, [R1+0x44c8] ;  /* 0x0044c80001047983 */ /* 0x000ea40000300a00 */
[----:B------:R0:W-:Y:S02]  /*46a70*/  STL.64 [R1+0x140], R8 ;  /* 0x0001400801007387 */ /* 0x0001e40000100a00 */
[----:B------:R1:W-:Y:S01]  /*46a80*/  STL.64 [R1+0x148], R10 ;  /* 0x0001480a01007387 */ /* 0x0003e20000100a00 */
[----:B------:R-:W-:Y:S04]  /*46a90*/  STL [R1+0x4420], R18 ;  /* 0x0044201201007387 */ /* 0x000fe80000100800 */
[----:B---3--:R3:W-:Y:S01]  /*46aa0*/  STL.64 [R1+0x4418], R16 ;  /* 0x0044181001007387 */ /* 0x0087e20000100a00 */
[----:B0-----:R-:W2:Y:S02]  /*46ab0*/  LDL.LU R8, [R1+0x12c0] ;  /* 0x0012c00001087983 */ /* 0x001ea40000300800 */
[----:B------:R-:W2:Y:S02]  /*46ac0*/  LDL.LU R9, [R1+0x12c4] ;  /* 0x0012c40001097983 */ /* 0x000ea40000300800 */
[----:B-1----:R-:W2:Y:S01]  /*46ad0*/  LDL.LU R10, [R1+0x12c8] ;  /* 0x0012c800010a7983 */ /* 0x002ea20000300800 */
[----:B------:R-:W2:Y:S01]  /*46ae0*/  LDL.LU R11, [R1+0x12cc] ;  /* 0x0012cc00010b7983 */ /* 0x000ea20000300800 */
[----:B---3--:R-:W-:-:S02]  /*46af0*/  IMAD.MOV.U32 R16, RZ, RZ, R2 ;  /* 0x000000ffff107224 */ /* 0x008fc400078e0002 */
[----:B------:R-:W-:Y:S01]  /*46b00*/  IMAD.MOV.U32 R17, RZ, RZ, R29 ;  /* 0x000000ffff117224 */ /* 0x000fe200078e001d */
[----:B--2---:R-:W-:Y:S01]  /*46b10*/  STL.64 [R1+0x4430], R10 ;  /* 0x0044300a01007387 */ /* 0x004fe20000100a00 */
[----:B------:R0:W-:Y:S02]  /*46b20*/  STL.64 [R1+0x4428], R8 ;  /* 0x0044280801007387 */ /* 0x0001e40000100a00 */
[----:B------:R-:W2:Y:S02]  /*46b30*/  LDL.LU R2, [R1+0x44c4] ;  /* 0x0044c40001027983 */ /* 0x000ea40000300800 */
[----:B------:R-:W3:Y:S01]  /*46b40*/  LDL.LU R29, [R1+0x44c0] ;  /* 0x0044c000011d7983 */ /* 0x000ee20000300800 */
[----:B------:R1:W-:Y:S04]  /*46b50*/  STL.64 [R1+0x4438], R16 ;  /* 0x0044381001007387 */ /* 0x0003e80000100a00 */
[----:B0-----:R-:W2:Y:S01]  /*46b60*/  LDL.LU R8, [R1+0x12e0] ;  /* 0x0012e00001087983 */ /* 0x001ea20000300800 */
[----:B------:R-:W2:Y:S02]  /*46b70*/  LDL.LU R9, [R1+0x12e4] ;  /* 0x0012e40001097983 */ /* 0x000ea40000300800 */
[----:B------:R-:W2:Y:S02]  /*46b80*/  LDL.LU R10, [R1+0x12e8] ;  /* 0x0012e800010a7983 */ /* 0x000ea40000300800 */
[----:B------:R-:W2:Y:S02]  /*46b90*/  LDL.LU R11, [R1+0x12ec] ;  /* 0x0012ec00010b7983 */ /* 0x000ea40000300800 */
[----:B-1----:R-:W-:-:S02]  /*46ba0*/  IMAD.MOV.U32 R16, RZ, RZ, R28 ;  /* 0x000000ffff107224 */ /* 0x002fc400078e001c */
[----:B------:R-:W-:Y:S01]  /*46bb0*/  IMAD.MOV.U32 R17, RZ, RZ, R19 ;  /* 0x000000ffff117224 */ /* 0x000fe200078e0013 */
[----:B--2---:R-:W-:Y:S01]  /*46bc0*/  STL.64 [R1+0x4448], R10 ;  /* 0x0044480a01007387 */ /* 0x004fe20000100a00 */
[----:B------:R0:W-:Y:S03]  /*46bd0*/  STL.64 [R1+0x4440], R8 ;  /* 0x0044400801007387 */ /* 0x0001e60000100a00 */
[----:B------:R1:W-:Y:S01]  /*46be0*/  STL.64 [R1+0x4450], R16 ;  /* 0x0044501001007387 */ /* 0x0003e20000100a00 */
        /* <DEDUP_REMOVED lines=13> */
[----:B----4-:R-:W-:-:S02]  /*46cc0*/  IMAD.MOV.U32 R16, RZ, RZ, R7 ;  /* 0x000000ffff107224 */ /* 0x010fc400078e0007 */
[----:B------:R-:W-:Y:S01]  /*46cd0*/  IMAD.MOV.U32 R17, RZ, RZ, R6 ;  /* 0x000000ffff117224 */ /* 0x000fe200078e0006 */
[----:B--2---:R-:W-:Y:S01]  /*46ce0*/  STL.64 [R1+0x4478], R10 ;  /* 0x0044780a01007387 */ /* 0x004fe20000100a00 */
[----:B------:R-:W-:Y:S03]  /*46cf0*/  STL.64 [R1+0x4470], R8 ;  /* 0x0044700801007387 */ /* 0x000fe60000100a00 */
[----:B------:R0:W-:Y:S02]  /*46d00*/  STL.64 [R1+0x4480], R16 ;  /* 0x0044801001007387 */ /* 0x0001e40000100a00 */
[----:B0-----:R-:W-:Y:S02]  /*46d10*/  IMAD.MOV.U32 R16, RZ, RZ, R5 ;  /* 0x000000ffff107224 */ /* 0x001fe400078e0005 */
[----:B------:R-:W-:-:S05]  /*46d20*/  IMAD.MOV.U32 R17, RZ, RZ, R4 ;  /* 0x000000ffff117224 */ /* 0x000fca00078e0004 */
[----:B------:R0:W-:Y:S04]  /*46d30*/  STL.64 [R1+0x4498], R16 ;  /* 0x0044981001007387 */ /* 0x0001e80000100a00 */
[----:B0-----:R-:W2:Y:S01]  /*46d40*/  LDL.LU R16, [R1+0x1330] ;  /* 0x0013300001107983 */ /* 0x001ea20000300800 */
[----:B------:R-:W2:Y:S02]  /*46d50*/  LDL.LU R17, [R1+0x1334] ;  /* 0x0013340001117983 */ /* 0x000ea40000300800 */
[----:B------:R-:W4:Y:S02]  /*46d60*/  LDL.LU R18, [R1+0x1338] ;  /* 0x0013380001127983 */ /* 0x000f240000300800 */
[----:B------:R-:W4:Y:S02]  /*46d70*/  LDL.LU R19, [R1+0x133c] ;  /* 0x00133c0001137983 */ /* 0x000f240000300800 */
[----:B----4-:R-:W-:Y:S01]  /*46d80*/  STL.64 [R1+0x44a8], R18 ;  /* 0x0044a81201007387 */ /* 0x010fe20000100a00 */
[----:B--2---:R0:W-:Y:S03]  /*46d90*/  STL.64 [R1+0x44a0], R16 ;  /* 0x0044a01001007387 */ /* 0x0041e60000100a00 */
[----:B0-----:R-:W2:Y:S01]  /*46da0*/  LDL.64 R16, [R1+0x60] ;  /* 0x0000600001107983 */ /* 0x001ea20000100a00 */
[----:B------:R-:W4:Y:S02]  /*46db0*/  LDL.LU R8, [R1+0x1310] ;  /* 0x0013100001087983 */ /* 0x000f240000300800 */
[----:B------:R-:W4:Y:S02]  /*46dc0*/  LDL.LU R9, [R1+0x1314] ;  /* 0x0013140001097983 */ /* 0x000f240000300800 */
[----:B------:R-:W2:Y:S01]  /*46dd0*/  LDL.LU R10, [R1+0x1318] ;  /* 0x00131800010a7983 */ /* 0x000ea20000300800 */
[----:B------:R-:W2:Y:S04]  /*46de0*/  LDL.LU R11, [R1+0x131c] ;  /* 0x00131c00010b7983 */ /* 0x000ea80000300800 */
[----:B--2---:R-:W-:Y:S01]  /*46df0*/  STL.64 [R1+0x4490], R10 ;  /* 0x0044900a01007387 */ /* 0x004fe20000100a00 */
[----:B----4-:R0:W-:Y:S03]  /*46e00*/  STL.64 [R1+0x4488], R8 ;  /* 0x0044880801007387 */ /* 0x0101e60000100a00 */
[----:B0-----:R-:W2:Y:S01]  /*46e10*/  LDL.LU R8, [R1+0x1320] ;  /* 0x0013200001087983 */ /* 0x001ea20000300800 */
[----:B------:R-:W2:Y:S02]  /*46e20*/  LDL.LU R9, [R1+0x1324] ;  /* 0x0013240001097983 */ /* 0x000ea40000300800 */
[----:B------:R-:W4:Y:S02]  /*46e30*/  LDL.LU R10, [R1+0x1328] ;  /* 0x00132800010a7983 */ /* 0x000f240000300800 */
[----:B------:R-:W4:Y:S02]  /*46e40*/  LDL.LU R11, [R1+0x132c] ;  /* 0x00132c00010b7983 */ /* 0x000f240000300800 */
[----:B------:R-:W-:-:S02]  /*46e50*/  IMAD.MOV.U32 R3, RZ, RZ, R21 ;  /* 0x000000ffff037224 */ /* 0x000fc400078e0015 */
[----:B---3--:R-:W0:Y:S04]  /*46e60*/  LDSM.16.MT88.4 R20, [R29+0x8280] ;  /* 0x008280001d14783b */ /* 0x008e280000004200 */
[----:B----4-:R-:W-:Y:S01]  /*46e70*/  STL.64 [R1+0x44b8], R10 ;  /* 0x0044b80a01007387 */ /* 0x010fe20000100a00 */
[----:B--2---:R1:W-:Y:S03]  /*46e80*/  STL.64 [R1+0x44b0], R8 ;  /* 0x0044b00801007387 */ /* 0x0043e60000100a00 */
[----:B-1----:R-:W2:Y:S01]  /*46e90*/  LDL.LU R8, [R1+0x1340] ;  /* 0x0013400001087983 */ /* 0x002ea20000300800 */
[----:B------:R-:W2:Y:S02]  /*46ea0*/  LDL.LU R9, [R1+0x1344] ;  /* 0x0013440001097983 */ /* 0x000ea40000300800 */
[----:B------:R-:W2:Y:S02]  /*46eb0*/  LDL.LU R10, [R1+0x1348] ;  /* 0x00134800010a7983 */ /* 0x000ea40000300800 */
[----:B------:R-:W2:Y:S01]  /*46ec0*/  LDL.LU R11, [R1+0x134c] ;  /* 0x00134c00010b7983 */ /* 0x000ea20000300800 */
[----:B------:R-:W3:Y:S01]  /*46ed0*/  LDL.LU R12, [R1+0x12d0] ;  /* 0x0012d000010c7983 */ /* 0x000ee20000300800 */
[----:B------:R-:W3:Y:S02]  /*46ee0*/  LDL.LU R13, [R1+0x12d4] ;  /* 0x0012d400010d7983 */ /* 0x000ee40000300800 */
[----:B------:R-:W3:Y:S02]  /*46ef0*/  LDL.LU R14, [R1+0x12d8] ;  /* 0x0012d800010e7983 */ /* 0x000ee40000300800 */
[----:B------:R-:W3:Y:S01]  /*46f00*/  LDL.LU R15, [R1+0x12dc] ;  /* 0x0012dc00010f7983 */ /* 0x000ee20000300800 */
[----:B0-----:R-:W-:Y:S01]  /*46f10*/  STL.64 [R1+0x4320], R22 ;  /* 0x0043201601007387 */ /* 0x001fe20000100a00 */
[----:B------:R0:W-:Y:S02]  /*46f20*/  STL.64 [R1+0x4318], R20 ;  /* 0x0043181401007387 */ /* 0x0001e40000100a00 */
[----:B------:R-:W4:Y:S02]  /*46f30*/  LDL.LU R4, [R1+0x1110] ;  /* 0x0011100001047983 */ /* 0x000f240000300800 */
[----:B------:R-:W4:Y:S01]  /*46f40*/  LDL.LU R5, [R1+0x1114] ;  /* 0x0011140001057983 */ /* 0x000f220000300800 */
[----:B------:R-:W4:Y:S01]  /*46f50*/  LDL.LU R6, [R1+0x1118] ;  /* 0x0011180001067983 */ /* 0x000f220000300800 */
[----:B------:R-:W4:Y:S02]  /*46f60*/  LDL.LU R7, [R1+0x111c] ;  /* 0x00111c0001077983 */ /* 0x000f240000300800 */
[----:B0-----:R-:W-:-:S02]  /*46f70*/  IMAD.MOV.U32 R20, RZ, RZ, R2 ;  /* 0x000000ffff147224 */ /* 0x001fc400078e0002 */
[----:B------:R-:W-:Y:S02]  /*46f80*/  IMAD.MOV.U32 R21, RZ, RZ, R0 ;  /* 0x000000ffff157224 */ /* 0x000fe400078e0000 */
[----:B------:R-:W-:Y:S02]  /*46f90*/  IMAD.MOV.U32 R2, RZ, RZ, R16 ;  /* 0x000000ffff027224 */ /* 0x000fe400078e0010 */
        /* <DEDUP_REMOVED lines=9> */
[----:B------:R-:W2:Y:S02]  /*47030*/  LDL.LU.64 R16, [R1+0x44a0] ;  /* 0x0044a00001107983 */ /* 0x000ea40000300a00 */
[C---:B--2---:R-:W-:Y:S11]  /*47040*/  HMMA.16816.F32.BF16 R16, R24.reuse, R20, R16 ;  /* 0x000000141810723c */ /* 0x044ff60000041810 */
[----:B------:R-:W-:Y:S11]  /*47050*/  @!UPT UIADD3 URZ, URZ, URZ, URZ ;  /* 0x0000003f3f3ff290 */ /* 0x000ff6000fffe03f */
[----:B------:R-:W-:Y:S01]  /*47060*/  @!UPT UIADD3 URZ, URZ, URZ, URZ ;  /* 0x0000003f3f3ff290 */ /* 0x000fe2000fffe03f */
[----:B------:R0:W-:Y:S01]  /*47070*/  STL.64 [R1+0x3b0], R16 ;  /* 0x0003b01001007387 */ /* 0x0001e20000100a00 */
[----:B------:R-:W-:Y:S03]  /*47080*/  STL.64 [R1+0x3b8], R18 ;  /* 0x0003b81201007387 */ /* 0x000fe60000100a00 */
[----:B0-----:R-:W2:Y:S01]  /*47090*/  LDL.LU.64 R16, [R1+0x4498] ;  /* 0x0044980001107983 */ /* 0x001ea20000300a00 */
[----:B------:R0:W-:Y:S03]  /*470a0*/  STL.64 [R1+0x43a8], R20 ;  /* 0x0043a81401007387 */ /* 0x0001e60000100a00 */
[----:B0-----:R-:W2:Y:S04]  /*470b0*/  LDL.64 R20, [R1+0x90] ;  /* 0x0000900001147983 */ /* 0x001ea80000100a00 */
[----:B--2---:R0:W-:Y:S04]  /*470c0*/  STL.64 [R1+0x43d0], R20 ;  /* 0x0043d01401007387 */ /* 0x0041e80000100a00 */
[----:B0-----:R-:W2:Y:S01]  /*470d0*/  LDL.LU R20, [R1+0x10e0] ;  /* 0x0010e00001147983 */ /* 0x001ea20000300800 */
[----:B------:R-:W2:Y:S02]  /*470e0*/  LDL.LU R21, [R1+0x10e4] ;  /* 0x0010e40001157983 */ /* 0x000ea40000300800 */
[----:B------:R-:W2:Y:S02]  /*470f0*/  LDL.LU R22, [R1+0x10e8] ;  /* 0x0010e80001167983 */ /* 0x000ea40000300800 */
[----:B------:R-:W2:Y:S01]  /*47100*/  LDL.LU R23, [R1+0x10ec] ;  /* 0x0010ec0001177983 */ /* 0x000ea20000300800 */
[C---:B------:R-:W-:Y:S01]  /*47110*/  HMMA.16816.F32.BF16 R16, R24.reuse, R16, R8 ;  /* 0x000000101810723c */ /* 0x040fe20000041808 */
[----:B--2---:R-:W-:Y:S01]  /*47120*/  STL.64 [R1+0x43e0], R22 ;  /* 0x0043e01601007387 */ /* 0x004fe20000100a00 */
[----:B------:R0:W-:Y:S03]  /*47130*/  STL.64 [R1+0x43d8], R20 ;  /* 0x0043d81401007387 */ /* 0x0001e60000100a00 */
[----:B0-----:R-:W2:Y:S04]  /*47140*/  LDL.64 R20, [R1+0xb0] ;  /* 0x0000b00001147983 */ /* 0x001ea80000100a00 */
[----:B--2---:R0:W-:Y:S04]  /*47150*/  STL.64 [R1+0x43e8], R20 ;  /* 0x0043e81401007387 */ /* 0x0041e80000100a00 */
[----:B0-----:R-:W2:Y:S01]  /*47160*/  LDL.64 R20, [R1+0xc0] ;  /* 0x0000c00001147983 */ /* 0x001ea20000100a00 */
[----:B------:R-:W2:Y:S02]  /*47170*/  LDL.LU.64 R10, [R1+0x4490] ;  /* 0x00449000010a7983 */ /* 0x000ea40000300a00 */
[----:B------:R-:W2:Y:S07]  /*47180*/  LDL.LU.64 R8, [R1+0x4488] ;  /* 0x0044880001087983 */ /* 0x000eae0000300a00 */
[----:B------:R0:W-:Y:S01]  /*47190*/  STL.64 [R1+0x3a0], R16 ;  /* 0x0003a01001007387 */ /* 0x0001e20000100a00 */
[----:B------:R2:W-:Y:S04]  /*471a0*/  STL.64 [R1+0x3a8], R18 ;  /* 0x0003a81201007387 */ /* 0x0005e80000100a00 */
        /* <DEDUP_REMOVED lines=28> */
[----:B0-----:R-:W2:Y:S01]  /*47370*/  LDL.LU R18, [R1+0x4420] ;  /* 0x0044200001127983 */ /* 0x001ea20000300800 */
[----:B------:R-:W3:Y:S02]  /*47380*/  LDL.LU.64 R16, [R1+0x4418] ;  /* 0x0044180001107983 */ /* 0x000ee40000300a00 */
[C---:B---3--:R-:W-:Y:S11]  /*47390*/  HMMA.16816.F32.BF16 R12, R24.reuse, R16, R12 ;  /* 0x00000010180c723c */ /* 0x048ff6000004180c */
[----:B------:R-:W-:Y:S11]  /*473a0*/  @!UPT UIADD3 URZ, URZ, URZ, URZ ;  /* 0x0000003f3f3ff290 */ /* 0x000ff6000fffe03f */
[----:B------:R-:W-:Y:S01]  /*473b0*/  @!UPT UIADD3 URZ, URZ, URZ, URZ ;  /* 0x0000003f3f3ff290 */ /* 0x000fe2000fffe03f */
[----:B------:R0:W-:Y:S01]  /*473c0*/  STL.64 [R1+0x350], R12 ;  /* 0x0003500c01007387 */ /* 0x0001e20000100a00 */
[----:B------:R-:W-:Y:S03]  /*473d0*/  STL.64 [R1+0x358], R14 ;  /* 0x0003580e01007387 */ /* 0x000fe60000100a00 */
[----:B0-----:R-:W2:Y:S01]  /*473e0*/  LDL.LU.64 R12, [R1+0x4410] ;  /* 0x00441000010c7983 */ /* 0x001ea20000300a00 */
        /* <DEDUP_REMOVED lines=8> */
[----:B------:R-:W4:Y:S02]  /*47470*/  LDL.LU.64 R8, [R1+0x4400] ;  /* 0x0044000001087983 */ /* 0x000f240000300a00 */
[----:B------:R0:W-:Y:S02]  /*47480*/  STL.64 [R1+0x4338], R12 ;  /* 0x0043380c01007387 */ /* 0x0001e40000100a00 */
[----:B0-----:R-:W3:Y:S01]  /*47490*/  LDL.LU R12, [R1+0x10d0] ;  /* 0x0010d000010c7983 */ /* 0x001ee20000300800 */
[----:B------:R-:W3:Y:S02]  /*474a0*/  LDL.LU R13, [R1+0x10d4] ;  /* 0x0010d400010d7983 */ /* 0x000ee40000300800 */
[----:B------:R-:W3:Y:S02]  /*474b0*/  LDL.LU R14, [R1+0x10d8] ;  /* 0x0010d800010e7983 */ /* 0x000ee40000300800 */
[----:B------:R-:W3:Y:S01]  /*474c0*/  LDL.LU R15, [R1+0x10dc] ;  /* 0x0010dc00010f7983 */ /* 0x000ee20000300800 */
[----:B----4-:R-:W-:Y:S01]  /*474d0*/  HMMA.16816.F32.BF16 R24, R24, R8, R4 ;  /* 0x000000081818723c */ /* 0x010fe20000041804 */
[----:B------:R-:W4:Y:S01]  /*474e0*/  LDL.LU.64 R6, [R1+0x43f8] ;  /* 0x0043f80001067983 */ /* 0x000f220000300a00 */
[----:B------:R-:W4:Y:S11]  /*474f0*/  LDL.LU.64 R4, [R1+0x43f0] ;  /* 0x0043f00001047983 */ /* 0x000f360000300a00 */
[----:B------:R-:W-:Y:S10]  /*47500*/  @!UPT UIADD3 URZ, URZ, URZ, URZ ;  /* 0x0000003f3f3ff290 */ /* 0x000ff4000fffe03f */
[----:B------:R0:W-:Y:S01]  /*47510*/  STL.64 [R1+0x130], R24 ;  /* 0x0001301801007387 */ /* 0x0001e20000100a00 */
[----:B------:R-:W-:Y:S03]  /*47520*/  STL.64 [R1+0x138], R26 ;  /* 0x0001381a01007387 */ /* 0x000fe60000100a00 */
[----:B0-----:R-:W3:Y:S01]  /*47530*/  LDL.64 R24, [R1+0xa0] ;  /* 0x0000a00001187983 */ /* 0x001ee20000100a00 */
[----:B--2---:R-:W-:Y:S02]  /*47540*/  STL.64 [R1+0x4330], R10 ;  /* 0x0043300a01007387 */ /* 0x004fe40000100a00 */
[----:B------:R0:W-:Y:S02]  /*47550*/  STL.64 [R1+0x4328], R8 ;  /* 0x0043280801007387 */ /* 0x0001e40000100a00 */
[----:B0-----:R-:W4:Y:S01]  /*47560*/  LDL.LU R8, [R1+0x1100] ;  /* 0x0011000001087983 */ /* 0x001f220000300800 */
[----:B------:R-:W4:Y:S02]  /*47570*/  LDL.LU R9, [R1+0x1104] ;  /* 0x0011040001097983 */ /* 0x000f240000300800 */
[----:B------:R-:W4:Y:S02]  /*47580*/  LDL.LU R10, [R1+0x1108] ;  /* 0x00110800010a7983 */ /* 0x000f240000300800 */
[----:B------:R-:W4:Y:S02]  /*47590*/  LDL.LU R11, [R1+0x110c] ;  /* 0x00110c00010b7983 */ /* 0x000f240000300800 */
[C---:B----4-:R-:W-:Y:S11]  /*475a0*/  HMMA.16816.F32.BF16 R8, R4.reuse, R20, R8 ;  /* 0x000000140408723c */ /* 0x050ff60000041808 */
[----:B------:R-:W-:Y:S11]  /*475b0*/  @!UPT UIADD3 URZ, URZ, URZ, URZ ;  /* 0x0000003f3f3ff290 */ /* 0x000ff6000fffe03f */
[----:B------:R-:W-:Y:S01]  /*475c0*/  @!UPT UIADD3 URZ, URZ, URZ, URZ ;  /* 0x0000003f3f3ff290 */ /* 0x000fe2000fffe03f */
[----:B------:R0:W-:Y:S01]  /*475d0*/  STL.64 [R1+0x120], R8 ;  /* 0x0001200801007387 */ /* 0x0001e20000100a00 */
[----:B------:R-:W-:Y:S02]  /*475e0*/  STL.64 [R1+0x128], R10 ;  /* 0x0001280a01007387 */ /* 0x000fe40000100a00 */
[----:B0-----:R-:W-:Y:S02]  /*475f0*/  IMAD.MOV.U32 R8, RZ, RZ, R21 ;  /* 0x000000ffff087224 */ /* 0x001fe400078e0015 */
[----:B------:R-:W-:Y:S02]  /*47600*/  IMAD.MOV.U32 R9, RZ, RZ, R20 ;  /* 0x000000ffff097224 */ /* 0x000fe400078e0014 */
[----:B------:R-:W2:Y:S01]  /*47610*/  LDL.LU.64 R20, [R1+0x43e8] ;  /* 0x0043e80001147983 */ /* 0x000ea20000300a00 */
[----:B------:R0:W-:Y:S02]  /*47620*/  STL [R1+0x434c], R8 ;  /* 0x00434c0801007387 */ /* 0x0001e40000100800 */
[----:B------:R1:W-:Y:S01]  /*47630*/  STL [R1+0x4348], R9 ;  /* 0x0043480901007387 */ /* 0x0003e20000100800 */
[----:B0-----:R-:W2:Y:S01]  /*47640*/  LDL.LU R8, [R1+0x10f0] ;  /* 0x0010f00001087983 */ /* 0x001ea20000300800 */
[----:B-1----:R-:W2:Y:S02]  /*47650*/  LDL.LU R9, [R1+0x10f4] ;  /* 0x0010f40001097983 */ /* 0x002ea40000300800 */
[----:B------:R-:W2:Y:S02]  /*47660*/  LDL.LU R10, [R1+0x10f8] ;  /* 0x0010f800010a7983 */ /* 0x000ea40000300800 */
[----:B------:R-:W2:Y:S02]  /*47670*/  LDL.LU R11, [R1+0x10fc] ;  /* 0x0010fc00010b7983 */ /* 0x000ea40000300800 */
[C---:B--2---:R-:W-:Y:S11]  /*47680*/  HMMA.16816.F32.BF16 R8, R4.reuse, R20, R8 ;  /* 0x000000140408723c */ /* 0x044ff60000041808 */
[----:B------:R-:W-:Y:S11]  /*47690*/  @!UPT UIADD3 URZ, URZ, URZ, URZ ;  /* 0x0000003f3f3ff290 */ /* 0x000ff6000fffe03f */
[----:B------:R-:W-:Y:S01]  /*476a0*/  @!UPT UIADD3 URZ, URZ, URZ, URZ ;  /* 0x0000003f3f3ff290 */ /* 0x000fe2000fffe03f */
[----:B------:R-:W-:Y:S01]  /*476b0*/  STL.64 [R1+0x110], R8 ;  /* 0x0001100801007387 */ /* 0x000fe20000100a00 */
[----:B------:R0:W-:Y:S02]  /*476c0*/  STL.64 [R1+0x118], R10 ;  /* 0x0001180a01007387 */ /* 0x0001e40000100a00 */
[----:B------:R-:W3:Y:S02]  /*476d0*/  LDL.LU.64 R22, [R1+0x43e0] ;  /* 0x0043e00001167983 */ /* 0x000ee40000300a00 */
[----:B0-----:R-:W-:Y:S02]  /*476e0*/  IMAD.MOV.U32 R11, RZ, RZ, R20 ;  /* 0x000000ffff0b7224 */ /* 0x001fe400078e0014 */
[----:B------:R-:W-:Y:S02]  /*476f0*/  IMAD.MOV.U32 R10, RZ, RZ, R21 ;  /* 0x000000ffff0a7224 */ /* 0x000fe400078e0015 */
[----:B------:R-:W3:Y:S01]  /*47700*/  LDL.LU.64 R20, [R1+0x43d8] ;  /* 0x0043d80001147983 */ /* 0x000ee20000300a00 */
[----:B------:R-:W-:Y:S01]  /*47710*/  STL [R1+0x4350], R11 ;  /* 0x0043500b01007387 */ /* 0x000fe20000100800 */
[C---:B---3--:R-:W-:Y:S11]  /*47720*/  HMMA.16816.F32.BF16 R20, R4.reuse, R24, R20 ;  /* 0x000000180414723c */ /* 0x048ff60000041814 */
[----:B------:R-:W-:Y:S11]  /*47730*/  @!UPT UIADD3 URZ, URZ, URZ, URZ ;  /* 0x0000003f3f3ff290 */ /* 0x000ff6000fffe03f */
[----:B------:R-:W-:Y:S01]  /*47740*/  @!UPT UIADD3 URZ, URZ, URZ, URZ ;  /* 0x0000003f3f3ff290 */ /* 0x000fe2000fffe03f */
[----:B------:R0:W-:Y:S01]  /*47750*/  STL.64 [R1+0x100], R20 ;  /* 0x0001001401007387 */ /* 0x0001e20000100a00 */
[----:B------:R-:W-:Y:S03]  /*47760*/  STL.64 [R1+0x108], R22 ;  /* 0x0001081601007387 */ /* 0x000fe60000100a00 */
[----:B0-----:R-:W2:Y:S02]  /*47770*/  LDL.LU.64 R20, [R1+0x43d0] ;  /* 0x0043d00001147983 */ /* 0x001ea40000300a00 */
[----:B--2---:R-:W-:Y:S01]  /*47780*/  HMMA.16816.F32.BF16 R12, R4, R20, R12 ;  /* 0x00000014040c723c */ /* 0x004fe2000004180c */
[----:B------:R-:W-:Y:S11]  /*47790*/  IMAD.MOV.U32 R9, RZ, RZ, R20 ;  /* 0x000000ffff097224 */ /* 0x000ff600078e0014 */
[----:B------:R-:W-:Y:S11]  /*477a0*/  @!UPT UIADD3 URZ, URZ, URZ, URZ ;  /* 0x0000003f3f3ff290 */ /* 0x000ff6000fffe03f */
[----:B------:R-:W-:Y:S01]  /*477b0*/  STL.64 [R1+0xf0], R12 ;  /* 0x0000f00c01007387 */ /* 0x000fe20000100a00 */
[----:B------:R-:W-:Y:S02]  /*477c0*/  STL.64 [R1+0xf8], R14 ;  /* 0x0000f80e01007387 */ /* 0x000fe40000100a00 */
[----:B------:R-:W-:Y:S02]  /*477d0*/  STL [R1+0x43cc], R10 ;  /* 0x0043cc0a01007387 */ /* 0x000fe40000100800 */
[----:B------:R0:W-:Y:S01]  /*477e0*/  STL [R1+0x43c8], R9 ;  /* 0x0043c80901007387 */ /* 0x0001e20000100800 */
[----:B------:R-:W2:Y:S04]  /*477f0*/  LDL.LU R8, [R1+0x10c0] ;  /* 0x0010c00001087983 */ /* 0x000ea80000300800 */
[----:B0-----:R-:W2:Y:S01]  /*47800*/  LDL.LU R9, [R1+0x10c4] ;  /* 0x0010c40001097983 */ /* 0x001ea20000300800 */
[----:B------:R-:W2:Y:S02]  /*47810*/  LDL.LU R10, [R1+0x10c8] ;  /* 0x0010c800010a7983 */ /* 0x000ea40000300800 */
[----:B------:R-:W2:Y:S02]  /*47820*/  LDL.LU R11, [R1+0x10cc] ;  /* 0x0010cc00010b7983 */ /* 0x000ea40000300800 */
[----:B------:R-:W3:Y:S01]  /*47830*/  LDL.LU R12, [R1+0x12a0] ;  /* 0x0012a000010c7983 */ /* 0x000ee20000300800 */
[----:B------:R-:W3:Y:S01]  /*47840*/  LDL.LU R13, [R1+0x12a4] ;  /* 0x0012a400010d7983 */ /* 0x000ee20000300800 */
[----:B------:R-:W4:Y:S02]  /*47850*/  LDL.LU R14, [R1+0x12a8] ;  /* 0x0012a800010e7983 */ /* 0x000f240000300800 */
[----:B------:R-:W4:Y:S02]  /*47860*/  LDL.LU R15, [R1+0x12ac] ;  /* 0x0012ac00010f7983 */ /* 0x000f240000300800 */
[----:B------:R-:W-:-:S02]  /*47870*/  IMAD.MOV.U32 R16, RZ, RZ, R21 ;  /* 0x000000ffff107224 */ /* 0x000fc400078e0015 */
[----:B------:R-:W-:Y:S02]  /*47880*/  IMAD.MOV.U32 R20, RZ, RZ, R2 ;  /* 0x000000ffff147224 */ /* 0x000fe400078e0002 */
[----:B------:R-:W-:Y:S02]  /*47890*/  IMAD.MOV.U32 R21, RZ, RZ, R0 ;  /* 0x000000ffff157224 */ /* 0x000fe400078e0000 */
[----:B------:R-:W-:Y:S01]  /*478a0*/  IMAD.MOV.U32 R17, RZ, RZ, R24 ;  /* 0x000000ffff117224 */ /* 0x000fe200078e0018 */
[----:B----4-:R-:W-:Y:S01]  /*478b0*/  STL.64 [R1+0x43b8], R14 ;  /* 0x0043b80e01007387 */ /* 0x010fe20000100a00 */
[----:B---3--:R-:W-:Y:S02]  /*478c0*/  STL.64 [R1+0x43b0], R12 ;  /* 0x0043b00c01007387 */ /* 0x008fe40000100a00 */
[----:B------:R0:W-:Y:S02]  /*478d0*/  STL.64 [R1+0x43c0], R20 ;  /* 0x0043c01401007387 */ /* 0x0001e40000100a00 */
[----:B0-----:R-:W3:Y:S01]  /*478e0*/  LDL.LU R20, [R1+0x10b0] ;  /* 0x0010b00001147983 */ /* 0x001ee20000300800 */
[----:B------:R-:W3:Y:S02]  /*478f0*/  LDL.LU R21, [R1+0x10b4] ;  /* 0x0010b40001157983 */ /* 0x000ee40000300800 */
[----:B------:R-:W3:Y:S02]  /*47900*/  LDL.LU R22, [R1+0x10b8] ;  /* 0x0010b80001167983 */ /* 0x000ee40000300800 */
[----:B------:R-:W3:Y:S01]  /*47910*/  LDL.LU R23, [R1+0x10bc] ;  /* 0x0010bc0001177983 */ /* 0x000ee20000300800 */
[----:B------:R-:W4:Y:S01]  /*47920*/  LDL.LU R12, [R1+0x12b0] ;  /* 0x0012b000010c7983 */ /* 0x000f220000300800 */
[----:B------:R-:W4:Y:S02]  /*47930*/  LDL.LU R13, [R1+0x12b4] ;  /* 0x0012b400010d7983 */ /* 0x000f240000300800 */
[----:B------:R-:W4:Y:S02]  /*47940*/  LDL.LU R14, [R1+0x12b8] ;  /* 0x0012b800010e7983 */ /* 0x000f240000300800 */
[----:B------:R-:W4:Y:S01]  /*47950*/  LDL.LU R15, [R1+0x12bc] ;  /* 0x0012bc00010f7983 */ /* 0x000f220000300800 */
[----:B------:R0:W-:Y:S04]  /*47960*/  STL.64 [R1+0x4388], R16 ;  /* 0x0043881001007387 */ /* 0x0001e80000100a00 */
[----:B0-----:R-:W2:Y:S01]  /*47970*/  LDL.64 R16, [R1+0x80] ;  /* 0x0000800001107983 */ /* 0x001ea20000100a00 */
[----:B------:R-:W-:Y:S01]  /*47980*/  IMAD.MOV.U32 R24, RZ, RZ, R18 ;  /* 0x000000ffff187224 */ /* 0x000fe200078e0012 */
[----:B--2---:R-:W-:Y:S11]  /*47990*/  HMMA.16816.F32.BF16 R8, R4, R16, R8 ;  /* 0x000000100408723c */ /* 0x004ff60000041808 */
[----:B------:R-:W-:Y:S11]  /*479a0*/  @!UPT UIADD3 URZ, URZ, URZ, URZ ;  /* 0x0000003f3f3ff290 */ /* 0x000ff6000fffe03f */
[----:B------:R-:W-:Y:S01]  /*479b0*/  @!UPT UIADD3 URZ, URZ, URZ, URZ ;  /* 0x0000003f3f3ff290 */ /* 0x000fe2000fffe03f */
[----:B------:R-:W-:Y:S01]  /*479c0*/  STL.64 [R1+0xe0], R8 ;  /* 0x0000e00801007387 */ /* 0x000fe20000100a00 */
[----:B------:R0:W-:Y:S03]  /*479d0*/  STL.64 [R1+0xe8], R10 ;  /* 0x0000e80a01007387 */ /* 0x0001e60000100a00 */
[----:B0-----:R-:W2:Y:S01]  /*479e0*/  LDL.LU R10, [R1+0x43cc] ;  /* 0x0043cc00010a7983 */ /* 0x001ea20000300800 */
[----:B------:R-:W2:Y:S02]  /*479f0*/  LDL.LU R9, [R1+0x43c8] ;  /* 0x0043c80001097983 */ /* 0x000ea40000300800 */
[----:B------:R-:W-:Y:S02]  /*47a00*/  IMAD.MOV.U32 R11, RZ, RZ, R16 ;  /* 0x000000ffff0b7224 */ /* 0x000fe400078e0010 */
[----:B------:R-:W-:Y:S01]  /*47a10*/  IMAD.MOV.U32 R8, RZ, RZ, R17 ;  /* 0x000000ffff087224 */ /* 0x000fe200078e0011 */
[----:B------:R-:W2:Y:S01]  /*47a20*/  LDL.LU R16, [R1+0x1280] ;  /* 0x0012800001107983 */ /* 0x000ea20000300800 */
[----:B------:R-:W2:Y:S02]  /*47a30*/  LDL.LU R17, [R1+0x1284] ;  /* 0x0012840001117983 */ /* 0x000ea40000300800 */
[----:B------:R-:W2:Y:S02]  /*47a40*/  LDL.LU R18, [R1+0x1288] ;  /* 0x0012880001127983 */ /* 0x000ea40000300800 */
[----:B------:R-:W2:Y:S02]  /*47a50*/  LDL.LU R19, [R1+0x128c] ;  /* 0x00128c0001137983 */ /* 0x000ea40000300800 */
[----:B--2---:R-:W-:Y:S01]  /*47a60*/  STL.64 [R1+0x4398], R18 ;  /* 0x0043981201007387 */ /* 0x004fe20000100a00 */
[----:B------:R0:W-:Y:S03]  /*47a70*/  STL.64 [R1+0x4390], R16 ;  /* 0x0043901001007387 */ /* 0x0001e60000100a00 */
[----:B0-----:R-:W2:Y:S01]  /*47a80*/  LDL.64 R16, [R1+0x40] ;  /* 0x0000400001107983 */ /* 0x001ea20000100a00 */
[----:B------:R-:W-:Y:S02]  /*47a90*/  STL.64 [R1+0x4360], R10 ;  /* 0x0043600a01007387 */ /* 0x000fe40000100a00 */
[----:B------:R0:W-:Y:S02]  /*47aa0*/  STL.64 [R1+0x4358], R8 ;  /* 0x0043580801007387 */ /* 0x0001e40000100a00 */
[----:B0-----:R-:W2:Y:S04]  /*47ab0*/  LDL.64 R8, [R1+0x10] ;  /* 0x0000100001087983 */ /* 0x001ea80000100a00 */
[----:B--2---:R0:W-:Y:S04]  /*47ac0*/  STL.64 [R1+0x4378], R8 ;  /* 0x0043780801007387 */ /* 0x0041e80000100a00 */
[----:B0-----:R-:W2:Y:S01]  /*47ad0*/  LDL.64 R8, [R1+0x20] ;  /* 0x0000200001087983 */ /* 0x001ea20000100a00 */
[----:B------:R-:W-:-:S02]  /*47ae0*/  IMAD.MOV.U32 R28, RZ, RZ, R25 ;  /* 0x000000ffff1c7224 */ /* 0x000fc400078e0019 */
[----:B------:R-:W-:Y:S01]  /*47af0*/  IMAD.MOV.U32 R25, RZ, RZ, R3 ;  /* 0x000000ffff197224 */ /* 0x000fe200078e0003 */
[----:B--2---:R0:W-:Y:S04]  /*47b00*/  STL.64 [R1+0x4380], R8 ;  /* 0x0043800801007387 */ /* 0x0041e80000100a00 */
[----:B0-----:R-:W2:Y:S02]  /*47b10*/  LDL.64 R8, [R1+0x30] ;  /* 0x0000300001087983 */ /* 0x001ea40000100a00 */
[C---:B---3--:R-:W-:Y:S02]  /*47b20*/  HMMA.16816.F32.BF16 R24, R4.reuse, R24, R20 ;  /* 0x000000180418723c */ /* 0x048fe40000041814 */
[----:B--2---:R0:W-:Y:S04]  /*47b30*/  STL.64 [R1+0x43a0], R8 ;  /* 0x0043a00801007387 */ /* 0x0041e80000100a00 */
[----:B0-----:R-:W2:Y:S01]  /*47b40*/  LDL.LU R8, [R1+0x1290] ;  /* 0x0012900001087983 */ /* 0x001ea20000300800 */
[----:B------:R-:W2:Y:S02]  /*47b50*/  LDL.LU R9, [R1+0x1294] ;  /* 0x0012940001097983 */ /* 0x000ea40000300800 */
[----:B------:R-:W2:Y:S02]  /*47b60*/  LDL.LU R10, [R1+0x1298] ;  /* 0x00129800010a7983 */ /* 0x000ea40000300800 */
[----:B------:R-:W2:Y:S01]  /*47b70*/  LDL.LU R11, [R1+0x129c] ;  /* 0x00129c00010b7983 */ /* 0x000ea20000300800 */
[----:B------:R-:W4:Y:S11]  /*47b80*/  LDL.LU.64 R20, [R1+0x43c0] ;  /* 0x0043c00001147983 */ /* 0x000f360000300a00 */
[----:B------:R-:W-:Y:S02]  /*47b90*/  STL.64 [R1+0xd0], R24 ;  /* 0x0000d01801007387 */ /* 0x000fe40000100a00 */
[----:B------:R-:W-:Y:S02]  /*47ba0*/  STL.64 [R1+0xd8], R26 ;  /* 0x0000d81a01007387 */ /* 0x000fe40000100a00 */
[----:B------:R-:W0:Y:S04]  /*47bb0*/  LDSM.16.MT88.4 R24, [R29+0x8300] ;  /* 0x008300001d18783b */ /* 0x000e280000004200 */
[----:B------:R-:W-:Y:S04]  /*47bc0*/  STL [R1+0x4298], R29 ;  /* 0x0042981d01007387 */ /* 0x000fe80000100800 */
[----:B0-----:R-:W-:Y:S01]  /*47bd0*/  STL.64 [R1+0x41c8], R26 ;  /* 0x0041c81a01007387 */ /* 0x001fe20000100a00 */
[----:B------:R0:W-:Y:S03]  /*47be0*/  STL.64 [R1+0x41c0], R24 ;  /* 0x0041c01801007387 */ /* 0x0001e60000100a00 */
[----:B0-----:R-:W3:Y:S01]  /*47bf0*/  LDL.LU R24, [R1+0x1270] ;  /* 0x0012700001187983 */ /* 0x001ee20000300800 */
[----:B------:R-:W3:Y:S02]  /*47c00*/  LDL.LU R25, [R1+0x1274] ;  /* 0x0012740001197983 */ /* 0x000ee40000300800 */
[----:B------:R-:W3:Y:S02]  /*47c10*/  LDL.LU R26, [R1+0x1278] ;  /* 0x00127800011a7983 */ /* 0x000ee40000300800 */
[----:B------:R-:W3:Y:S01]  /*47c20*/  LDL.LU R27, [R1+0x127c] ;  /* 0x00127c00011b7983 */ /* 0x000ee20000300800 */
[C---:B----4-:R-:W-:Y:S01]  /*47c30*/  HMMA.16816.F32.BF16 R20, R4.reuse, R20, R12 ;  /* 0x000000140414723c */ /* 0x050fe2000004180c */
[----:B------:R-:W4:Y:S01]  /*47c40*/  LDL.LU.64 R14, [R1+0x43b8] ;  /* 0x0043b800010e7983 */ /* 0x000f220000300a00 */
[----:B------:R-:W4:Y:S11]  /*47c50*/  LDL.LU.64 R12, [R1+0x43b0] ;  /* 0x0043b000010c7983 */ /* 0x000f360000300a00 */
[----:B------:R-:W-:Y:S10]  /*47c60*/  @!UPT UIADD3 URZ, URZ, URZ, URZ ;  /* 0x0000003f3f3ff290 */ /* 0x000ff4000fffe03f */
[----:B------:R0:W-:Y:S01]  /*47c70*/  STL.64 [R1+0x330], R20 ;  /* 0x0003301401007387 */ /* 0x0001e20000100a00 */
[----:B------:R4:W-:Y:S03]  /*47c80*/  STL.64 [R1+0x338], R22 ;  /* 0x0003381601007387 */ /* 0x0009e60000100a00 */
[----:B0-----:R-:W4:Y:S02]  /*47c90*/  LDL.LU.64 R20, [R1+0x43a8] ;  /* 0x0043a80001147983 */ /* 0x001f240000300a00 */
[C---:B----4-:R-:W-:Y:S02]  /*47ca0*/  HMMA.16816.F32.BF16 R20, R4.reuse, R20, R12 ;  /* 0x000000140414723c */ /* 0x050fe4000004180c */
[----:B------:R-:W4:Y:S11]  /*47cb0*/  LDL.LU R12, [R1+0x1090] ;  /* 0x00109000010c7983 */ /* 0x000f360000300800 */
[----:B------:R-:W-:Y:S10]  /*47cc0*/  @!UPT UIADD3 URZ, URZ, URZ, URZ ;  /* 0x0000003f3f3ff290 */ /* 0x000ff4000fffe03f */
[----:B------:R-:W-:Y:S01]  /*47cd0*/  STL.64 [R1+0x320], R20 ;  /* 0x0003201401007387 */ /* 0x000fe20000100a00 */
[----:B------:R-:W-:Y:S02]  /*47ce0*/  STL.64 [R1+0x328], R22 ;  /* 0x0003281601007387 */ /* 0x000fe40000100a00 */
[----:B------:R-:W4:Y:S02]  /*47cf0*/  LDL.LU R13, [R1+0x1094] ;  /* 0x00109400010d7983 */ /* 0x000f240000300800 */
[----:B------:R-:W3:Y:S01]  /*47d00*/  LDL.LU R14, [R1+0x1098] ;  /* 0x00109800010e7983 */ /* 0x000ee20000300800 */
[----:B------:R-:W3:Y:S01]  /*47d10*/  LDL.LU R15, [R1+0x109c] ;  /* 0x00109c00010f7983 */ /* 0x000ee20000300800 */
[C---:B--2---:R-:W-:Y:S01]  /*47d20*/  HMMA.16816.F32.BF16 R8, R4.reuse, R16, R8 ;  /* 0x000000100408723c */ /* 0x044fe20000041808 */
[----:B------:R-:W-:Y:S02]  /*47d30*/  IMAD.MOV.U32 R2, RZ, RZ, R16 ;  /* 0x000000ffff027224 */ /* 0x000fe400078e0010 */
[----:B------:R-:W-:Y:S01]  /*47d40*/  IMAD.MOV.U32 R0, RZ, RZ, R17 ;  /* 0x000000ffff007224 */ /* 0x000fe200078e0011 */
[----:B---3--:R-:W-:Y:S01]  /*47d50*/  STL.64 [R1+0x4370], R14 ;  /* 0x0043700e01007387 */ /* 0x008fe20000100a00 */
[----:B----4-:R0:W-:Y:S03]  /*47d60*/  STL.64 [R1+0x4368], R12 ;  /* 0x0043680c01007387 */ /* 0x0101e60000100a00 */
[----:B0-----:R-:W2:Y:S01]  /*47d70*/  LDL.LU R12, [R1+0x10a0] ;  /* 0x0010a000010c7983 */ /* 0x001ea20000300800 */
[----:B------:R-:W2:Y:S02]  /*47d80*/  LDL.LU R13, [R1+0x10a4] ;  /* 0x0010a400010d7983 */ /* 0x000ea40000300800 */
[----:B------:R-:W2:Y:S02]  /*47d90*/  LDL.LU R14, [R1+0x10a8] ;  /* 0x0010a800010e7983 */ /* 0x000ea40000300800 */
[----:B------:R-:W2:Y:S01]  /*47da0*/  LDL.LU R15, [R1+0x10ac] ;  /* 0x0010ac00010f7983 */ /* 0x000ea20000300800 */
[----:B------:R-:W3:Y:S01]  /*47db0*/  LDL.LU R20, [R1+0x1080] ;  /* 0x0010800001147983 */ /* 0x000ee20000300800 */
[----:B------:R-:W3:Y:S02]  /*47dc0*/  LDL.LU R21, [R1+0x1084] ;  /* 0x0010840001157983 */ /* 0x000ee40000300800 */
[----:B------:R-:W3:Y:S02]  /*47dd0*/  LDL.LU R22, [R1+0x1088] ;  /* 0x0010880001167983 */ /* 0x000ee40000300800 */
[----:B------:R-:W3:Y:S04]  /*47de0*/  LDL.LU R23, [R1+0x108c] ;  /* 0x00108c0001177983 */ /* 0x000ee80000300800 */
[----:B------:R0:W-:Y:S01]  /*47df0*/  STL.64 [R1+0x310], R8 ;  /* 0x0003100801007387 */ /* 0x0001e20000100a00 */
[----:B------:R-:W-:Y:S03]  /*47e00*/  STL.64 [R1+0x318], R10 ;  /* 0x0003180a01007387 */ /* 0x000fe60000100a00 */
[----:B0-----:R-:W4:Y:S01]  /*47e10*/  LDL.LU.64 R8, [R1+0x43a0] ;  /* 0x0043a00001087983 */ /* 0x001f220000300a00 */
[----:B------:R-:W4:Y:S02]  /*47e20*/  LDL.LU.64 R18, [R1+0x4398] ;  /* 0x0043980001127983 */ /* 0x000f240000300a00 */
[----:B------:R-:W4:Y:S02]  /*47e30*/  LDL.LU.64 R16, [R1+0x4390] ;  /* 0x0043900001107983 */ /* 0x000f240000300a00 */
[----:B------:R-:W2:Y:S01]  /*47e40*/  LDL R3, [R1+0x1730] ;  /* 0x0017300001037983 */ /* 0x000ea20000100800 */
[C---:B----4-:R-:W-:Y:S11]  /*47e50*/  HMMA.16816.F32.BF16 R16, R4.reuse, R8, R16 ;  /* 0x000000080410723c */ /* 0x050ff60000041810 */
[----:B------:R-:W-:Y:S11]  /*47e60*/  @!UPT UIADD3 URZ, URZ, URZ, URZ ;  /* 0x0000003f3f3ff290 */ /* 0x000ff6000fffe03f */
[----:B------:R-:W-:Y:S01]  /*47e70*/  @!UPT UIADD3 URZ, URZ, URZ, URZ ;  /* 0x0000003f3f3ff290 */ /* 0x000fe2000fffe03f */
[----:B------:R0:W-:Y:S01]  /*47e80*/  STL.64 [R1+0x300], R16 ;  /* 0x0003001001007387 */ /* 0x0001e20000100a00 */
[----:B------:R1:W-:Y:S03]  /*47e90*/  STL.64 [R1+0x308], R18 ;  /* 0x0003081201007387 */ /* 0x0003e60000100a00 */
[----:B0-----:R-:W4:Y:S01]  /*47ea0*/  LDL.LU.64 R16, [R1+0x4388] ;  /* 0x0043880001107983 */ /* 0x001f220000300a00 */
        /* <DEDUP_REMOVED lines=8> */
[----:B0-----:R-:W-:Y:S02]  /*47f30*/  IMAD.MOV.U32 R25, RZ, RZ, R8 ;  /* 0x000000ffff197224 */ /* 0x001fe400078e0008 */
[----:B------:R-:W-:Y:S02]  /*47f40*/  IMAD.MOV.U32 R24, RZ, RZ, R9 ;  /* 0x000000ffff187224 */ /* 0x000fe400078e0009 */
[----:B------:R-:W2:Y:S02]  /*47f50*/  LDL.LU.64 R8, [R1+0x4378] ;  /* 0x0043780001087983 */ /* 0x000ea40000300a00 */
[----:B--2---:R-:W-:Y:S11]  /*47f60*/  HMMA.16816.F32.BF16 R12, R4, R8, R12 ;  /* 0x00000008040c723c */ /* 0x004ff6000004180c */
[----:B------:R-:W-:Y:S11]  /*47f70*/  @!UPT UIADD3 URZ, URZ, URZ, URZ ;  /* 0x0000003f3f3ff290 */ /* 0x000ff6000fffe03f */
[----:B------:R-:W-:Y:S01]  /*47f80*/  @!UPT UIADD3 URZ, URZ, URZ, URZ ;  /* 0x0000003f3f3ff290 */ /* 0x000fe2000fffe03f */
[----:B------:R-:W-:Y:S01]  /*47f90*/  STL.64 [R1+0x1420], R12 ;  /* 0x0014200c01007387 */ /* 0x000fe20000100a00 */
[----:B------:R0:W-:Y:S03]  /*47fa0*/  STL.64 [R1+0x1428], R14 ;  /* 0x0014280e01007387 */ /* 0x0001e60000100a00 */
[----:B0-----:R-:W2:Y:S01]  /*47fb0*/  LDL.LU.64 R14, [R1+0x4370] ;  /* 0x00437000010e7983 */ /* 0x001ea20000300a00 */
[----:B------:R-:W2:Y:S02]  /*47fc0*/  LDL.LU.64 R12, [R1+0x4368] ;  /* 0x00436800010c7983 */ /* 0x000ea40000300a00 */
[----:B------:R-:W2:Y:S02]  /*47fd0*/  LDL.LU.64 R10, [R1+0x4360] ;  /* 0x00436000010a7983 */ /* 0x000ea40000300a00 */
[----:B------:R-:W-:Y:S02]  /*47fe0*/  IMAD.MOV.U32 R27, RZ, RZ, R8 ;  /* 0x000000ffff1b7224 */ /* 0x000fe400078e0008 */
[----:B------:R-:W-:-:S02]  /*47ff0*/  IMAD.MOV.U32 R26, RZ, RZ, R9 ;  /* 0x000000ffff1a7224 */ /* 0x000fc400078e0009 */
[----:B------:R-:W3:Y:S03]  /*48000*/  LDL.LU.64 R8, [R1+0x4358] ;  /* 0x0043580001087983 */ /* 0x000ee60000300a00 */
[----:B------:R-:W-:Y:S02]  /*48010*/  STL.64 [R1+0x42a8], R26 ;  /* 0x0042a81a01007387 */ /* 0x000fe40000100a00 */
[----:B------:R2:W-:Y:S02]  /*48020*/  STL.64 [R1+0x42a0], R24 ;  /* 0x0042a01801007387 */ /* 0x0005e40000100a00 */
[----:B--2---:R-:W-:Y:S02]  /*48030*/  IMAD.MOV.U32 R24, RZ, RZ, R11 ;  /* 0x000000ffff187224 */ /* 0x004fe400078e000b */
[----:B------:R-:W2:Y:S01]  /*48040*/  LDL.LU R11, [R1+0x4350] ;  /* 0x00435000010b7983 */ /* 0x000ea20000300800 */
[----:B---3--:R-:W-:-:S03]  /*48050*/  IMAD.MOV.U32 R25, RZ, RZ, R8 ;  /* 0x000000ffff197224 */ /* 0x008fc600078e0008 */
[----:B------:R-:W3:Y:S02]  /*48060*/  LDL.LU R8, [R1+0x434c] ;  /* 0x00434c0001087983 */ /* 0x000ee40000300800 */
[----:B------:R0:W-:Y:S02]  /*48070*/  STL.64 [R1+0x42b8], R24 ;  /* 0x0042b81801007387 */ /* 0x0001e40000100a00 */
[----:B0-----:R-:W-:Y:S02]  /*48080*/  IMAD.MOV.U32 R24, RZ, RZ, R9 ;  /* 0x000000ffff187224 */ /* 0x001fe400078e0009 */
[----:B----4-:R-:W-:Y:S01]  /*48090*/  IMAD.MOV.U32 R25, RZ, RZ, R16 ;  /* 0x000000ffff197224 */ /* 0x010fe200078e0010 */
[----:B------:R-:W4:Y:S01]  /*480a0*/  LDL.LU R9, [R1+0x4348] ;  /* 0x0043480001097983 */ /* 0x000f220000300800 */
[----:B------:R-:W3:Y:S03]  /*480b0*/  LDL.LU R16, [R1+0x4344] ;  /* 0x0043440001107983 */ /* 0x000ee60000300800 */
[----:B------:R0:W-:Y:S02]  /*480c0*/  STL.64 [R1+0x42d0], R24 ;  /* 0x0042d01801007387 */ /* 0x0001e40000100a00 */
[----:B0-----:R-:W-:-:S02]  /*480d0*/  IMAD.MOV.U32 R24, RZ, RZ, R17 ;  /* 0x000000ffff187224 */ /* 0x001fc400078e0011 */
[----:B------:R-:W-:Y:S01]  /*480e0*/  IMAD.MOV.U32 R25, RZ, RZ, R28 ;  /* 0x000000ffff197224 */ /* 0x000fe200078e001c */
[----:B------:R-:W3:Y:S04]  /*480f0*/  LDL.LU R17, [R1+0x4340] ;  /* 0x0043400001117983 */ /* 0x000ee80000300800 */
[----:B------:R0:W-:Y:S02]  /*48100*/  STL.64 [R1+0x42e8], R24 ;  /* 0x0042e81801007387 */ /* 0x0001e40000100a00 */
[----:B0-----:R-:W-:Y:S02]  /*48110*/  IMAD.MOV.U32 R25, RZ, RZ, R10 ;  /* 0x000000ffff197224 */ /* 0x001fe400078e000a */
[----:B--2---:R-:W-:-:S05]  /*48120*/  IMAD.MOV.U32 R24, RZ, RZ, R11 ;  /* 0x000000ffff187224 */ /* 0x004fca00078e000b */
[----:B------:R0:W-:Y:S04]  /*48130*/  STL.64 [R1+0x4300], R24 ;  /* 0x0043001801007387 */ /* 0x0001e80000100a00 */
[----:B0-----:R-:W2:Y:S01]  /*48140*/  LDL.64 R24, [R1] ;  /* 0x0000000001187983 */ /* 0x001ea20000100a00 */
[C---:B---3--:R-:W-:Y:S08]  /*48150*/  HMMA.16816.F32.BF16 R20, R4.reuse, R16, R20 ;  /* 0x000000100414723c */ /* 0x048ff00000041814 */
[----:B--2---:R-:W-:Y:S01]  /*48160*/  HMMA.16816.F32.BF16 R12, R4, R24, R12 ;  /* 0x00000018040c723c */ /* 0x004fe2000004180c */
[----:B------:R-:W-:-:S02]  /*48170*/  IMAD.MOV.U32 R28, RZ, RZ, R25 ;  /* 0x000000ffff1c7224 */ /* 0x000fc400078e0019 */
[----:B------:R-:W-:-:S04]  /*48180*/  IMAD.MOV.U32 R29, RZ, RZ, R24 ;  /* 0x000000ffff1d7224 */ /* 0x000fc800078e0018 */
[----:B------:R-:W-:Y:S02]  /*48190*/  IMAD.MOV.U32 R25, RZ, RZ, R8 ;  /* 0x000000ffff197224 */ /* 0x000fe400078e0008 */
[----:B----4-:R-:W-:Y:S11]  /*481a0*/  IMAD.MOV.U32 R24, RZ, RZ, R9 ;  /* 0x000000ffff187224 */ /* 0x010ff600078e0009 */
[----:B------:R-:W-:Y:S03]  /*481b0*/  @!UPT UIADD3 URZ, URZ, URZ, URZ ;  /* 0x0000003f3f3ff290 */ /* 0x000fe6000fffe03f */
[----:B------:R0:W-:Y:S01]  /*481c0*/  STL.64 [R1+0x1410], R12 ;  /* 0x0014100c01007387 */ /* 0x0001e20000100a00 */
[----:B------:R-:W-:Y:S03]  /*481d0*/  STL.64 [R1+0x1418], R14 ;  /* 0x0014180e01007387 */ /* 0x000fe60000100a00 */
[----:B0-----:R-:W2:Y:S01]  /*481e0*/  LDL.LU.64 R12, [R1+0x4338] ;  /* 0x00433800010c7983 */ /* 0x001ea20000300a00 */
[----:B------:R0:W-:Y:S02]  /*481f0*/  STL.64 [R1+0x1400], R20 ;  /* 0x0014001401007387 */ /* 0x0001e40000100a00 */
[----:B------:R1:W-:Y:S01]  /*48200*/  STL.64 [R1+0x1408], R22 ;  /* 0x0014081601007387 */ /* 0x0003e20000100a00 */
        /* <DEDUP_REMOVED lines=39> */
[----:B------:R-:W-:Y:S01]  /*48480*/  STL.64 [R1+0x13f0], R8 ;  /* 0x0013f00801007387 */ /* 0x000fe20000100a00 */
[----:B------:R0:W-:Y:S03]  /*48490*/  STL.64 [R1+0x13f8], R10 ;  /* 0x0013f80a01007387 */ /* 0x0001e60000100a00 */
[----:B0-----:R-:W4:Y:S01]  /*484a0*/  LDL.LU.64 R10, [R1+0x4330] ;  /* 0x00433000010a7983 */ /* 0x001f220000300a00 */
[----:B------:R-:W3:Y:S02]  /*484b0*/  LDL.LU.64 R8, [R1+0x4328] ;  /* 0x0043280001087983 */ /* 0x000ee40000300a00 */
[----:B---3--:R-:W-:Y:S01]  /*484c0*/  HMMA.16816.F32.BF16 R4, R4, R8, R20 ;  /* 0x000000080404723c */ /* 0x008fe20000041814 */
[----:B------:R-:W2:Y:S01]  /*484d0*/  LDL.LU.64 R22, [R1+0x4320] ;  /* 0x0043200001167983 */ /* 0x000ea20000300a00 */
[----:B------:R-:W2:Y:S11]  /*484e0*/  LDL.LU.64 R20, [R1+0x4318] ;  /* 0x0043180001147983 */ /* 0x000eb60000300a00 */
[----:B------:R-:W-:Y:S10]  /*484f0*/  @!UPT UIADD3 URZ, URZ, URZ, URZ ;  /* 0x0000003f3f3ff290 */ /* 0x000ff4000fffe03f */
[----:B------:R0:W-:Y:S01]  /*48500*/  STL.64 [R1+0x1200], R4 ;  /* 0x0012000401007387 */ /* 0x0001e20000100a00 */
[----:B------:R-:W-:Y:S03]  /*48510*/  STL.64 [R1+0x1208], R6 ;  /* 0x0012080601007387 */ /* 0x000fe60000100a00 */
[----:B0-----:R-:W3:Y:S01]  /*48520*/  LDL.64 R4, [R1+0x70] ;  /* 0x0000700001047983 */ /* 0x001ee20000100a00 */
[----:B----4-:R-:W-:Y:S02]  /*48530*/  STL.64 [R1+0x41d8], R10 ;  /* 0x0041d80a01007387 */ /* 0x010fe40000100a00 */
[----:B------:R0:W-:Y:S02]  /*48540*/  STL.64 [R1+0x41d0], R8 ;  /* 0x0041d00801007387 */ /* 0x0001e40000100a00 */
        /* <DEDUP_REMOVED lines=32> */
[----:B---3--:R-:W-:Y:S01]  /*48750*/  HMMA.16816.F32.BF16 R8, R20, R4, R8 ;  /* 0x000000041408723c */ /* 0x008fe20000041808 */
[----:B------:R-:W-:Y:S02]  /*48760*/  IMAD.MOV.U32 R15, RZ, RZ, R4 ;  /* 0x000000ffff0f7224 */ /* 0x000fe400078e0004 */
[----:B------:R-:W-:-:S05]  /*48770*/  IMAD.MOV.U32 R14, RZ, RZ, R5 ;  /* 0x000000ffff0e7224 */ /* 0x000fca00078e0005 */
[----:B--2---:R-:W-:Y:S01]  /*48780*/  HMMA.16816.F32.BF16 R24, R20, R24, R16 ;  /* 0x000000181418723c */ /* 0x004fe20000041810 */
[----:B------:R-:W2:Y:S11]  /*48790*/  LDL.LU.64 R18, [R1+0x42b0] ;  /* 0x0042b00001127983 */ /* 0x000eb60000300a00 */
[----:B------:R-:W-:Y:S11]  /*487a0*/  @!UPT UIADD3 URZ, URZ, URZ, URZ ;  /* 0x0000003f3f3ff290 */ /* 0x000ff6000fffe03f */
[----:B------:R-:W-:Y:S01]  /*487b0*/  STL.64 [R1+0x11b0], R24 ;  /* 0x0011b01801007387 */ /* 0x000fe20000100a00 */
[----:B------:R0:W-:Y:S03]  /*487c0*/  STL.64 [R1+0x11b8], R26 ;  /* 0x0011b81a01007387 */ /* 0x0001e60000100a00 */
[----:B0-----:R-:W3:Y:S01]  /*487d0*/  LDL.LU.64 R26, [R1+0x42a8] ;  /* 0x0042a800011a7983 */ /* 0x001ee20000300a00 */
[----:B------:R-:W4:Y:S02]  /*487e0*/  LDL.LU.64 R24, [R1+0x42a0] ;  /* 0x0042a00001187983 */ /* 0x000f240000300a00 */
[----:B------:R-:W-:Y:S02]  /*487f0*/  STL.64 [R1+0x11a0], R8 ;  /* 0x0011a00801007387 */ /* 0x000fe40000100a00 */
[----:B------:R-:W-:Y:S01]  /*48800*/  STL.64 [R1+0x11a8], R10 ;  /* 0x0011a80a01007387 */ /* 0x000fe20000100a00 */
[----:B------:R-:W-:Y:S01]  /*48810*/  STL.64 [R1+0x41e8], R14 ;  /* 0x0041e80e01007387 */ /* 0x000fe20000100a00 */
[----:B------:R0:W-:Y:S03]  /*48820*/  STL.64 [R1+0x41e0], R12 ;  /* 0x0041e00c01007387 */ /* 0x0001e60000100a00 */
[----:B0-----:R-:W2:Y:S01]  /*48830*/  LDL.LU R12, [R1+0xf00] ;  /* 0x000f0000010c7983 */ /* 0x001ea20000300800 */
[----:B------:R-:W2:Y:S02]  /*48840*/  LDL.LU R13, [R1+0xf04] ;  /* 0x000f0400010d7983 */ /* 0x000ea40000300800 */
[----:B------:R-:W2:Y:S02]  /*48850*/  LDL.LU R14, [R1+0xf08] ;  /* 0x000f0800010e7983 */ /* 0x000ea40000300800 */
[----:B------:R-:W2:Y:S02]  /*48860*/  LDL.LU R15, [R1+0xf0c] ;  /* 0x000f0c00010f7983 */ /* 0x000ea40000300800 */
[----:B--2---:R-:W-:Y:S01]  /*48870*/  STL.64 [R1+0x41f8], R14 ;  /* 0x0041f80e01007387 */ /* 0x004fe20000100a00 */
[----:B------:R0:W-:Y:S02]  /*48880*/  STL.64 [R1+0x41f0], R12 ;  /* 0x0041f00c01007387 */ /* 0x0001e40000100a00 */
[----:B0-----:R-:W-:-:S02]  /*48890*/  IMAD.MOV.U32 R12, RZ, RZ, R29 ;  /* 0x000000ffff0c7224 */ /* 0x001fc400078e001d */
[----:B------:R-:W-:Y:S01]  /*488a0*/  IMAD.MOV.U32 R13, RZ, RZ, R28 ;  /* 0x000000ffff0d7224 */ /* 0x000fe200078e001c */
[----:B------:R-:W2:Y:S04]  /*488b0*/  LDL.LU R29, [R1+0x4298] ;  /* 0x00429800011d7983 */ /* 0x000ea80000300800 */
[----:B------:R3:W-:Y:S01]  /*488c0*/  STL.64 [R1+0x4210], R12 ;  /* 0x0042100c01007387 */ /* 0x0007e20000100a00 */
[----:B------:R-:W4:Y:S02]  /*488d0*/  LDL.LU R8, [R1+0xef0] ;  /* 0x000ef00001087983 */ /* 0x000f240000300800 */
[----:B------:R-:W4:Y:S02]  /*488e0*/  LDL.LU R9, [R1+0xef4] ;  /* 0x000ef40001097983 */ /* 0x000f240000300800 */
[----:B------:R-:W4:Y:S01]  /*488f0*/  LDL.LU R10, [R1+0xef8] ;  /* 0x000ef800010a7983 */ /* 0x000f220000300800 */
[----:B------:R-:W4:Y:S01]  /*48900*/  LDL.LU R11, [R1+0xefc] ;  /* 0x000efc00010b7983 */ /* 0x000f220000300800 */
[----:B---3--:R-:W-:-:S02]  /*48910*/  IMAD.MOV.U32 R12, RZ, RZ, R27 ;  /* 0x000000ffff0c7224 */ /* 0x008fc400078e001b */
[----:B------:R-:W-:-:S05]  /*48920*/  IMAD.MOV.U32 R13, RZ, RZ, R26 ;  /* 0x000000ffff0d7224 */ /* 0x000fca00078e001a */
[----:B------:R-:W-:Y:S04]  /*48930*/  STL.64 [R1+0x4228], R12 ;  /* 0x0042280c01007387 */ /* 0x000fe80000100a00 */
[----:B--2---:R-:W0:Y:S04]  /*48940*/  LDSM.16.MT88.4 R4, [R29+0x8380] ;  /* 0x008380001d04783b */ /* 0x004e280000004200 */
[----:B----4-:R-:W-:Y:S01]  /*48950*/  STL.64 [R1+0x4208], R10 ;  /* 0x0042080a01007387 */ /* 0x010fe20000100a00 */
[----:B------:R1:W-:Y:S03]  /*48960*/  STL.64 [R1+0x4200], R8 ;  /* 0x0042000801007387 */ /* 0x0003e60000100a00 */
[----:B-1----:R-:W2:Y:S01]  /*48970*/  LDL.LU R8, [R1+0xf20] ;  /* 0x000f200001087983 */ /* 0x002ea20000300800 */
        /* <DEDUP_REMOVED lines=20> */
[----:B------:R-:W3:Y:S01]  /*48ac0*/  LDL.LU R11, [R1+0xf5c] ;  /* 0x000f5c00010b7983 */ /* 0x000ee20000300800 */
[----:B------:R-:W4:Y:S01]  /*48ad0*/  LDL.LU R16, [R1+0xf90] ;  /* 0x000f900001107983 */ /* 0x000f220000300800 */
[----:B------:R-:W4:Y:S02]  /*48ae0*/  LDL.LU R17, [R1+0xf94] ;  /* 0x000f940001117983 */ /* 0x000f240000300800 */
[----:B------:R-:W2:Y:S02]  /*48af0*/  LDL.LU R18, [R1+0xf98] ;  /* 0x000f980001127983 */ /* 0x000ea40000300800 */
[----:B------:R-:W2:Y:S02]  /*48b00*/  LDL.LU R19, [R1+0xf9c] ;  /* 0x000f9c0001137983 */ /* 0x000ea40000300800 */
[----:B------:R-:W-:-:S02]  /*48b10*/  IMAD.MOV.U32 R12, RZ, RZ, R2 ;  /* 0x000000ffff0c7224 */ /* 0x000fc400078e0002 */
[----:B------:R-:W-:Y:S01]  /*48b20*/  IMAD.MOV.U32 R13, RZ, RZ, R0 ;  /* 0x000000ffff0d7224 */ /* 0x000fe200078e0000 */
[----:B--2---:R-:W-:Y:S01]  /*48b30*/  STL.64 [R1+0x4288], R18 ;  /* 0x0042881201007387 */ /* 0x004fe20000100a00 */
[----:B----4-:R1:W-:Y:S03]  /*48b40*/  STL.64 [R1+0x4280], R16 ;  /* 0x0042801001007387 */ /* 0x0103e60000100a00 */
[----:B-1----:R-:W2:Y:S01]  /*48b50*/  LDL.64 R16, [R1+0x60] ;  /* 0x0000600001107983 */ /* 0x002ea20000100a00 */
[----:B------:R1:W-:Y:S03]  /*48b60*/  STL.64 [R1+0x4270], R12 ;  /* 0x0042700c01007387 */ /* 0x0003e60000100a00 */
[----:B-1----:R-:W4:Y:S04]  /*48b70*/  LDL.64 R12, [R1+0x50] ;  /* 0x00005000010c7983 */ /* 0x002f280000100a00 */
[----:B----4-:R1:W-:Y:S04]  /*48b80*/  STL.64 [R1+0x4290], R12 ;  /* 0x0042900c01007387 */ /* 0x0103e80000100a00 */
[----:B-1----:R-:W2:Y:S01]  /*48b90*/  LDL.LU R12, [R1+0xff0] ;  /* 0x000ff000010c7983 */ /* 0x002ea20000300800 */
[----:B------:R-:W2:Y:S02]  /*48ba0*/  LDL.LU R13, [R1+0xff4] ;  /* 0x000ff400010d7983 */ /* 0x000ea40000300800 */
[----:B------:R-:W2:Y:S02]  /*48bb0*/  LDL.LU R14, [R1+0xff8] ;  /* 0x000ff800010e7983 */ /* 0x000ea40000300800 */
[----:B------:R-:W2:Y:S01]  /*48bc0*/  LDL.LU R15, [R1+0xffc] ;  /* 0x000ffc00010f7983 */ /* 0x000ea20000300800 */
[----:B---3--:R-:W-:Y:S01]  /*48bd0*/  STL.64 [R1+0x4250], R10 ;  /* 0x0042500a01007387 */ /* 0x008fe20000100a00 */
[----:B------:R1:W-:Y:S03]  /*48be0*/  STL.64 [R1+0x4248], R8 ;  /* 0x0042480801007387 */ /* 0x0003e60000100a00 */
[----:B-1----:R-:W3:Y:S01]  /*48bf0*/  LDL.LU R8, [R1+0xf60] ;  /* 0x000f600001087983 */ /* 0x002ee20000300800 */
[----:B------:R-:W3:Y:S02]  /*48c00*/  LDL.LU R9, [R1+0xf64] ;  /* 0x000f640001097983 */ /* 0x000ee40000300800 */
[----:B------:R-:W4:Y:S02]  /*48c10*/  LDL.LU R10, [R1+0xf68] ;  /* 0x000f6800010a7983 */ /* 0x000f240000300800 */
[----:B------:R-:W4:Y:S02]  /*48c20*/  LDL.LU R11, [R1+0xf6c] ;  /* 0x000f6c00010b7983 */ /* 0x000f240000300800 */
[----:B----4-:R-:W-:Y:S01]  /*48c30*/  STL.64 [R1+0x4268], R10 ;  /* 0x0042680a01007387 */ /* 0x010fe20000100a00 */
[----:B---3--:R1:W-:Y:S03]  /*48c40*/  STL.64 [R1+0x4260], R8 ;  /* 0x0042600801007387 */ /* 0x0083e60000100a00 */
[----:B-1----:R-:W3:Y:S01]  /*48c50*/  LDL.LU R8, [R1+0xf80] ;  /* 0x000f800001087983 */ /* 0x002ee20000300800 */
[----:B------:R-:W3:Y:S02]  /*48c60*/  LDL.LU R9, [R1+0xf84] ;  /* 0x000f840001097983 */ /* 0x000ee40000300800 */
[----:B------:R-:W3:Y:S02]  /*48c70*/  LDL.LU R10, [R1+0xf88] ;  /* 0x000f8800010a7983 */ /* 0x000ee40000300800 */
[----:B------:R-:W3:Y:S01]  /*48c80*/  LDL.LU R11, [R1+0xf8c] ;  /* 0x000f8c00010b7983 */ /* 0x000ee20000300800 */
[----:B------:R-:W4:Y:S01]  /*48c90*/  LDL.LU R24, [R1+0xee0] ;  /* 0x000ee00001187983 */ /* 0x000f220000300800 */
[----:B------:R-:W4:Y:S02]  /*48ca0*/  LDL.LU R25, [R1+0xee4] ;  /* 0x000ee40001197983 */ /* 0x000f240000300800 */
[----:B------:R-:W4:Y:S02]  /*48cb0*/  LDL.LU R26, [R1+0xee8] ;  /* 0x000ee800011a7983 */ /* 0x000f240000300800 */
[----:B------:R-:W4:Y:S01]  /*48cc0*/  LDL.LU R27, [R1+0xeec] ;  /* 0x000eec00011b7983 */ /* 0x000f220000300800 */
[----:B0-----:R-:W-:Y:S01]  /*48cd0*/  STL.64 [R1+0x40d0], R6 ;  /* 0x0040d00601007387 */ /* 0x001fe20000100a00 */
[----:B------:R0:W-:Y:S03]  /*48ce0*/  STL.64 [R1+0x40c8], R4 ;  /* 0x0040c80401007387 */ /* 0x0001e60000100a00 */
[----:B0-----:R-:W3:Y:S01]  /*48cf0*/  LDL.LU R4, [R1+0xec0] ;  /* 0x000ec00001047983 */ /* 0x001ee20000300800 */
[----:B------:R-:W3:Y:S02]  /*48d00*/  LDL.LU R5, [R1+0xec4] ;  /* 0x000ec40001057983 */ /* 0x000ee40000300800 */
[----:B------:R-:W3:Y:S02]  /*48d10*/  LDL.LU R6, [R1+0xec8] ;  /* 0x000ec80001067983 */ /* 0x000ee40000300800 */
[----:B------:R-:W3:Y:S01]  /*48d20*/  LDL.LU R7, [R1+0xecc] ;  /* 0x000ecc0001077983 */ /* 0x000ee20000300800 */
[----:B--2---:R-:W-:Y:S01]  /*48d30*/  HMMA.16816.F32.BF16 R12, R20, R16, R12 ;  /* 0x00000010140c723c */ /* 0x004fe2000004180c */
[----:B------:R-:W-:-:S02]  /*48d40*/  IMAD.MOV.U32 R2, RZ, RZ, R16 ;  /* 0x000000ffff027224 */ /* 0x000fc400078e0010 */
[----:B------:R-:W-:Y:S01]  /*48d50*/  IMAD.MOV.U32 R0, RZ, RZ, R17 ;  /* 0x000000ffff007224 */ /* 0x000fe200078e0011 */
[----:B---3--:R-:W-:Y:S01]  /*48d60*/  STL.64 [R1+0x41b8], R6 ;  /* 0x0041b80601007387 */ /* 0x008fe20000100a00 */
[----:B------:R0:W-:Y:S03]  /*48d70*/  STL.64 [R1+0x41b0], R4 ;  /* 0x0041b00401007387 */ /* 0x0001e60000100a00 */
[----:B0-----:R-:W2:Y:S01]  /*48d80*/  LDL.LU R4, [R1+0xed0] ;  /* 0x000ed00001047983 */ /* 0x001ea20000300800 */
[----:B------:R-:W2:Y:S02]  /*48d90*/  LDL.LU R5, [R1+0xed4] ;  /* 0x000ed40001057983 */ /* 0x000ea40000300800 */
[----:B------:R-:W2:Y:S02]  /*48da0*/  LDL.LU R6, [R1+0xed8] ;  /* 0x000ed80001067983 */ /* 0x000ea40000300800 */
[----:B------:R-:W2:Y:S01]  /*48db0*/  LDL.LU R7, [R1+0xedc] ;  /* 0x000edc0001077983 */ /* 0x000ea20000300800 */
[----:B------:R-:W-:Y:S09]  /*48dc0*/  STL [R1+0x39ec], R29 ;  /* 0x0039ec1d01007387 */ /* 0x000ff20000100800 */
[----:B------:R0:W-:Y:S02]  /*48dd0*/  STL.64 [R1+0x13e0], R12 ;  /* 0x0013e00c01007387 */ /* 0x0001e40000100a00 */
[----:B------:R-:W-:Y:S01]  /*48de0*/  STL.64 [R1+0x13e8], R14 ;  /* 0x0013e80e01007387 */ /* 0x000fe20000100a00 */
        /* <DEDUP_REMOVED lines=11> */
[----:B------:R-:W2:Y:S02]  /*48ea0*/  LDL.LU.64 R12, [R1+0x4270] ;  /* 0x00427000010c7983 */ /* 0x000ea40000300a00 */
        /* <DEDUP_REMOVED lines=43> */
[----:B------:R0:W-:Y:S02]  /*49160*/  STL.64 [R1+0x4188], R16 ;  /* 0x0041881001007387 */ /* 0x0001e40000100a00 */
[----:B------:R-:W-:Y:S01]  /*49170*/  STL.64 [R1+0x41a8], R18 ;  /* 0x0041a81201007387 */ /* 0x000fe20000100a00 */
[----:B0-----:R-:W3:Y:S01]  /*49180*/  LDL.64 R16, [R1+0xb0] ;  /* 0x0000b00001107983 */ /* 0x001ee20000100a00 */
        /* <DEDUP_REMOVED lines=17> */
[----:B0-----:R-:W4:Y:S02]  /*492a0*/  LDL.64 R8, [R1+0xc0] ;  /* 0x0000c00001087983 */ /* 0x001f240000100a00 */
[----:B----4-:R-:W-:Y:S01]  /*492b0*/  HMMA.16816.F32.BF16 R4, R24, R8, R4 ;  /* 0x000000081804723c */ /* 0x010fe20000041804 */
[----:B------:R-:W-:-:S02]  /*492c0*/  IMAD.MOV.U32 R29, RZ, RZ, R8 ;  /* 0x000000ffff1d7224 */ /* 0x000fc400078e0008 */
[----:B------:R-:W-:Y:S11]  /*492d0*/  IMAD.MOV.U32 R28, RZ, RZ, R9 ;  /* 0x000000ffff1c7224 */ /* 0x000ff600078e0009 */
[----:B------:R-:W-:Y:S09]  /*492e0*/  @!UPT UIADD3 URZ, URZ, URZ, URZ ;  /* 0x0000003f3f3ff290 */ /* 0x000ff2000fffe03f */
[----:B------:R-:W-:Y:S01]  /*492f0*/  STL.64 [R1+0x1180], R4 ;  /* 0x0011800401007387 */ /* 0x000fe20000100a00 */
[----:B------:R0:W-:Y:S03]  /*49300*/  STL.64 [R1+0x1188], R6 ;  /* 0x0011880601007387 */ /* 0x0001e60000100a00 */
[----:B0-----:R-:W3:Y:S01]  /*49310*/  LDL.LU.64 R6, [R1+0x41b8] ;  /* 0x0041b80001067983 */ /* 0x001ee20000300a00 */
[----:B------:R-:W3:Y:S02]  /*49320*/  LDL.LU.64 R4, [R1+0x41b0] ;  /* 0x0041b00001047983 */ /* 0x000ee40000300a00 */
[----:B------:R-:W2:Y:S02]  /*49330*/  LDL.64 R8, [R1+0x20] ;  /* 0x0000200001087983 */ /* 0x000ea40000100a00 */
[----:B--2---:R0:W-:Y:S04]  /*49340*/  STL.64 [R1+0x4130], R8 ;  /* 0x0041300801007387 */ /* 0x0041e80000100a00 */
[----:B0-----:R-:W2:Y:S01]  /*49350*/  LDL.64 R8, [R1+0x40] ;  /* 0x0000400001087983 */ /* 0x001ea20000100a00 */
[----:B---3--:R-:W-:Y:S03]  /*49360*/  HMMA.16816.F32.BF16 R4, R24, R16, R4 ;  /* 0x000000101804723c */ /* 0x008fe60000041804 */
[----:B--2---:R0:W-:Y:S04]  /*49370*/  STL.64 [R1+0x4148], R8 ;  /* 0x0041480801007387 */ /* 0x0041e80000100a00 */
[----:B0-----:R-:W2:Y:S01]  /*49380*/  LDL.LU R8, [R1+0xeb0] ;  /* 0x000eb00001087983 */ /* 0x001ea20000300800 */
[----:B------:R-:W2:Y:S02]  /*49390*/  LDL.LU R9, [R1+0xeb4] ;  /* 0x000eb40001097983 */ /* 0x000ea40000300800 */
[----:B------:R-:W2:Y:S02]  /*493a0*/  LDL.LU R10, [R1+0xeb8] ;  /* 0x000eb800010a7983 */ /* 0x000ea40000300800 */
[----:B------:R-:W2:Y:S11]  /*493b0*/  LDL.LU R11, [R1+0xebc] ;  /* 0x000ebc00010b7983 */ /* 0x000eb60000300800 */
[----:B------:R0:W-:Y:S01]  /*493c0*/  STL.64 [R1+0x1170], R4 ;  /* 0x0011700401007387 */ /* 0x0001e20000100a00 */
[----:B------:R-:W-:Y:S02]  /*493d0*/  STL.64 [R1+0x1178], R6 ;  /* 0x0011780601007387 */ /* 0x000fe40000100a00 */
[----:B------:R-:W3:Y:S02]  /*493e0*/  LDL.LU.64 R18, [R1+0x41a8] ;  /* 0x0041a80001127983 */ /* 0x000ee40000300a00 */
[----:B0-----:R-:W-:-:S02]  /*493f0*/  IMAD.MOV.U32 R5, RZ, RZ, R16 ;  /* 0x000000ffff057224 */ /* 0x001fc400078e0010 */
[----:B------:R-:W-:Y:S01]  /*49400*/  IMAD.MOV.U32 R4, RZ, RZ, R17 ;  /* 0x000000ffff047224 */ /* 0x000fe200078e0011 */
[----:B--2---:R-:W-:Y:S11]  /*49410*/  HMMA.16816.F32.BF16 R8, R24, R20, R8 ;  /* 0x000000141808723c */ /* 0x004ff60000041808 */
[----:B------:R-:W-:Y:S11]  /*49420*/  @!UPT UIADD3 URZ, URZ, URZ, URZ ;  /* 0x0000003f3f3ff290 */ /* 0x000ff6000fffe03f */
[----:B------:R-:W-:Y:S01]  /*49430*/  @!UPT UIADD3 URZ, URZ, URZ, URZ ;  /* 0x0000003f3f3ff290 */ /* 0x000fe2000fffe03f */
[----:B------:R3:W-:Y:S01]  /*49440*/  STL.64 [R1+0x1160], R8 ;  /* 0x0011600801007387 */ /* 0x0007e20000100a00 */
[----:B------:R-:W-:Y:S02]  /*49450*/  STL.64 [R1+0x1168], R10 ;  /* 0x0011680a01007387 */ /* 0x000fe40000100a00 */
[----:B------:R-:W2:Y:S02]  /*49460*/  LDL.LU R16, [R1+0xe90] ;  /* 0x000e900001107983 */ /* 0x000ea40000300800 */
[----:B------:R-:W2:Y:S02]  /*49470*/  LDL.LU R17, [R1+0xe94] ;  /* 0x000e940001117983 */ /* 0x000ea40000300800 */
[----:B---3--:R-:W-:Y:S02]  /*49480*/  IMAD.MOV.U32 R9, RZ, RZ, R18 ;  /* 0x000000ffff097224 */ /* 0x008fe400078e0012 */
[----:B------:R-:W-:Y:S01]  /*49490*/  IMAD.MOV.U32 R8, RZ, RZ, R19 ;  /* 0x000000ffff087224 */ /* 0x000fe200078e0013 */
[----:B------:R-:W3:Y:S01]  /*494a0*/  LDL.LU R18, [R1+0xe98] ;  /* 0x000e980001127983 */ /* 0x000ee20000300800 */
[----:B------:R-:W3:Y:S02]  /*494b0*/  LDL.LU R19, [R1+0xe9c] ;  /* 0x000e9c0001137983 */ /* 0x000ee40000300800 */
[----:B------:R-:W-:-:S02]  /*494c0*/  IMAD.MOV.U32 R6, RZ, RZ, R21 ;  /* 0x000000ffff067224 */ /* 0x000fc400078e0015 */
[----:B------:R-:W4:Y:S02]  /*494d0*/  LDL.LU R12, [R1+0xea0] ;  /* 0x000ea000010c7983 */ /* 0x000f240000300800 */
[----:B------:R-:W-:Y:S02]  /*494e0*/  IMAD.MOV.U32 R7, RZ, RZ, R20 ;  /* 0x000000ffff077224 */ /* 0x000fe400078e0014 */
[----:B------:R-:W-:Y:S01]  /*494f0*/  IMAD.MOV.U32 R21, RZ, RZ, R14 ;  /* 0x000000ffff157224 */ /* 0x000fe200078e000e */
[----:B------:R-:W4:Y:S01]  /*49500*/  LDL.LU R13, [R1+0xea4] ;  /* 0x000ea400010d7983 */ /* 0x000f220000300800 */
[----:B------:R-:W-:Y:S02]  /*49510*/  IMAD.MOV.U32 R20, RZ, RZ, R15 ;  /* 0x000000ffff147224 */ /* 0x000fe400078e000f */
[----:B------:R-:W4:Y:S02]  /*49520*/  LDL.LU R14, [R1+0xea8] ;  /* 0x000ea800010e7983 */ /* 0x000f240000300800 */
[----:B------:R-:W4:Y:S01]  /*49530*/  LDL.LU R15, [R1+0xeac] ;  /* 0x000eac00010f7983 */ /* 0x000f220000300800 */
[----:B---3--:R-:W-:Y:S01]  /*49540*/  STL.64 [R1+0x4198], R18 ;  /* 0x0041981201007387 */ /* 0x008fe20000100a00 */
[----:B--2---:R0:W-:Y:S03]  /*49550*/  STL.64 [R1+0x4190], R16 ;  /* 0x0041901001007387 */ /* 0x0041e60000100a00 */
[----:B0-----:R-:W4:Y:S01]  /*49560*/  LDL.64 R16, [R1+0x90] ;  /* 0x0000900001107983 */ /* 0x001f220000100a00 */
[----:B------:R0:W-:Y:S03]  /*49570*/  STL.64 [R1+0x4180], R20 ;  /* 0x0041801401007387 */ /* 0x0001e60000100a00 */
[----:B0-----:R-:W2:Y:S01]  /*49580*/  LDL.64 R20, [R1+0x80] ;  /* 0x0000800001147983 */ /* 0x001ea20000100a00 */
[----:B------:R-:W-:Y:S02]  /*49590*/  STL.64 [R1+0x4160], R8 ;  /* 0x0041600801007387 */ /* 0x000fe40000100a00 */
[----:B------:R-:W-:Y:S02]  /*495a0*/  STL.64 [R1+0x4140], R6 ;  /* 0x0041400601007387 */ /* 0x000fe40000100a00 */
[----:B------:R0:W-:Y:S02]  /*495b0*/  STL.64 [R1+0x4138], R4 ;  /* 0x0041380401007387 */ /* 0x0001e40000100a00 */
[----:B0-----:R-:W3:Y:S01]  /*495c0*/  LDL.LU R4, [R1+0xe50] ;  /* 0x000e500001047983 */ /* 0x001ee20000300800 */
[----:B------:R-:W3:Y:S02]  /*495d0*/  LDL.LU R5, [R1+0xe54] ;  /* 0x000e540001057983 */ /* 0x000ee40000300800 */
[----:B------:R-:W2:Y:S02]  /*495e0*/  LDL.LU R6, [R1+0xe58] ;  /* 0x000e580001067983 */ /* 0x000ea40000300800 */
[----:B------:R-:W2:Y:S02]  /*495f0*/  LDL.LU R7, [R1+0xe5c] ;  /* 0x000e5c0001077983 */ /* 0x000ea40000300800 */
[----:B------:R-:W-:-:S02]  /*49600*/  IMAD.MOV.U32 R8, RZ, RZ, R2 ;  /* 0x000000ffff087224 */ /* 0x000fc400078e0002 */
[----:B------:R-:W-:-:S05]  /*49610*/  IMAD.MOV.U32 R9, RZ, RZ, R0 ;  /* 0x000000ffff097224 */ /* 0x000fca00078e0000 */
[----:B------:R0:W-:Y:S04]  /*49620*/  STL.64 [R1+0x4178], R8 ;  /* 0x0041780801007387 */ /* 0x0001e80000100a00 */
[----:B0-----:R-:W4:Y:S01]  /*49630*/  LDL.LU R8, [R1+0xe80] ;  /* 0x000e800001087983 */ /* 0x001f220000300800 */
[----:B------:R-:W4:Y:S02]  /*49640*/  LDL.LU R9, [R1+0xe84] ;  /* 0x000e840001097983 */ /* 0x000f240000300800 */
[----:B------:R-:W4:Y:S02]  /*49650*/  LDL.LU R10, [R1+0xe88] ;  /* 0x000e8800010a7983 */ /* 0x000f240000300800 */
[----:B------:R-:W4:Y:S01]  /*49660*/  LDL.LU R11, [R1+0xe8c] ;  /* 0x000e8c00010b7983 */ /* 0x000f220000300800 */
[----:B--2---:R-:W-:Y:S01]  /*49670*/  STL.64 [R1+0x4158], R6 ;  /* 0x0041580601007387 */ /* 0x004fe20000100a00 */
[----:B---3--:R0:W-:Y:S03]  /*49680*/  STL.64 [R1+0x4150], R4 ;  /* 0x0041500401007387 */ /* 0x0081e60000100a00 */
[----:B0-----:R-:W2:Y:S01]  /*49690*/  LDL.LU R4, [R1+0xe60] ;  /* 0x000e600001047983 */ /* 0x001ea20000300800 */
[----:B------:R-:W2:Y:S02]  /*496a0*/  LDL.LU R5, [R1+0xe64] ;  /* 0x000e640001057983 */ /* 0x000ea40000300800 */
[----:B------:R-:W3:Y:S02]  /*496b0*/  LDL.LU R6, [R1+0xe68] ;  /* 0x000e680001067983 */ /* 0x000ee40000300800 */
[----:B------:R-:W3:Y:S01]  /*496c0*/  LDL.LU R7, [R1+0xe6c] ;  /* 0x000e6c0001077983 */ /* 0x000ee20000300800 */
[C---:B----4-:R-:W-:Y:S01]  /*496d0*/  HMMA.16816.F32.BF16 R12, R24.reuse, R16, R12 ;  /* 0x00000010180c723c */ /* 0x050fe2000004180c */
[----:B---3--:R-:W-:Y:S01]  /*496e0*/  STL.64 [R1+0x4170], R6 ;  /* 0x0041700601007387 */ /* 0x008fe20000100a00 */
[----:B--2---:R0:W-:Y:S03]  /*496f0*/  STL.64 [R1+0x4168], R4 ;  /* 0x0041680401007387 */ /* 0x0041e60000100a00 */
[----:B0-----:R-:W2:Y:S01]  /*49700*/  LDL.LU R4, [R1+0xe70] ;  /* 0x000e700001047983 */ /* 0x001ea20000300800 */
[----:B------:R-:W2:Y:S02]  /*49710*/  LDL.LU R5, [R1+0xe74] ;  /* 0x000e740001057983 */ /* 0x000ea40000300800 */
[----:B------:R-:W2:Y:S02]  /*49720*/  LDL.LU R6, [R1+0xe78] ;  /* 0x000e780001067983 */ /* 0x000ea40000300800 */
[----:B------:R-:W2:Y:S11]  /*49730*/  LDL.LU R7, [R1+0xe7c] ;  /* 0x000e7c0001077983 */ /* 0x000eb60000300800 */
[----:B------:R-:W-:Y:S02]  /*49740*/  @!UPT UIADD3 URZ, URZ, URZ, URZ ;  /* 0x0000003f3f3ff290 */ /* 0x000fe4000fffe03f */
        /* <DEDUP_REMOVED lines=8> */
[C---:B----4-:R-:W-:Y:S01]  /*497d0*/  HMMA.16816.F32.BF16 R16, R24.reuse, R20, R16 ;  /* 0x000000141810723c */ /* 0x050fe20000041810 */
[----:B---3--:R0:W-:Y:S04]  /*497e0*/  STL.64 [R1+0x40e8], R12 ;  /* 0x0040e80c01007387 */ /* 0x0081e80000100a00 */
[----:B0-----:R-:W3:Y:S01]  /*497f0*/  LDL.LU R12, [R1+0xe30] ;  /* 0x000e3000010c7983 */ /* 0x001ee20000300800 */
[----:B------:R-:W3:Y:S02]  /*49800*/  LDL.LU R13, [R1+0xe34] ;  /* 0x000e3400010d7983 */ /* 0x000ee40000300800 */
[----:B------:R-:W3:Y:S02]  /*49810*/  LDL.LU R14, [R1+0xe38] ;  /* 0x000e3800010e7983 */ /* 0x000ee40000300800 */
[----:B------:R-:W3:Y:S11]  /*49820*/  LDL.LU R15, [R1+0xe3c] ;  /* 0x000e3c00010f7983 */ /* 0x000ef60000300800 */
[----:B------:R-:W-:Y:S02]  /*49830*/  @!UPT UIADD3 URZ, URZ, URZ, URZ ;  /* 0x0000003f3f3ff290 */ /* 0x000fe4000fffe03f */
[----:B------:R0:W-:Y:S01]  /*49840*/  STL.64 [R1+0x1140], R16 ;  /* 0x0011401001007387 */ /* 0x0001e20000100a00 */
[----:B------:R1:W-:Y:S03]  /*49850*/  STL.64 [R1+0x1148], R18 ;  /* 0x0011481201007387 */ /* 0x0003e60000100a00 */
[----:B0-----:R-:W4:Y:S01]  /*49860*/  LDL.LU.64 R16, [R1+0x4188] ;  /* 0x0041880001107983 */ /* 0x001f220000300a00 */
[----:B-1----:R-:W-:Y:S02]  /*49870*/  IMAD.MOV.U32 R19, RZ, RZ, R20 ;  /* 0x000000ffff137224 */ /* 0x002fe400078e0014 */
[----:B------:R-:W-:Y:S02]  /*49880*/  IMAD.MOV.U32 R18, RZ, RZ, R21 ;  /* 0x000000ffff127224 */ /* 0x000fe400078e0015 */
[----:B------:R-:W2:Y:S03]  /*49890*/  LDL.LU.64 R20, [R1+0x4180] ;  /* 0x0041800001147983 */ /* 0x000ea60000300a00 */
[----:B------:R-:W-:Y:S01]  /*498a0*/  STL.64 [R1+0x4100], R18 ;  /* 0x0041001201007387 */ /* 0x000fe20000100a00 */
[----:B----4-:R0:W-:Y:S01]  /*498b0*/  STL.64 [R1+0x40f8], R16 ;  /* 0x0040f81001007387 */ /* 0x0101e20000100a00 */
[C---:B--2---:R-:W-:Y:S03]  /*498c0*/  HMMA.16816.F32.BF16 R20, R24.reuse, R20, R8 ;  /* 0x000000141814723c */ /* 0x044fe60000041808 */
[----:B0-----:R-:W2:Y:S01]  /*498d0*/  LDL.64 R16, [R1+0x30] ;  /* 0x0000300001107983 */ /* 0x001ea20000100a00 */
[----:B------:R-:W4:Y:S11]  /*498e0*/  LDL.LU.64 R8, [R1+0x4178] ;  /* 0x0041780001087983 */ /* 0x000f360000300a00 */
[----:B------:R-:W-:Y:S08]  /*498f0*/  @!UPT UIADD3 URZ, URZ, URZ, URZ ;  /* 0x0000003f3f3ff290 */ /* 0x000ff0000fffe03f */
[----:B------:R-:W-:Y:S01]  /*49900*/  STL.64 [R1+0x1130], R20 ;  /* 0x0011301401007387 */ /* 0x000fe20000100a00 */
[----:B------:R-:W-:Y:S02]  /*49910*/  STL.64 [R1+0x1138], R22 ;  /* 0x0011381601007387 */ /* 0x000fe40000100a00 */
[----:B------:R-:W0:Y:S04]  /*49920*/  LDSM.16.MT88.4 R20, [R3+0x8000] ;  /* 0x008000000314783b */ /* 0x000e280000004200 */
[----:B------:R-:W-:Y:S01]  /*49930*/  STL [R1+0x4060], R3 ;  /* 0x0040600301007387 */ /* 0x000fe20000100800 */
[----:B0-----:R-:W-:Y:S01]  /*49940*/  STL.64 [R1+0x3f90], R22 ;  /* 0x003f901601007387 */ /* 0x001fe20000100a00 */
[----:B------:R0:W-:Y:S03]  /*49950*/  STL.64 [R1+0x3f88], R20 ;  /* 0x003f881401007387 */ /* 0x0001e60000100a00 */
[----:B0-----:R-:W2:Y:S01]  /*49960*/  LDL.LU R20, [R1+0xe40] ;  /* 0x000e400001147983 */ /* 0x001ea20000300800 */
[----:B------:R-:W2:Y:S02]  /*49970*/  LDL.LU R21, [R1+0xe44] ;  /* 0x000e440001157983 */ /* 0x000ea40000300800 */
[----:B------:R-:W2:Y:S02]  /*49980*/  LDL.LU R22, [R1+0xe48] ;  /* 0x000e480001167983 */ /* 0x000ea40000300800 */
[----:B------:R-:W2:Y:S01]  /*49990*/  LDL.LU R23, [R1+0xe4c] ;  /* 0x000e4c0001177983 */ /* 0x000ea20000300800 */
        /* <DEDUP_REMOVED lines=12> */
[----:B------:R-:W-:Y:S03]  /*49a60*/  STL.64 [R1+0x1348], R10 ;  /* 0x0013480a01007387 */ /* 0x000fe60000100a00 */
        /* <DEDUP_REMOVED lines=8> */
[----:B------:R-:W3:Y:S02]  /*49af0*/  LDL.LU.64 R4, [R1+0x4138] ;  /* 0x0041380001047983 */ /* 0x000ee40000300a00 */
[----:B------:R-:W3:Y:S01]  /*49b00*/  LDL.LU.64 R8, [R1+0x4130] ;  /* 0x0041300001087983 */ /* 0x000ee20000300a00 */
[C---:B--2---:R-:W-:Y:S01]  /*49b10*/  HMMA.16816.F32.BF16 R20, R24.reuse, R16, R20 ;  /* 0x000000101814723c */ /* 0x044fe20000041814 */
[----:B------:R-:W-:Y:S11]  /*49b20*/  STL [R1+0x4064], R2 ;  /* 0x0040640201007387 */ /* 0x000ff60000100800 */
[----:B------:R-:W-:Y:S11]  /*49b30*/  @!UPT UIADD3 URZ, URZ, URZ, URZ ;  /* 0x0000003f3f3ff290 */ /* 0x000ff6000fffe03f */
[----:B------:R0:W-:Y:S01]  /*49b40*/  STL.64 [R1+0x1320], R20 ;  /* 0x0013201401007387 */ /* 0x0001e20000100a00 */
[----:B------:R1:W-:Y:S02]  /*49b50*/  STL.64 [R1+0x1328], R22 ;  /* 0x0013281601007387 */ /* 0x0003e40000100a00 */
[----:B0-----:R-:W-:Y:S02]  /*49b60*/  IMAD.MOV.U32 R21, RZ, RZ, R16 ;  /* 0x000000ffff157224 */ /* 0x001fe400078e0010 */
[----:B------:R-:W-:Y:S01]  /*49b70*/  IMAD.MOV.U32 R20, RZ, RZ, R17 ;  /* 0x000000ffff147224 */ /* 0x000fe200078e0011 */
[C---:B---3--:R-:W-:Y:S01]  /*49b80*/  HMMA.16816.F32.BF16 R12, R24.reuse, R8, R12 ;  /* 0x00000008180c723c */ /* 0x048fe2000004180c */
[----:B-1----:R-:W-:Y:S02]  /*49b90*/  IMAD.MOV.U32 R23, RZ, RZ, R8 ;  /* 0x000000ffff177224 */ /* 0x002fe400078e0008 */
[----:B------:R-:W-:Y:S11]  /*49ba0*/  IMAD.MOV.U32 R22, RZ, RZ, R9 ;  /* 0x000000ffff167224 */ /* 0x000ff600078e0009 */
[----:B------:R-:W-:Y:S09]  /*49bb0*/  @!UPT UIADD3 URZ, URZ, URZ, URZ ;  /* 0x0000003f3f3ff290 */ /* 0x000ff2000fffe03f */
[----:B------:R-:W-:Y:S01]  /*49bc0*/  STL.64 [R1+0x1310], R12 ;  /* 0x0013100c01007387 */ /* 0x000fe20000100a00 */
[----:B------:R-:W-:Y:S02]  /*49bd0*/  STL.64 [R1+0x1318], R14 ;  /* 0x0013180e01007387 */ /* 0x000fe40000100a00 */
[----:B------:R-:W-:Y:S02]  /*49be0*/  STL.64 [R1+0x4058], R22 ;  /* 0x0040581601007387 */ /* 0x000fe40000100a00 */
[----:B------:R0:W-:Y:S02]  /*49bf0*/  STL.64 [R1+0x4050], R20 ;  /* 0x0040501401007387 */ /* 0x0001e40000100a00 */
[----:B0-----:R-:W2:Y:S01]  /*49c00*/  LDL.LU R20, [R1+0xd90] ;  /* 0x000d900001147983 */ /* 0x001ea20000300800 */
[----:B------:R-:W2:Y:S02]  /*49c10*/  LDL.LU R21, [R1+0xd94] ;  /* 0x000d940001157983 */ /* 0x000ea40000300800 */
[----:B------:R-:W3:Y:S02]  /*49c20*/  LDL.LU R22, [R1+0xd98] ;  /* 0x000d980001167983 */ /* 0x000ee40000300800 */
[----:B------:R-:W3:Y:S01]  /*49c30*/  LDL.LU R23, [R1+0xd9c] ;  /* 0x000d9c0001177983 */ /* 0x000ee20000300800 */
[----:B------:R-:W2:Y:S04]  /*49c40*/  LDL.64 R16, [R1] ;  /* 0x0000000001107983 */ /* 0x000ea80000100a00 */
[----:B--2---:R0:W-:Y:S01]  /*49c50*/  STL.64 [R1+0x4118], R16 ;  /* 0x0041181001007387 */ /* 0x0041e20000100a00 */
[----:B------:R-:W2:Y:S02]  /*49c60*/  LDL.LU R12, [R1+0xe00] ;  /* 0x000e0000010c7983 */ /* 0x000ea40000300800 */
[----:B------:R-:W2:Y:S02]  /*49c70*/  LDL.LU R13, [R1+0xe04] ;  /* 0x000e0400010d7983 */ /* 0x000ea40000300800 */
[----:B------:R-:W2:Y:S01]  /*49c80*/  LDL.LU R14, [R1+0xe08] ;  /* 0x000e0800010e7983 */ /* 0x000ea20000300800 */
[----:B------:R-:W2:Y:S04]  /*49c90*/  LDL.LU R15, [R1+0xe0c] ;  /* 0x000e0c00010f7983 */ /* 0x000ea80000300800 */
[----:B0-----:R-:W3:Y:S04]  /*49ca0*/  LDL.64 R16, [R1+0x10] ;  /* 0x0000100001107983 */ /* 0x001ee80000100a00 */
        /* <DEDUP_REMOVED lines=16> */
[----:B------:R-:W3:Y:S02]  /*49db0*/  LDL.LU R22, [R1+0xda8] ;  /* 0x000da80001167983 */ /* 0x000ee40000300800 */
[----:B------:R-:W3:Y:S01]  /*49dc0*/  LDL.LU R23, [R1+0xdac] ;  /* 0x000dac0001177983 */ /* 0x000ee20000300800 */
[----:B--2---:R-:W-:Y:S01]  /*49dd0*/  HMMA.16816.F32.BF16 R12, R24, R16, R12 ;  /* 0x00000010180c723c */ /* 0x004fe2000004180c */
[----:B---3--:R-:W-:Y:S01]  /*49de0*/  STL.64 [R1+0x4080], R22 ;  /* 0x0040801601007387 */ /* 0x008fe20000100a00 */
[----:B------:R4:W-:Y:S02]  /*49df0*/  STL.64 [R1+0x4078], R20 ;  /* 0x0040781401007387 */ /* 0x0009e40000100a00 */
[----:B----4-:R-:W-:-:S02]  /*49e00*/  IMAD.MOV.U32 R20, RZ, RZ, R7 ;  /* 0x000000ffff147224 */ /* 0x010fc400078e0007 */
[----:B------:R-:W-:-:S05]  /*49e10*/  IMAD.MOV.U32 R21, RZ, RZ, R6 ;  /* 0x000000ffff157224 */ /* 0x000fca00078e0006 */
[----:B------:R0:W-:Y:S01]  /*49e20*/  STL.64 [R1+0x4098], R20 ;  /* 0x0040981401007387 */ /* 0x0001e20000100a00 */
[----:B------:R-:W2:Y:S02]  /*49e30*/  LDL.LU R8, [R1+0xdf0] ;  /* 0x000df00001087983 */ /* 0x000ea40000300800 */
[----:B------:R-:W2:Y:S02]  /*49e40*/  LDL.LU R9, [R1+0xdf4] ;  /* 0x000df40001097983 */ /* 0x000ea40000300800 */
[----:B------:R-:W2:Y:S01]  /*49e50*/  LDL.LU R10, [R1+0xdf8] ;  /* 0x000df800010a7983 */ /* 0x000ea20000300800 */
[----:B------:R-:W2:Y:S01]  /*49e60*/  LDL.LU R11, [R1+0xdfc] ;  /* 0x000dfc00010b7983 */ /* 0x000ea20000300800 */
[----:B0-----:R-:W-:Y:S02]  /*49e70*/  IMAD.MOV.U32 R20, RZ, RZ, R5 ;  /* 0x000000ffff147224 */ /* 0x001fe400078e0005 */
[----:B------:R-:W-:Y:S02]  /*49e80*/  IMAD.MOV.U32 R21, RZ, RZ, R4 ;  /* 0x000000ffff157224 */ /* 0x000fe400078e0004 */
[----:B------:R-:W3:Y:S01]  /*49e90*/  LDL.LU R4, [R1+0xde0] ;  /* 0x000de00001047983 */ /* 0x000ee20000300800 */
[----:B------:R-:W3:Y:S02]  /*49ea0*/  LDL.LU R5, [R1+0xde4] ;  /* 0x000de40001057983 */ /* 0x000ee40000300800 */
[----:B------:R-:W3:Y:S02]  /*49eb0*/  LDL.LU R6, [R1+0xde8] ;  /* 0x000de80001067983 */ /* 0x000ee40000300800 */
[----:B------:R-:W3:Y:S01]  /*49ec0*/  LDL.LU R7, [R1+0xdec] ;  /* 0x000dec0001077983 */ /* 0x000ee20000300800 */
[----:B------:R0:W-:Y:S01]  /*49ed0*/  STL.64 [R1+0x40b0], R20 ;  /* 0x0040b01401007387 */ /* 0x0001e20000100a00 */
[----:B------:R-:W-:Y:S02]  /*49ee0*/  STL.64 [R1+0x1300], R12 ;  /* 0x0013000c01007387 */ /* 0x000fe40000100a00 */
[----:B------:R1:W-:Y:S02]  /*49ef0*/  STL.64 [R1+0x1308], R14 ;  /* 0x0013080e01007387 */ /* 0x0003e40000100a00 */
[----:B0-----:R-:W-:-:S02]  /*49f00*/  IMAD.MOV.U32 R20, RZ, RZ, R29 ;  /* 0x000000ffff147224 */ /* 0x001fc400078e001d */
[----:B------:R-:W-:Y:S01]  /*49f10*/  IMAD.MOV.U32 R21, RZ, RZ, R28 ;  /* 0x000000ffff157224 */ /* 0x000fe200078e001c */
[----:B-1----:R-:W4:Y:S01]  /*49f20*/  LDL.LU.64 R14, [R1+0x4128] ;  /* 0x00412800010e7983 */ /* 0x002f220000300a00 */
[----:B------:R-:W4:Y:S02]  /*49f30*/  LDL.LU.64 R12, [R1+0x4120] ;  /* 0x00412000010c7983 */ /* 0x000f240000300a00 */
[----:B------:R-:W-:Y:S02]  /*49f40*/  IMAD.MOV.U32 R29, RZ, RZ, R16 ;  /* 0x000000ffff1d7224 */ /* 0x000fe400078e0010 */
[----:B------:R-:W-:Y:S02]  /*49f50*/  IMAD.MOV.U32 R28, RZ, RZ, R17 ;  /* 0x000000ffff1c7224 */ /* 0x000fe400078e0011 */
        /* <DEDUP_REMOVED lines=9> */
[----:B------:R-:W2:Y:S02]  /*49ff0*/  LDL.LU.64 R18, [R1+0x4100] ;  /* 0x0041000001127983 */ /* 0x000ea40000300a00 */
        /* <DEDUP_REMOVED lines=21> */
[----:B--2---:R-:W-:Y:S01]  /*4a150*/  STL.64 [R1+0x40c0], R18 ;  /* 0x0040c01201007387 */ /* 0x004fe20000100a00 */
        /* <DEDUP_REMOVED lines=8> */
[----:B0-----:R-:W3:Y:S01]  /*4a1e0*/  LDL.LU.64 R10, [R1+0x40e0] ;  /* 0x0040e000010a7983 */ /* 0x001ee20000300a00 */
[----:B------:R-:W2:Y:S02]  /*4a1f0*/  LDL.LU.64 R8, [R1+0x40d8] ;  /* 0x0040d80001087983 */ /* 0x000ea40000300a00 */
[----:B------:R-:W-:Y:S01]  /*4a200*/  STL.64 [R1+0x3fa8], R12 ;  /* 0x003fa80c01007387 */ /* 0x000fe20000100a00 */
[----:B--2---:R-:W-:Y:S01]  /*4a210*/  HMMA.16816.F32.BF16 R24, R24, R8, R4 ;  /* 0x000000081818723c */ /* 0x004fe20000041804 */
        /* <DEDUP_REMOVED lines=34> */
[----:B----4-:R-:W-:Y:S02]  /*4a440*/  IMAD.MOV.U32 R12, RZ, RZ, R15 ;  /* 0x000000ffff0c7224 */ /* 0x010fe400078e000f */
[----:B------:R-:W-:-:S07]  /*4a450*/  IMAD.MOV.U32 R13, RZ, RZ, R14 ;  /* 0x000000ffff0d7224 */ /* 0x000fce00078e000e */
[C---:B--2---:R-:W-:Y:S01]  /*4a460*/  HMMA.16816.F32.BF16 R12, R4.reuse, R12, R20 ;  /* 0x0000000c040c723c */ /* 0x044fe20000041814 */
[----:B------:R-:W2:Y:S01]  /*4a470*/  LDL.LU.64 R22, [R1+0x4070] ;  /* 0x0040700001167983 */ /* 0x000ea20000300a00 */
[----:B------:R-:W2:Y:S11]  /*4a480*/  LDL.LU.64 R20, [R1+0x4068] ;  /* 0x0040680001147983 */ /* 0x000eb60000300a00 */
[----:B------:R-:W-:Y:S10]  /*4a490*/  @!UPT UIADD3 URZ, URZ, URZ, URZ ;  /* 0x0000003f3f3ff290 */ /* 0x000ff4000fffe03f */
[----:B------:R0:W-:Y:S01]  /*4a4a0*/  STL.64 [R1+0x10e0], R12 ;  /* 0x0010e00c01007387 */ /* 0x0001e20000100a00 */
[----:B------:R1:W-:Y:S03]  /*4a4b0*/  STL.64 [R1+0x10e8], R14 ;  /* 0x0010e80e01007387 */ /* 0x0003e60000100a00 */
[----:B0-----:R-:W4:Y:S01]  /*4a4c0*/  LDL.LU R12, [R1+0xd00] ;  /* 0x000d0000010c7983 */ /* 0x001f220000300800 */
[----:B------:R-:W4:Y:S02]  /*4a4d0*/  LDL.LU R13, [R1+0xd04] ;  /* 0x000d0400010d7983 */ /* 0x000f240000300800 */
[----:B-1----:R-:W2:Y:S02]  /*4a4e0*/  LDL.LU R14, [R1+0xd08] ;  /* 0x000d0800010e7983 */ /* 0x002ea40000300800 */
[----:B------:R-:W2:Y:S01]  /*4a4f0*/  LDL.LU R15, [R1+0xd0c] ;  /* 0x000d0c00010f7983 */ /* 0x000ea20000300800 */
[----:B---3--:R-:W-:Y:S01]  /*4a500*/  HMMA.16816.F32.BF16 R8, R4, R24, R8 ;  /* 0x000000180408723c */ /* 0x008fe20000041808 */
[----:B--2---:R-:W-:Y:S01]  /*4a510*/  STL.64 [R1+0x3fb8], R14 ;  /* 0x003fb80e01007387 */ /* 0x004fe20000100a00 */
[----:B----4-:R0:W-:Y:S02]  /*4a520*/  STL.64 [R1+0x3fb0], R12 ;  /* 0x003fb00c01007387 */ /* 0x0101e40000100a00 */
[----:B0-----:R-:W-:-:S02]  /*4a530*/  IMAD.MOV.U32 R12, RZ, RZ, R2 ;  /* 0x000000ffff0c7224 */ /* 0x001fc400078e0002 */
[----:B------:R-:W-:Y:S01]  /*4a540*/  IMAD.MOV.U32 R13, RZ, RZ, R3 ;  /* 0x000000ffff0d7224 */ /* 0x000fe200078e0003 */
[----:B------:R-:W2:Y:S01]  /*4a550*/  LDL.LU R2, [R1+0x4064] ;  /* 0x0040640001027983 */ /* 0x000ea20000300800 */
[----:B------:R-:W3:Y:S03]  /*4a560*/  LDL.LU R3, [R1+0x4060] ;  /* 0x0040600001037983 */ /* 0x000ee60000300800 */
[----:B------:R0:W-:Y:S02]  /*4a570*/  STL.64 [R1+0x3fd0], R12 ;  /* 0x003fd00c01007387 */ /* 0x0001e40000100a00 */
[----:B0-----:R-:W-:Y:S02]  /*4a580*/  IMAD.MOV.U32 R12, RZ, RZ, R19 ;  /* 0x000000ffff0c7224 */ /* 0x001fe400078e0013 */
[----:B------:R-:W-:-:S07]  /*4a590*/  IMAD.MOV.U32 R13, RZ, RZ, R18 ;  /* 0x000000ffff0d7224 */ /* 0x000fce00078e0012 */
[----:B------:R-:W-:Y:S01]  /*4a5a0*/  HMMA.16816.F32.BF16 R12, R4, R12, R20 ;  /* 0x0000000c040c723c */ /* 0x000fe20000041814 */
[----:B------:R-:W4:Y:S01]  /*4a5b0*/  LDL.LU.64 R22, [R1+0x4058] ;  /* 0x0040580001167983 */ /* 0x000f220000300a00 */
[----:B------:R-:W2:Y:S02]  /*4a5c0*/  LDL.LU.64 R20, [R1+0x4050] ;  /* 0x0040500001147983 */ /* 0x000ea40000300a00 */
[----:B------:R-:W-:Y:S02]  /*4a5d0*/  IMAD.MOV.U32 R19, RZ, RZ, R24 ;  /* 0x000000ffff137224 */ /* 0x000fe400078e0018 */
[----:B------:R-:W-:Y:S11]  /*4a5e0*/  IMAD.MOV.U32 R18, RZ, RZ, R25 ;  /* 0x000000ffff127224 */ /* 0x000ff600078e0019 */
[----:B------:R-:W-:Y:S06]  /*4a5f0*/  @!UPT UIADD3 URZ, URZ, URZ, URZ ;  /* 0x0000003f3f3ff290 */ /* 0x000fec000fffe03f */
[----:B------:R0:W-:Y:S01]  /*4a600*/  STL.64 [R1+0x10d0], R12 ;  /* 0x0010d00c01007387 */ /* 0x0001e20000100a00 */
[----:B------:R-:W-:Y:S02]  /*4a610*/  STL.64 [R1+0x10d8], R14 ;  /* 0x0010d80e01007387 */ /* 0x000fe40000100a00 */
[----:B------:R-:W-:Y:S02]  /*4a620*/  STL.64 [R1+0x10c0], R8 ;  /* 0x0010c00801007387 */ /* 0x000fe40000100a00 */
[----:B------:R-:W-:Y:S02]  /*4a630*/  STL.64 [R1+0x10c8], R10 ;  /* 0x0010c80a01007387 */ /* 0x000fe40000100a00 */
[----:B0-----:R-:W-:Y:S02]  /*4a640*/  IMAD.MOV.U32 R12, RZ, RZ, R29 ;  /* 0x000000ffff0c7224 */ /* 0x001fe400078e001d */
[----:B------:R-:W-:-:S05]  /*4a650*/  IMAD.MOV.U32 R13, RZ, RZ, R28 ;  /* 0x000000ffff0d7224 */ /* 0x000fca00078e001c */
[----:B------:R4:W-:Y:S04]  /*4a660*/  STL.64 [R1+0x3fe8], R12 ;  /* 0x003fe80c01007387 */ /* 0x0009e80000100a00 */
[----:B---3--:R-:W0:Y:S01]  /*4a670*/  LDSM.16.MT88.4 R24, [R3+0x8080] ;  /* 0x008080000318783b */ /* 0x008e220000004200 */
[----:B----4-:R-:W-:Y:S02]  /*4a680*/  IMAD.MOV.U32 R12, RZ, RZ, R23 ;  /* 0x000000ffff0c7224 */ /* 0x010fe400078e0017 */
[----:B------:R-:W-:-:S05]  /*4a690*/  IMAD.MOV.U32 R13, RZ, RZ, R22 ;  /* 0x000000ffff0d7224 */ /* 0x000fca00078e0016 */
[----:B------:R-:W-:Y:S01]  /*4a6a0*/  STL.64 [R1+0x4000], R12 ;  /* 0x0040000c01007387 */ /* 0x000fe20000100a00 */
[----:B------:R-:W-:Y:S02]  /*4a6b0*/  STL.64 [R1+0x3fc8], R18 ;  /* 0x003fc81201007387 */ /* 0x000fe40000100a00 */
[----:B------:R1:W-:Y:S02]  /*4a6c0*/  STL.64 [R1+0x3fc0], R16 ;  /* 0x003fc01001007387 */ /* 0x0003e40000100a00 */
[----:B-1----:R-:W3:Y:S01]  /*4a6d0*/  LDL.LU R16, [R1+0xd10] ;  /* 0x000d100001107983 */ /* 0x002ee20000300800 */
[----:B------:R-:W3:Y:S02]  /*4a6e0*/  LDL.LU R17, [R1+0xd14] ;  /* 0x000d140001117983 */ /* 0x000ee40000300800 */
[----:B------:R-:W4:Y:S02]  /*4a6f0*/  LDL.LU R18, [R1+0xd18] ;  /* 0x000d180001127983 */ /* 0x000f240000300800 */
[----:B------:R-:W4:Y:S02]  /*4a700*/  LDL.LU R19, [R1+0xd1c] ;  /* 0x000d1c0001137983 */ /* 0x000f240000300800 */
[----:B--2---:R-:W-:-:S02]  /*4a710*/  IMAD.MOV.U32 R12, RZ, RZ, R21 ;  /* 0x000000ffff0c7224 */ /* 0x004fc400078e0015 */
[----:B------:R-:W-:-:S05]  /*4a720*/  IMAD.MOV.U32 R13, RZ, RZ, R20 ;  /* 0x000000ffff0d7224 */ /* 0x000fca00078e0014 */
[----:B------:R1:W-:Y:S02]  /*4a730*/  STL.64 [R1+0x4018], R12 ;  /* 0x0040180c01007387 */ /* 0x0003e40000100a00 */
[----:B-1----:R-:W-:Y:S02]  /*4a740*/  IMAD.MOV.U32 R12, RZ, RZ, R2 ;  /* 0x000000ffff0c7224 */ /* 0x002fe400078e0002 */
[----:B------:R-:W-:Y:S01]  /*4a750*/  IMAD.MOV.U32 R13, RZ, RZ, R0 ;  /* 0x000000ffff0d7224 */ /* 0x000fe200078e0000 */
[----:B----4-:R-:W-:Y:S01]  /*4a760*/  STL.64 [R1+0x3fe0], R18 ;  /* 0x003fe01201007387 */ /* 0x010fe20000100a00 */
[----:B---3--:R1:W-:Y:S03]  /*4a770*/  STL.64 [R1+0x3fd8], R16 ;  /* 0x003fd81001007387 */ /* 0x0083e60000100a00 */
[----:B-1----:R-:W2:Y:S01]  /*4a780*/  LDL.LU R16, [R1+0xd20] ;  /* 0x000d200001107983 */ /* 0x002ea20000300800 */
[----:B------:R-:W2:Y:S02]  /*4a790*/  LDL.LU R17, [R1+0xd24] ;  /* 0x000d240001117983 */ /* 0x000ea40000300800 */
[----:B------:R-:W3:Y:S02]  /*4a7a0*/  LDL.LU R18, [R1+0xd28] ;  /* 0x000d280001127983 */ /* 0x000ee40000300800 */
[----:B------:R-:W3:Y:S01]  /*4a7b0*/  LDL.LU R19, [R1+0xd2c] ;  /* 0x000d2c0001137983 */ /* 0x000ee20000300800 */
[----:B------:R1:W-:Y:S04]  /*4a7c0*/  STL.64 [R1+0x4030], R12 ;  /* 0x0040300c01007387 */ /* 0x0003e80000100a00 */
[----:B-1----:R-:W4:Y:S04]  /*4a7d0*/  LDL.64 R12, [R1+0x50] ;  /* 0x00005000010c7983 */ /* 0x002f280000100a00 */
[----:B----4-:R1:W-:Y:S04]  /*4a7e0*/  STL.64 [R1+0x4038], R12 ;  /* 0x0040380c01007387 */ /* 0x0103e80000100a00 */
[----:B-1----:R-:W4:Y:S01]  /*4a7f0*/  LDL.64 R12, [R1+0x60] ;  /* 0x00006000010c7983 */ /* 0x002f220000100a00 */
[----:B---3--:R-:W-:Y:S02]  /*4a800*/  STL.64 [R1+0x3ff8], R18 ;  /* 0x003ff81201007387 */ /* 0x008fe40000100a00 */
[----:B--2---:R1:W-:Y:S02]  /*4a810*/  STL.64 [R1+0x3ff0], R16 ;  /* 0x003ff01001007387 */ /* 0x0043e40000100a00 */
        /* <DEDUP_REMOVED lines=30> */
[----:B0-----:R-:W-:Y:S01]  /*4aa00*/  STL.64 [R1+0x3ea0], R26 ;  /* 0x003ea01a01007387 */ /* 0x001fe20000100a00 */
[----:B------:R0:W-:Y:S02]  /*4aa10*/  STL.64 [R1+0x3e98], R24 ;  /* 0x003e981801007387 */ /* 0x0001e40000100a00 */
[----:B----4-:R-:W-:-:S02]  /*4aa20*/  IMAD.MOV.U32 R2, RZ, RZ, R12 ;  /* 0x000000ffff027224 */ /* 0x010fc400078e000c */
[----:B------:R-:W-:Y:S01]  /*4aa30*/  IMAD.MOV.U32 R0, RZ, RZ, R13 ;  /* 0x000000ffff007224 */ /* 0x000fe200078e000d */
[----:B0-----:R-:W4:Y:S01]  /*4aa40*/  LDL.LU R24, [R1+0xd60] ;  /* 0x000d600001187983 */ /* 0x001f220000300800 */
[----:B------:R-:W4:Y:S02]  /*4aa50*/  LDL.LU R25, [R1+0xd64] ;  /* 0x000d640001197983 */ /* 0x000f240000300800 */
[----:B------:R-:W4:Y:S02]  /*4aa60*/  LDL.LU R26, [R1+0xd68] ;  /* 0x000d6800011a7983 */ /* 0x000f240000300800 */
[----:B------:R-:W4:Y:S01]  /*4aa70*/  LDL.LU R27, [R1+0xd6c] ;  /* 0x000d6c00011b7983 */ /* 0x000f220000300800 */
[C---:B--2---:R-:W-:Y:S11]  /*4aa80*/  HMMA.16816.F32.BF16 R16, R4.reuse, R12, R16 ;  /* 0x0000000c0410723c */ /* 0x044ff60000041810 */
[----:B------:R-:W-:Y:S11]  /*4aa90*/  @!UPT UIADD3 URZ, URZ, URZ, URZ ;  /* 0x0000003f3f3ff290 */ /* 0x000ff6000fffe03f */
[----:B------:R-:W-:Y:S01]  /*4aaa0*/  @!UPT UIADD3 URZ, URZ, URZ, URZ ;  /* 0x0000003f3f3ff290 */ /* 0x000fe2000fffe03f */
[----:B------:R-:W-:Y:S01]  /*4aab0*/  STL.64 [R1+0x12c0], R16 ;  /* 0x0012c01001007387 */ /* 0x000fe20000100a00 */
[----:B------:R0:W-:Y:S03]  /*4aac0*/  STL.64 [R1+0x12c8], R18 ;  /* 0x0012c81201007387 */ /* 0x0001e60000100a00 */
[----:B0-----:R-:W2:Y:S01]  /*4aad0*/  LDL.LU.64 R18, [R1+0x4048] ;  /* 0x0040480001127983 */ /* 0x001ea20000300a00 */
[----:B------:R-:W2:Y:S02]  /*4aae0*/  LDL.LU.64 R16, [R1+0x4040] ;  /* 0x0040400001107983 */ /* 0x000ea40000300a00 */
        /* <DEDUP_REMOVED lines=8> */
[----:B------:R-:W2:Y:S03]  /*4ab70*/  LDL.LU.64 R12, [R1+0x4030] ;  /* 0x00403000010c7983 */ /* 0x000ea60000300a00 */
[----:B------:R0:W-:Y:S02]  /*4ab80*/  STL.64 [R1+0x3f70], R24 ;  /* 0x003f701801007387 */ /* 0x0001e40000100a00 */
[----:B0-----:R-:W4:Y:S01]  /*4ab90*/  LDL.64 R24, [R1+0xb0] ;  /* 0x0000b00001187983 */ /* 0x001f220000100a00 */
[C---:B--2---:R-:W-:Y:S03]  /*4aba0*/  HMMA.16816.F32.BF16 R12, R4.reuse, R12, R16 ;  /* 0x0000000c040c723c */ /* 0x044fe60000041810 */
[----:B----4-:R0:W-:Y:S04]  /*4abb0*/  STL.64 [R1+0x3f80], R24 ;  /* 0x003f801801007387 */ /* 0x0101e80000100a00 */
[----:B0-----:R-:W2:Y:S01]  /*4abc0*/  LDL.64 R24, [R1+0xc0] ;  /* 0x0000c00001187983 */ /* 0x001ea20000100a00 */
[----:B------:R-:W4:Y:S02]  /*4abd0*/  LDL.LU.64 R18, [R1+0x4028] ;  /* 0x0040280001127983 */ /* 0x000f240000300a00 */
[----:B------:R-:W4:Y:S11]  /*4abe0*/  LDL.LU.64 R16, [R1+0x4020] ;  /* 0x0040200001107983 */ /* 0x000f360000300a00 */
[----:B------:R-:W-:Y:S02]  /*4abf0*/  @!UPT UIADD3 URZ, URZ, URZ, URZ ;  /* 0x0000003f3f3ff290 */ /* 0x000fe4000fffe03f */
        /* <DEDUP_REMOVED lines=36> */
[----:B------:R-:W-:Y:S03]  /*4ae40*/  STL.64 [R1+0x1258], R14 ;  /* 0x0012580e01007387 */ /* 0x000fe60000100a00 */
[----:B0-----:R-:W3:Y:S01]  /*4ae50*/  LDL.LU.64 R12, [R1+0x3fa8] ;  /* 0x003fa800010c7983 */ /* 0x001ee20000300a00 */
[----:B------:R0:W-:Y:S02]  /*4ae60*/  STL [R1+0x3ec4], R16 ;  /* 0x003ec41001007387 */ /* 0x0001e40000100800 */
[----:B------:R1:W-:Y:S02]  /*4ae70*/  STL [R1+0x3ec0], R17 ;  /* 0x003ec01101007387 */ /* 0x0003e40000100800 */
[----:B----4-:R2:W-:Y:S01]  /*4ae80*/  STL.64 [R1+0x3f78], R18 ;  /* 0x003f781201007387 */ /* 0x0105e20000100a00 */
[----:B0-----:R-:W4:Y:S01]  /*4ae90*/  LDL.LU R16, [R1+0xcc0] ;  /* 0x000cc00001107983 */ /* 0x001f220000300800 */
[----:B-1----:R-:W4:Y:S03]  /*4aea0*/  LDL.LU R17, [R1+0xcc4] ;  /* 0x000cc40001117983 */ /* 0x002f260000300800 */
[----:B--2---:R-:W4:Y:S01]  /*4aeb0*/  LDL.LU R18, [R1+0xcc8] ;  /* 0x000cc80001127983 */ /* 0x004f220000300800 */
[----:B------:R-:W4:Y:S01]  /*4aec0*/  LDL.LU R19, [R1+0xccc] ;  /* 0x000ccc0001137983 */ /* 0x000f220000300800 */
[C---:B---3--:R-:W-:Y:S11]  /*4aed0*/  HMMA.16816.F32.BF16 R8, R4.reuse, R12, R8 ;  /* 0x0000000c0408723c */ /* 0x048ff60000041808 */
[----:B------:R-:W-:Y:S11]  /*4aee0*/  @!UPT UIADD3 URZ, URZ, URZ, URZ ;  /* 0x0000003f3f3ff290 */ /* 0x000ff6000fffe03f */
[----:B------:R-:W-:Y:S01]  /*4aef0*/  @!UPT UIADD3 URZ, URZ, URZ, URZ ;  /* 0x0000003f3f3ff290 */ /* 0x000fe2000fffe03f */
[----:B------:R-:W-:Y:S01]  /*4af00*/  STL.64 [R1+0x1240], R8 ;  /* 0x0012400801007387 */ /* 0x000fe20000100a00 */
[----:B------:R0:W-:Y:S03]  /*4af10*/  STL.64 [R1+0x1248], R10 ;  /* 0x0012480a01007387 */ /* 0x0001e60000100a00 */
[----:B0-----:R-:W2:Y:S01]  /*4af20*/  LDL.LU.64 R10, [R1+0x3fa0] ;  /* 0x003fa000010a7983 */ /* 0x001ea20000300a00 */
[----:B------:R-:W3:Y:S02]  /*4af30*/  LDL.LU.64 R8, [R1+0x3f98] ;  /* 0x003f980001087983 */ /* 0x000ee40000300a00 */
[----:B------:R0:W-:Y:S02]  /*4af40*/  STL [R1+0x3ebc], R12 ;  /* 0x003ebc0c01007387 */ /* 0x0001e40000100800 */
[----:B------:R1:W-:Y:S01]  /*4af50*/  STL [R1+0x3eb8], R13 ;  /* 0x003eb80d01007387 */ /* 0x0003e20000100800 */
[----:B0-----:R-:W2:Y:S01]  /*4af60*/  LDL.LU R12, [R1+0xcb0] ;  /* 0x000cb000010c7983 */ /* 0x001ea20000300800 */
[----:B-1----:R-:W2:Y:S02]  /*4af70*/  LDL.LU R13, [R1+0xcb4] ;  /* 0x000cb400010d7983 */ /* 0x002ea40000300800 */
[----:B------:R-:W2:Y:S02]  /*4af80*/  LDL.LU R14, [R1+0xcb8] ;  /* 0x000cb800010e7983 */ /* 0x000ea40000300800 */
[----:B------:R-:W2:Y:S01]  /*4af90*/  LDL.LU R15, [R1+0xcbc] ;  /* 0x000cbc00010f7983 */ /* 0x000ea20000300800 */
[----:B---3--:R-:W-:Y:S01]  /*4afa0*/  HMMA.16816.F32.BF16 R4, R4, R8, R20 ;  /* 0x000000080404723c */ /* 0x008fe20000041814 */
[----:B------:R-:W3:Y:S01]  /*4afb0*/  LDL.LU.64 R22, [R1+0x3f90] ;  /* 0x003f900001167983 */ /* 0x000ee20000300a00 */
[----:B------:R-:W3:Y:S11]  /*4afc0*/  LDL.LU.64 R20, [R1+0x3f88] ;  /* 0x003f880001147983 */ /* 0x000ef60000300a00 */
[----:B------:R-:W-:Y:S10]  /*4afd0*/  @!UPT UIADD3 URZ, URZ, URZ, URZ ;  /* 0x0000003f3f3ff290 */ /* 0x000ff4000fffe03f */
[----:B------:R0:W-:Y:S01]  /*4afe0*/  STL.64 [R1+0x10b0], R4 ;  /* 0x0010b00401007387 */ /* 0x0001e20000100a00 */
[----:B------:R-:W-:Y:S03]  /*4aff0*/  STL.64 [R1+0x10b8], R6 ;  /* 0x0010b80601007387 */ /* 0x000fe60000100a00 */
[----:B0-----:R-:W3:Y:S01]  /*4b000*/  LDL.64 R4, [R1+0x90] ;  /* 0x0000900001047983 */ /* 0x001ee20000100a00 */
[----:B--2---:R-:W-:Y:S02]  /*4b010*/  STL.64 [R1+0x3eb0], R10 ;  /* 0x003eb00a01007387 */ /* 0x004fe40000100a00 */
[----:B------:R0:W-:Y:S02]  /*4b020*/  STL.64 [R1+0x3ea8], R8 ;  /* 0x003ea80801007387 */ /* 0x0001e40000100a00 */
[----:B0-----:R-:W3:Y:S01]  /*4b030*/  LDL.LU R8, [R1+0xcd0] ;  /* 0x000cd00001087983 */ /* 0x001ee20000300800 */
[----:B------:R-:W3:Y:S02]  /*4b040*/  LDL.LU R9, [R1+0xcd4] ;  /* 0x000cd40001097983 */ /* 0x000ee40000300800 */
[----:B------:R-:W3:Y:S02]  /*4b050*/  LDL.LU R10, [R1+0xcd8] ;  /* 0x000cd800010a7983 */ /* 0x000ee40000300800 */
[----:B------:R-:W3:Y:S02]  /*4b060*/  LDL.LU R11, [R1+0xcdc] ;  /* 0x000cdc00010b7983 */ /* 0x000ee40000300800 */
[C---:B---3--:R-:W-:Y:S11]  /*4b070*/  HMMA.16816.F32.BF16 R8, R20.reuse, R24, R8 ;  /* 0x000000181408723c */ /* 0x048ff60000041808 */
[----:B------:R-:W-:Y:S11]  /*4b080*/  @!UPT UIADD3 URZ, URZ, URZ, URZ ;  /* 0x0000003f3f3ff290 */ /* 0x000ff6000fffe03f */
[----:B------:R-:W-:Y:S01]  /*4b090*/  @!UPT UIADD3 URZ, URZ, URZ, URZ ;  /* 0x0000003f3f3ff290 */ /* 0x000fe2000fffe03f */
[----:B------:R0:W-:Y:S01]  /*4b0a0*/  STL.64 [R1+0x1230], R8 ;  /* 0x0012300801007387 */ /* 0x0001e20000100a00 */
[----:B------:R1:W-:Y:S02]  /*4b0b0*/  STL.64 [R1+0x1238], R10 ;  /* 0x0012380a01007387 */ /* 0x0003e40000100a00 */
[----:B0-----:R-:W-:Y:S02]  /*4b0c0*/  IMAD.MOV.U32 R9, RZ, RZ, R24 ;  /* 0x000000ffff097224 */ /* 0x001fe400078e0018 */
[----:B------:R-:W-:Y:S02]  /*4b0d0*/  IMAD.MOV.U32 R8, RZ, RZ, R25 ;  /* 0x000000ffff087224 */ /* 0x000fe400078e0019 */
[----:B------:R-:W4:Y:S02]  /*4b0e0*/  LDL.LU.64 R24, [R1+0x3f80] ;  /* 0x003f800001187983 */ /* 0x000f240000300a00 */
[----:B----4-:R-:W-:Y:S01]  /*4b0f0*/  HMMA.16816.F32.BF16 R16, R20, R24, R16 ;  /* 0x000000181410723c */ /* 0x010fe20000041810 */
[----:B-1----:R-:W-:-:S02]  /*4b100*/  IMAD.MOV.U32 R11, RZ, RZ, R24 ;  /* 0x000000ffff0b7224 */ /* 0x002fc400078e0018 */
[----:B------:R-:W-:Y:S11]  /*4b110*/  IMAD.MOV.U32 R10, RZ, RZ, R25 ;  /* 0x000000ffff0a7224 */ /* 0x000ff600078e0019 */
[----:B------:R-:W-:Y:S09]  /*4b120*/  @!UPT UIADD3 URZ, URZ, URZ, URZ ;  /* 0x0000003f3f3ff290 */ /* 0x000ff2000fffe03f */
[----:B------:R-:W-:Y:S01]  /*4b130*/  STL.64 [R1+0x10a0], R16 ;  /* 0x0010a01001007387 */ /* 0x000fe20000100a00 */
[----:B------:R0:W-:Y:S03]  /*4b140*/  STL.64 [R1+0x10a8], R18 ;  /* 0x0010a81201007387 */ /* 0x0001e60000100a00 */
[----:B0-----:R-:W2:Y:S01]  /*4b150*/  LDL.LU.64 R18, [R1+0x3f78] ;  /* 0x003f780001127983 */ /* 0x001ea20000300a00 */
[----:B------:R-:W3:Y:S02]  /*4b160*/  LDL.LU.64 R24, [R1+0x3f70] ;  /* 0x003f700001187983 */ /* 0x000ee40000300a00 */
[----:B------:R-:W-:Y:S02]  /*4b170*/  STL.64 [R1+0x3ed0], R10 ;  /* 0x003ed00a01007387 */ /* 0x000fe40000100a00 */
[----:B------:R0:W-:Y:S02]  /*4b180*/  STL.64 [R1+0x3ec8], R8 ;  /* 0x003ec80801007387 */ /* 0x0001e40000100a00 */
[----:B0-----:R-:W4:Y:S04]  /*4b190*/  LDL.64 R8, [R1] ;  /* 0x0000000001087983 */ /* 0x001f280000100a00 */
[----:B----4-:R0:W-:Y:S04]  /*4b1a0*/  STL.64 [R1+0x3ed8], R8 ;  /* 0x003ed80801007387 */ /* 0x0101e80000100a00 */
[----:B0-----:R-:W4:Y:S04]  /*4b1b0*/  LDL.64 R8, [R1+0x10] ;  /* 0x0000100001087983 */ /* 0x001f280000100a00 */
[----:B----4-:R0:W-:Y:S04]  /*4b1c0*/  STL.64 [R1+0x3ef0], R8 ;  /* 0x003ef00801007387 */ /* 0x0101e80000100a00 */
[----:B0-----:R-:W4:Y:S02]  /*4b1d0*/  LDL.64 R8, [R1+0xa0] ;  /* 0x0000a00001087983 */ /* 0x001f240000100a00 */
[C---:B----4-:R-:W-:Y:S11]  /*4b1e0*/  HMMA.16816.F32.BF16 R12, R20.reuse, R8, R12 ;  /* 0x00000008140c723c */ /* 0x050ff6000004180c */
[----:B------:R-:W-:Y:S11]  /*4b1f0*/  @!UPT UIADD3 URZ, URZ, URZ, URZ ;  /* 0x0000003f3f3ff290 */ /* 0x000ff6000fffe03f */
[----:B------:R-:W-:Y:S01]  /*4b200*/  @!UPT UIADD3 URZ, URZ, URZ, URZ ;  /* 0x0000003f3f3ff290 */ /* 0x000fe2000fffe03f */
[----:B------:R-:W-:Y:S01]  /*4b210*/  STL.64 [R1+0x1070], R12 ;  /* 0x0010700c01007387 */ /* 0x000fe20000100a00 */
[----:B------:R0:W-:Y:S02]  /*4b220*/  STL.64 [R1+0x1078], R14 ;  /* 0x0010780e01007387 */ /* 0x0001e40000100a00 */
[----:B0-----:R-:W-:Y:S02]  /*4b230*/  IMAD.MOV.U32 R15, RZ, RZ, R8 ;  /* 0x000000ffff0f7224 */ /* 0x001fe400078e0008 */
[----:B------:R-:W-:Y:S02]  /*4b240*/  IMAD.MOV.U32 R14, RZ, RZ, R9 ;  /* 0x000000ffff0e7224 */ /* 0x000fe400078e0009 */
[----:B------:R-:W4:Y:S04]  /*4b250*/  LDL.64 R8, [R1+0x20] ;  /* 0x0000200001087983 */ /* 0x000f280000100a00 */
[----:B----4-:R0:W-:Y:S04]  /*4b260*/  STL.64 [R1+0x3f08], R8 ;  /* 0x003f080801007387 */ /* 0x0101e80000100a00 */
[----:B0-----:R-:W4:Y:S01]  /*4b270*/  LDL.LU R8, [R1+0xca0] ;  /* 0x000ca00001087983 */ /* 0x001f220000300800 */
[----:B------:R-:W4:Y:S02]  /*4b280*/  LDL.LU R9, [R1+0xca4] ;  /* 0x000ca40001097983 */ /* 0x000f240000300800 */
[----:B------:R-:W4:Y:S02]  /*4b290*/  LDL.LU R10, [R1+0xca8] ;  /* 0x000ca800010a7983 */ /* 0x000f240000300800 */
[----:B------:R-:W4:Y:S02]  /*4b2a0*/  LDL.LU R11, [R1+0xcac] ;  /* 0x000cac00010b7983 */ /* 0x000f240000300800 */
[----:B----4-:R-:W-:Y:S11]  /*4b2b0*/  HMMA.16816.F32.BF16 R8, R20, R4, R8 ;  /* 0x000000041408723c */ /* 0x010ff60000041808 */
[----:B------:R-:W-:Y:S11]  /*4b2c0*/  @!UPT UIADD3 URZ, URZ, URZ, URZ ;  /* 0x0000003f3f3ff290 */ /* 0x000ff6000fffe03f */
[----:B------:R-:W-:Y:S01]  /*4b2d0*/  @!UPT UIADD3 URZ, URZ, URZ, URZ ;  /* 0x0000003f3f3ff290 */ /* 0x000fe2000fffe03f */
[----:B------:R0:W-:Y:S01]  /*4b2e0*/  STL.64 [R1+0x1040], R8 ;  /* 0x0010400801007387 */ /* 0x0001e20000100a00 */
[----:B------:R-:W-:Y:S03]  /*4b2f0*/  STL.64 [R1+0x1048], R10 ;  /* 0x0010480a01007387 */ /* 0x000fe60000100a00 */
[----:B0-----:R-:W4:Y:S01]  /*4b300*/  LDL.64 R8, [R1+0x30] ;  /* 0x0000300001087983 */ /* 0x001f220000100a00 */
[----:B------:R-:W-:Y:S02]  /*4b310*/  IMAD.MOV.U32 R12, RZ, RZ, R4 ;  /* 0x000000ffff0c7224 */ /* 0x000fe400078e0004 */
[----:B------:R-:W-:Y:S01]  /*4b320*/  IMAD.MOV.U32 R13, RZ, RZ, R5 ;  /* 0x000000ffff0d7224 */ /* 0x000fe200078e0005 */
[----:B----4-:R-:W-:Y:S01]  /*4b330*/  STL.64 [R1+0x3f20], R8 ;  /* 0x003f200801007387 */ /* 0x010fe20000100a00 */
[----:B------:R-:W-:Y:S03]  /*4b340*/  STL.64 [R1+0x3ee8], R14 ;  /* 0x003ee80e01007387 */ /* 0x000fe60000100a00 */
[----:B------:R0:W-:Y:S02]  /*4b350*/  STL.64 [R1+0x3ee0], R12 ;  /* 0x003ee00c01007387 */ /* 0x0001e40000100a00 */
[----:B0-----:R-:W4:Y:S01]  /*4b360*/  LDL.LU R12, [R1+0x14b0] ;  /* 0x0014b000010c7983 */ /* 0x001f220000300800 */
[----:B------:R-:W4:Y:S02]  /*4b370*/  LDL.LU R13, [R1+0x14b4] ;  /* 0x0014b400010d7983 */ /* 0x000f240000300800 */
[----:B------:R-:W2:Y:S02]  /*4b380*/  LDL.LU R14, [R1+0x14b8] ;  /* 0x0014b800010e7983 */ /* 0x000ea40000300800 */
[----:B------:R-:W2:Y:S01]  /*4b390*/  LDL.LU R15, [R1+0x14bc] ;  /* 0x0014bc00010f7983 */ /* 0x000ea20000300800 */
[----:B------:R-:W2:Y:S04]  /*4b3a0*/  LDL.64 R8, [R1+0x40] ;  /* 0x0000400001087983 */ /* 0x000ea80000100a00 */
[----:B--2---:R3:W-:Y:S02]  /*4b3b0*/  STL.64 [R1+0x3f38], R8 ;  /* 0x003f380801007387 */ /* 0x0047e40000100a00 */
[----:B---3--:R-:W-:-:S02]  /*4b3c0*/  IMAD.MOV.U32 R8, RZ, RZ, R25 ;  /* 0x000000ffff087224 */ /* 0x008fc400078e0019 */
[----:B------:R-:W-:Y:S02]  /*4b3d0*/  IMAD.MOV.U32 R9, RZ, RZ, R24 ;  /* 0x000000ffff097224 */ /* 0x000fe400078e0018 */
[----:B------:R-:W-:Y:S02]  /*4b3e0*/  IMAD.MOV.U32 R24, RZ, RZ, R19 ;  /* 0x000000ffff187224 */ /* 0x000fe400078e0013 */
[----:B------:R-:W-:-:S05]  /*4b3f0*/  IMAD.MOV.U32 R25, RZ, RZ, R18 ;  /* 0x000000ffff197224 */ /* 0x000fca00078e0012 */
[----:B------:R0:W-:Y:S01]  /*4b400*/  STL.64 [R1+0x3f68], R24 ;  /* 0x003f681801007387 */ /* 0x0001e20000100a00 */
[----:B------:R-:W2:Y:S02]  /*4b410*/  LDL.LU R4, [R1+0xc80] ;  /* 0x000c800001047983 */ /* 0x000ea40000300800 */
[----:B------:R-:W2:Y:S02]  /*4b420*/  LDL.LU R5, [R1+0xc84] ;  /* 0x000c840001057983 */ /* 0x000ea40000300800 */
[----:B------:R-:W2:Y:S01]  /*4b430*/  LDL.LU R6, [R1+0xc88] ;  /* 0x000c880001067983 */ /* 0x000ea20000300800 */
[----:B------:R-:W2:Y:S01]  /*4b440*/  LDL.LU R7, [R1+0xc8c] ;  /* 0x000c8c0001077983 */ /* 0x000ea20000300800 */
[----:B------:R-:W3:Y:S02]  /*4b450*/  LDL.LU R16, [R1+0xc90] ;  /* 0x000c900001107983 */ /* 0x000ee40000300800 */
[----:B------:R-:W3:Y:S02]  /*4b460*/  LDL.LU R17, [R1+0xc94] ;  /* 0x000c940001117983 */ /* 0x000ee40000300800 */
[----:B------:R-:W3:Y:S01]  /*4b470*/  LDL.LU R18, [R1+0xc98] ;  /* 0x000c980001127983 */ /* 0x000ee20000300800 */
[----:B------:R-:W3:Y:S04]  /*4b480*/  LDL.LU R19, [R1+0xc9c] ;  /* 0x000c9c0001137983 */ /* 0x000ee80000300800 */
[----:B0-----:R-:W3:Y:S01]  /*4b490*/  LDL.64 R24, [R1+0x80] ;  /* 0x0000800001187983 */ /* 0x001ee20000100a00 */
[----:B------:R-:W-:Y:S02]  /*4b4a0*/  STL.64 [R1+0x3f50], R8 ;  /* 0x003f500801007387 */ /* 0x000fe40000100a00 */
[----:B------:R-:W-:Y:S02]  /*4b4b0*/  STL.64 [R1+0x3f00], R14 ;  /* 0x003f000e01007387 */ /* 0x000fe40000100a00 */
[----:B----4-:R0:W-:Y:S02]  /*4b4c0*/  STL.64 [R1+0x3ef8], R12 ;  /* 0x003ef80c01007387 */ /* 0x0101e40000100a00 */
        /* <DEDUP_REMOVED lines=29> */
[----:B------:R0:W-:Y:S01]  /*4b6a0*/  STL.64 [R1+0x1020], R16 ;  /* 0x0010201001007387 */ /* 0x0001e20000100a00 */
[----:B------:R-:W-:Y:S02]  /*4b6b0*/  STL.64 [R1+0x1028], R18 ;  /* 0x0010281201007387 */ /* 0x000fe40000100a00 */
[----:B0-----:R-:W-:-:S02]  /*4b6c0*/  IMAD.MOV.U32 R16, RZ, RZ, R24 ;  /* 0x000000ffff107224 */ /* 0x001fc400078e0018 */
[----:B------:R-:W-:Y:S02]  /*4b6d0*/  IMAD.MOV.U32 R17, RZ, RZ, R25 ;  /* 0x000000ffff117224 */ /* 0x000fe400078e0019 */
[----:B------:R-:W3:Y:S01]  /*4b6e0*/  LDL.LU.64 R24, [R1+0x3f68] ;  /* 0x003f680001187983 */ /* 0x000ee20000300a00 */
[----:B------:R-:W-:Y:S02]  /*4b6f0*/  IMAD.MOV.U32 R8, RZ, RZ, R2 ;  /* 0x000000ffff087224 */ /* 0x000fe400078e0002 */
[----:B------:R-:W-:Y:S01]  /*4b700*/  IMAD.MOV.U32 R9, RZ, RZ, R0 ;  /* 0x000000ffff097224 */ /* 0x000fe200078e0000 */
[C---:B---3--:R-:W-:Y:S01]  /*4b710*/  HMMA.16816.F32.BF16 R4, R20.reuse, R24, R4 ;  /* 0x000000181404723c */ /* 0x048fe20000041804 */
[----:B------:R-:W3:Y:S11]  /*4b720*/  LDL.LU R24, [R1+0x1490] ;  /* 0x0014900001187983 */ /* 0x000ef60000300800 */
[----:B------:R-:W-:Y:S11]  /*4b730*/  @!UPT UIADD3 URZ, URZ, URZ, URZ ;  /* 0x0000003f3f3ff290 */ /* 0x000ff6000fffe03f */
[----:B------:R-:W-:Y:S01]  /*4b740*/  STL.64 [R1+0x1010], R4 ;  /* 0x0010100401007387 */ /* 0x000fe20000100a00 */
[----:B------:R-:W-:Y:S02]  /*4b750*/  STL.64 [R1+0x1018], R6 ;  /* 0x0010180601007387 */ /* 0x000fe40000100a00 */
[----:B------:R-:W0:Y:S01]  /*4b760*/  LDSM.16.MT88.4 R4, [R3+0x8100] ;  /* 0x008100000304783b */ /* 0x000e220000004200 */
[C---:B--2---:R-:W-:Y:S01]  /*4b770*/  HMMA.16816.F32.BF16 R8, R20.reuse, R8, R12 ;  /* 0x000000081408723c */ /* 0x044fe2000004180c */
[----:B------:R-:W3:Y:S02]  /*4b780*/  LDL.LU R25, [R1+0x1494] ;  /* 0x0014940001197983 */ /* 0x000ee40000300800 */
[----:B------:R-:W3:Y:S02]  /*4b790*/  LDL.LU R26, [R1+0x1498] ;  /* 0x00149800011a7983 */ /* 0x000ee40000300800 */
[----:B------:R-:W3:Y:S02]  /*4b7a0*/  LDL.LU R27, [R1+0x149c] ;  /* 0x00149c00011b7983 */ /* 0x000ee40000300800 */
[----:B------:R-:W-:Y:S01]  /*4b7b0*/  STL [R1+0x3e20], R3 ;  /* 0x003e200301007387 */ /* 0x000fe20000100800 */
[----:B0-----:R-:W-:Y:S01]  /*4b7c0*/  STL.64 [R1+0x3d78], R6 ;  /* 0x003d780601007387 */ /* 0x001fe20000100a00 */
[----:B------:R0:W-:Y:S03]  /*4b7d0*/  STL.64 [R1+0x3d70], R4 ;  /* 0x003d700401007387 */ /* 0x0001e60000100a00 */
[----:B0-----:R-:W2:Y:S01]  /*4b7e0*/  LDL.LU R4, [R1+0x14a0] ;  /* 0x0014a00001047983 */ /* 0x001ea20000300800 */
[----:B------:R-:W2:Y:S02]  /*4b7f0*/  LDL.LU R5, [R1+0x14a4] ;  /* 0x0014a40001057983 */ /* 0x000ea40000300800 */
[----:B------:R-:W2:Y:S02]  /*4b800*/  LDL.LU R6, [R1+0x14a8] ;  /* 0x0014a80001067983 */ /* 0x000ea40000300800 */
[----:B------:R-:W2:Y:S01]  /*4b810*/  LDL.LU R7, [R1+0x14ac] ;  /* 0x0014ac0001077983 */ /* 0x000ea20000300800 */
[----:B------:R-:W4:Y:S01]  /*4b820*/  LDL.LU.64 R14, [R1+0x3f60] ;  /* 0x003f6000010e7983 */ /* 0x000f220000300a00 */
[----:B------:R-:W4:Y:S04]  /*4b830*/  LDL.LU.64 R12, [R1+0x3f58] ;  /* 0x003f5800010c7983 */ /* 0x000f280000300a00 */
[----:B------:R0:W-:Y:S02]  /*4b840*/  STL.64 [R1+0x1060], R8 ;  /* 0x0010600801007387 */ /* 0x0001e40000100a00 */
[----:B------:R4:W-:Y:S01]  /*4b850*/  STL.64 [R1+0x1068], R10 ;  /* 0x0010680a01007387 */ /* 0x0009e20000100a00 */
        /* <DEDUP_REMOVED lines=18> */
[----:B------:R-:W-:Y:S11]  /*4b980*/  IMAD.MOV.U32 R3, RZ, RZ, R9 ;  /* 0x000000ffff037224 */ /* 0x000ff600078e0009 */
[----:B------:R-:W-:Y:S11]  /*4b990*/  @!UPT UIADD3 URZ, URZ, URZ, URZ ;  /* 0x0000003f3f3ff290 */ /* 0x000ff6000fffe03f */
        /* <DEDUP_REMOVED lines=21> */
[----:B------:R-:W2:Y:S02]  /*4baf0*/  LDL.LU.64 R12, [R1+0x3ee0] ;  /* 0x003ee000010c7983 */ /* 0x000ea40000300a00 */
[----:B------:R-:W2:Y:S02]  /*4bb00*/  LDL.LU.64 R8, [R1+0x3ed8] ;  /* 0x003ed80001087983 */ /* 0x000ea40000300a00 */
[----:B--2---:R-:W-:Y:S11]  /*4bb10*/  HMMA.16816.F32.BF16 R4, R20, R8, R4 ;  /* 0x000000081404723c */ /* 0x004ff60000041804 */
[----:B------:R-:W-:Y:S11]  /*4bb20*/  @!UPT UIADD3 URZ, URZ, URZ, URZ ;  /* 0x0000003f3f3ff290 */ /* 0x000ff6000fffe03f */
[----:B------:R-:W-:Y:S01]  /*4bb30*/  @!UPT UIADD3 URZ, URZ, URZ, URZ ;  /* 0x0000003f3f3ff290 */ /* 0x000fe2000fffe03f */
[----:B------:R0:W-:Y:S01]  /*4bb40*/  STL.64 [R1+0x1540], R4 ;  /* 0x0015400401007387 */ /* 0x0001e20000100a00 */
[----:B------:R-:W-:Y:S02]  /*4bb50*/  STL.64 [R1+0x1548], R6 ;  /* 0x0015480601007387 */ /* 0x000fe40000100a00 */
[----:B------:R-:W2:Y:S02]  /*4bb60*/  LDL.LU.64 R10, [R1+0x3ed0] ;  /* 0x003ed000010a7983 */ /* 0x000ea40000300a00 */
[----:B0-----:R-:W-:Y:S02]  /*4bb70*/  IMAD.MOV.U32 R5, RZ, RZ, R8 ;  /* 0x000000ffff057224 */ /* 0x001fe400078e0008 */
[----:B------:R-:W-:Y:S02]  /*4bb80*/  IMAD.MOV.U32 R4, RZ, RZ, R9 ;  /* 0x000000ffff047224 */ /* 0x000fe400078e0009 */
[----:B------:R-:W3:Y:S03]  /*4bb90*/  LDL.LU.64 R8, [R1+0x3ec8] ;  /* 0x003ec80001087983 */ /* 0x000ee60000300a00 */
[----:B------:R0:W-:Y:S02]  /*4bba0*/  STL.64 [R1+0x3e28], R4 ;  /* 0x003e280401007387 */ /* 0x0001e40000100a00 */
[----:B0-----:R-:W-:-:S02]  /*4bbb0*/  IMAD.MOV.U32 R4, RZ, RZ, R16 ;  /* 0x000000ffff047224 */ /* 0x001fc400078e0010 */
        /* <DEDUP_REMOVED lines=8> */
[----:B------:R4:W-:Y:S02]  /*4bc40*/  STL.64 [R1+0x3e50], R4 ;  /* 0x003e500401007387 */ /* 0x0009e40000100a00 */
[----:B----4-:R-:W-:-:S02]  /*4bc50*/  IMAD.MOV.U32 R4, RZ, RZ, R15 ;  /* 0x000000ffff047224 */ /* 0x010fc400078e000f */
[----:B------:R-:W-:-:S05]  /*4bc60*/  IMAD.MOV.U32 R5, RZ, RZ, R14 ;  /* 0x000000ffff057224 */ /* 0x000fca00078e000e */
[----:B------:R2:W-:Y:S02]  /*4bc70*/  STL.64 [R1+0x3e68], R4 ;  /* 0x003e680401007387 */ /* 0x0005e40000100a00 */
[----:B--2---:R-:W-:Y:S02]  /*4bc80*/  IMAD.MOV.U32 R4, RZ, RZ, R11 ;  /* 0x000000ffff047224 */ /* 0x004fe400078e000b */
[----:B------:R-:W-:-:S05]  /*4bc90*/  IMAD.MOV.U32 R5, RZ, RZ, R10 ;  /* 0x000000ffff057224 */ /* 0x000fca00078e000a */
[----:B------:R0:W-:Y:S01]  /*4bca0*/  STL.64 [R1+0x3e80], R4 ;  /* 0x003e800401007387 */ /* 0x0001e20000100a00 */
[C---:B---3--:R-:W-:Y:S01]  /*4bcb0*/  HMMA.16816.F32.BF16 R24, R20.reuse, R16, R24 ;  /* 0x000000101418723c */ /* 0x048fe20000041818 */
[----:B0-----:R-:W-:Y:S02]  /*4bcc0*/  IMAD.MOV.U32 R5, RZ, RZ, R8 ;  /* 0x000000ffff057224 */ /* 0x001fe400078e0008 */
        /* <DEDUP_REMOVED lines=8> */
[----:B------:R-:W3:Y:S01]  /*4bd50*/  LDL.LU R8, [R1+0x1470] ;  /* 0x0014700001087983 */ /* 0x000ee20000300800 */
[----:B------:R-:W3:Y:S02]  /*4bd60*/  LDL.LU R9, [R1+0x1474] ;  /* 0x0014740001097983 */ /* 0x000ee40000300800 */
[----:B------:R-:W3:Y:S02]  /*4bd70*/  LDL.LU R10, [R1+0x1478] ;  /* 0x00147800010a7983 */ /* 0x000ee40000300800 */
[----:B------:R-:W3:Y:S01]  /*4bd80*/  LDL.LU R11, [R1+0x147c] ;  /* 0x00147c00010b7983 */ /* 0x000ee20000300800 */
        /* <DEDUP_REMOVED lines=76> */
[----:B----4-:R-:W-:Y:S01]  /*4c250*/  HMMA.16816.F32.BF16 R8, R24, R20, R8 ;  /* 0x000000141808723c */ /* 0x010fe20000041808 */
[----:B------:R-:W-:Y:S02]  /*4c260*/  IMAD.MOV.U32 R15, RZ, RZ, R20 ;  /* 0x000000ffff0f7224 */ /* 0x000fe400078e0014 */
[----:B------:R-:W-:-:S05]  /*4c270*/  IMAD.MOV.U32 R14, RZ, RZ, R21 ;  /* 0x000000ffff0e7224 */ /* 0x000fca00078e0015 */
[----:B--2---:R-:W-:Y:S01]  /*4c280*/  HMMA.16816.F32.BF16 R4, R24, R4, R16 ;  /* 0x000000041804723c */ /* 0x004fe20000041810 */
[----:B------:R-:W2:Y:S11]  /*4c290*/  LDL.LU.64 R18, [R1+0x3e30] ;  /* 0x003e300001127983 */ /* 0x000eb60000300a00 */
[----:B------:R-:W-:Y:S11]  /*4c2a0*/  @!UPT UIADD3 URZ, URZ, URZ, URZ ;  /* 0x0000003f3f3ff290 */ /* 0x000ff6000fffe03f */
[----:B------:R0:W-:Y:S01]  /*4c2b0*/  STL.64 [R1+0x1470], R4 ;  /* 0x0014700401007387 */ /* 0x0001e20000100a00 */
[----:B------:R-:W-:Y:S03]  /*4c2c0*/  STL.64 [R1+0x1478], R6 ;  /* 0x0014780601007387 */ /* 0x000fe60000100a00 */
[----:B0-----:R-:W3:Y:S01]  /*4c2d0*/  LDL.LU.64 R4, [R1+0x3e28] ;  /* 0x003e280001047983 */ /* 0x001ee20000300a00 */
[----:B------:R-:W-:Y:S02]  /*4c2e0*/  STL.64 [R1+0x1460], R8 ;  /* 0x0014600801007387 */ /* 0x000fe40000100a00 */
[----:B------:R-:W-:Y:S02]  /*4c2f0*/  STL.64 [R1+0x1468], R10 ;  /* 0x0014680a01007387 */ /* 0x000fe40000100a00 */
[----:B------:R-:W-:Y:S01]  /*4c300*/  STL.64 [R1+0x3d98], R14 ;  /* 0x003d980e01007387 */ /* 0x000fe20000100a00 */
[----:B------:R0:W-:Y:S04]  /*4c310*/  STL.64 [R1+0x3d90], R12 ;  /* 0x003d900c01007387 */ /* 0x0001e80000100a00 */
[----:B0-----:R-:W4:Y:S01]  /*4c320*/  LDL.LU R12, [R1+0xb90] ;  /* 0x000b9000010c7983 */ /* 0x001f220000300800 */
[----:B------:R-:W4:Y:S02]  /*4c330*/  LDL.LU R13, [R1+0xb94] ;  /* 0x000b9400010d7983 */ /* 0x000f240000300800 */
[----:B------:R-:W2:Y:S02]  /*4c340*/  LDL.LU R14, [R1+0xb98] ;  /* 0x000b9800010e7983 */ /* 0x000ea40000300800 */
[----:B------:R-:W2:Y:S02]  /*4c350*/  LDL.LU R15, [R1+0xb9c] ;  /* 0x000b9c00010f7983 */ /* 0x000ea40000300800 */
[----:B---3--:R-:W-:-:S02]  /*4c360*/  IMAD.MOV.U32 R16, RZ, RZ, R5 ;  /* 0x000000ffff107224 */ /* 0x008fc400078e0005 */
[----:B------:R-:W-:Y:S01]  /*4c370*/  IMAD.MOV.U32 R17, RZ, RZ, R4 ;  /* 0x000000ffff117224 */ /* 0x000fe200078e0004 */
[----:B--2---:R-:W-:Y:S01]  /*4c380*/  STL.64 [R1+0x3db0], R14 ;  /* 0x003db00e01007387 */ /* 0x004fe20000100a00 */
[----:B----4-:R0:W-:Y:S03]  /*4c390*/  STL.64 [R1+0x3da8], R12 ;  /* 0x003da80c01007387 */ /* 0x0101e60000100a00 */
[----:B------:R-:W-:Y:S01]  /*4c3a0*/  STL.64 [R1+0x3db8], R16 ;  /* 0x003db81001007387 */ /* 0x000fe20000100a00 */
[----:B0-----:R-:W2:Y:S01]  /*4c3b0*/  LDL.LU R12, [R1+0xba0] ;  /* 0x000ba000010c7983 */ /* 0x001ea20000300800 */
[----:B------:R-:W2:Y:S02]  /*4c3c0*/  LDL.LU R13, [R1+0xba4] ;  /* 0x000ba400010d7983 */ /* 0x000ea40000300800 */
[----:B------:R-:W3:Y:S02]  /*4c3d0*/  LDL.LU R14, [R1+0xba8] ;  /* 0x000ba800010e7983 */ /* 0x000ee40000300800 */
[----:B------:R-:W3:Y:S01]  /*4c3e0*/  LDL.LU R15, [R1+0xbac] ;  /* 0x000bac00010f7983 */ /* 0x000ee20000300800 */
[----:B------:R-:W4:Y:S04]  /*4c3f0*/  LDL.64 R8, [R1+0x50] ;  /* 0x0000500001087983 */ /* 0x000f280000100a00 */
[----:B----4-:R0:W-:Y:S01]  /*4c400*/  STL.64 [R1+0x3e08], R8 ;  /* 0x003e080801007387 */ /* 0x0101e20000100a00 */
[----:B------:R-:W4:Y:S02]  /*4c410*/  LDL.LU R4, [R1+0xbe0] ;  /* 0x000be00001047983 */ /* 0x000f240000300800 */
[----:B------:R-:W4:Y:S02]  /*4c420*/  LDL.LU R5, [R1+0xbe4] ;  /* 0x000be40001057983 */ /* 0x000f240000300800 */
[----:B------:R-:W2:Y:S01]  /*4c430*/  LDL.LU R6, [R1+0xbe8] ;  /* 0x000be80001067983 */ /* 0x000ea20000300800 */
[----:B------:R-:W2:Y:S04]  /*4c440*/  LDL.LU R7, [R1+0xbec] ;  /* 0x000bec0001077983 */ /* 0x000ea80000300800 */
[----:B0-----:R-:W3:Y:S04]  /*4c450*/  LDL R8, [R1+0x60] ;  /* 0x0000600001087983 */ /* 0x001ee80000100800 */
[----:B------:R-:W3:Y:S04]  /*4c460*/  LDL R9, [R1+0x64] ;  /* 0x0000640001097983 */ /* 0x000ee80000100800 */
[----:B--2---:R-:W-:Y:S01]  /*4c470*/  STL.64 [R1+0x3e00], R6 ;  /* 0x003e000601007387 */ /* 0x004fe20000100a00 */
[----:B----4-:R0:W-:Y:S03]  /*4c480*/  STL.64 [R1+0x3df8], R4 ;  /* 0x003df80401007387 */ /* 0x0101e60000100a00 */
[----:B0-----:R-:W2:Y:S01]  /*4c490*/  LDL.LU R4, [R1+0xbf0] ;  /* 0x000bf00001047983 */ /* 0x001ea20000300800 */
[----:B------:R-:W2:Y:S02]  /*4c4a0*/  LDL.LU R5, [R1+0xbf4] ;  /* 0x000bf40001057983 */ /* 0x000ea40000300800 */
[----:B------:R-:W4:Y:S02]  /*4c4b0*/  LDL.LU R6, [R1+0xbf8] ;  /* 0x000bf80001067983 */ /* 0x000f240000300800 */
[----:B------:R-:W4:Y:S02]  /*4c4c0*/  LDL.LU R7, [R1+0xbfc] ;  /* 0x000bfc0001077983 */ /* 0x000f240000300800 */
[----:B------:R-:W-:-:S02]  /*4c4d0*/  IMAD.MOV.U32 R16, RZ, RZ, R19 ;  /* 0x000000ffff107224 */ /* 0x000fc400078e0013 */
[----:B------:R-:W-:Y:S01]  /*4c4e0*/  IMAD.MOV.U32 R17, RZ, RZ, R18 ;  /* 0x000000ffff117224 */ /* 0x000fe200078e0012 */
[----:B----4-:R-:W-:Y:S01]  /*4c4f0*/  STL.64 [R1+0x3e18], R6 ;  /* 0x003e180601007387 */ /* 0x010fe20000100a00 */
[----:B--2---:R0:W-:Y:S03]  /*4c500*/  STL.64 [R1+0x3e10], R4 ;  /* 0x003e100401007387 */ /* 0x0041e60000100a00 */
[----:B0-----:R-:W2:Y:S01]  /*4c510*/  LDL.LU R4, [R1+0xc00] ;  /* 0x000c000001047983 */ /* 0x001ea20000300800 */
[----:B------:R-:W2:Y:S02]  /*4c520*/  LDL.LU R5, [R1+0xc04] ;  /* 0x000c040001057983 */ /* 0x000ea40000300800 */
[----:B------:R-:W2:Y:S02]  /*4c530*/  LDL.LU R6, [R1+0xc08] ;  /* 0x000c080001067983 */ /* 0x000ea40000300800 */
[----:B------:R-:W2:Y:S01]  /*4c540*/  LDL.LU R7, [R1+0xc0c] ;  /* 0x000c0c0001077983 */ /* 0x000ea20000300800 */
[----:B---3--:R-:W-:Y:S01]  /*4c550*/  STL.64 [R1+0x3dc8], R14 ;  /* 0x003dc80e01007387 */ /* 0x008fe20000100a00 */
[----:B------:R-:W-:Y:S02]  /*4c560*/  STL.64 [R1+0x3dc0], R12 ;  /* 0x003dc00c01007387 */ /* 0x000fe40000100a00 */
[----:B------:R0:W-:Y:S02]  /*4c570*/  STL.64 [R1+0x3dd0], R16 ;  /* 0x003dd01001007387 */ /* 0x0001e40000100a00 */
[----:B0-----:R-:W3:Y:S01]  /*4c580*/  LDL.LU R16, [R1+0xbc0] ;  /* 0x000bc00001107983 */ /* 0x001ee20000300800 */
[----:B------:R-:W3:Y:S02]  /*4c590*/  LDL.LU R17, [R1+0xbc4] ;  /* 0x000bc40001117983 */ /* 0x000ee40000300800 */
[----:B------:R-:W4:Y:S02]  /*4c5a0*/  LDL.LU R18, [R1+0xbc8] ;  /* 0x000bc80001127983 */ /* 0x000f240000300800 */
[----:B------:R-:W4:Y:S02]  /*4c5b0*/  LDL.LU R19, [R1+0xbcc] ;  /* 0x000bcc0001137983 */ /* 0x000f240000300800 */
[----:B----4-:R-:W-:Y:S01]  /*4c5c0*/  STL.64 [R1+0x3de0], R18 ;  /* 0x003de01201007387 */ /* 0x010fe20000100a00 */
[----:B---3--:R0:W-:Y:S03]  /*4c5d0*/  STL.64 [R1+0x3dd8], R16 ;  /* 0x003dd81001007387 */ /* 0x0081e60000100a00 */
[----:B0-----:R-:W3:Y:S01]  /*4c5e0*/  LDL R16, [R1+0x30] ;  /* 0x0000300001107983 */ /* 0x001ee20000100800 */
[----:B------:R-:W-:-:S02]  /*4c5f0*/  IMAD.MOV.U32 R17, RZ, RZ, R3 ;  /* 0x000000ffff117224 */ /* 0x000fc400078e0003 */
[----:B------:R-:W4:Y:S02]  /*4c600*/  LDL.LU R3, [R1+0x3e20] ;  /* 0x003e200001037983 */ /* 0x000f240000300800 */
[----:B------:R-:W3:Y:S01]  /*4c610*/  LDL.LU R12, [R1+0xbb0] ;  /* 0x000bb000010c7983 */ /* 0x000ee20000300800 */
[----:B------:R-:W3:Y:S01]  /*4c620*/  LDL.LU R13, [R1+0xbb4] ;  /* 0x000bb400010d7983 */ /* 0x000ee20000300800 */
[----:B------:R-:W3:Y:S02]  /*4c630*/  LDL.LU R14, [R1+0xbb8] ;  /* 0x000bb800010e7983 */ /* 0x000ee40000300800 */
[----:B------:R-:W3:Y:S01]  /*4c640*/  LDL.LU R15, [R1+0xbbc] ;  /* 0x000bbc00010f7983 */ /* 0x000ee20000300800 */
[C---:B--2---:R-:W-:Y:S01]  /*4c650*/  HMMA.16816.F32.BF16 R8, R24.reuse, R8, R4 ;  /* 0x000000081808723c */ /* 0x044fe20000041804 */
[----:B----4-:R-:W0:Y:S04]  /*4c660*/  LDSM.16.MT88.4 R20, [R3+0x8180] ;  /* 0x008180000314783b */ /* 0x010e280000004200 */
[----:B---3--:R-:W-:Y:S01]  /*4c670*/  STL.64 [R1+0x3df0], R14 ;  /* 0x003df00e01007387 */ /* 0x008fe20000100a00 */
[----:B------:R1:W-:Y:S03]  /*4c680*/  STL.64 [R1+0x3de8], R12 ;  /* 0x003de80c01007387 */ /* 0x0003e60000100a00 */
[----:B-1----:R-:W2:Y:S01]  /*4c690*/  LDL.LU R12, [R1+0xbd0] ;  /* 0x000bd000010c7983 */ /* 0x002ea20000300800 */
[----:B------:R-:W2:Y:S02]  /*4c6a0*/  LDL.LU R13, [R1+0xbd4] ;  /* 0x000bd400010d7983 */ /* 0x000ea40000300800 */
[----:B------:R-:W2:Y:S02]  /*4c6b0*/  LDL.LU R14, [R1+0xbd8] ;  /* 0x000bd800010e7983 */ /* 0x000ea40000300800 */
[----:B------:R-:W2:Y:S01]  /*4c6c0*/  LDL.LU R15, [R1+0xbdc] ;  /* 0x000bdc00010f7983 */ /* 0x000ea20000300800 */
[----:B0-----:R-:W-:Y:S01]  /*4c6d0*/  STL.64 [R1+0x3c78], R22 ;  /* 0x003c781601007387 */ /* 0x001fe20000100a00 */
[----:B------:R-:W-:Y:S02]  /*4c6e0*/  STL.64 [R1+0x3c70], R20 ;  /* 0x003c701401007387 */ /* 0x000fe40000100a00 */
[----:B------:R-:W3:Y:S02]  /*4c6f0*/  LDL.LU.64 R6, [R1+0x3e18] ;  /* 0x003e180001067983 */ /* 0x000ee40000300a00 */
[----:B------:R-:W3:Y:S03]  /*4c700*/  LDL.LU.64 R4, [R1+0x3e10] ;  /* 0x003e100001047983 */ /* 0x000ee60000300a00 */
[----:B------:R0:W-:Y:S01]  /*4c710*/  STL.64 [R1+0x15a0], R8 ;  /* 0x0015a00801007387 */ /* 0x0001e20000100a00 */
[----:B------:R-:W-:Y:S03]  /*4c720*/  STL.64 [R1+0x15a8], R10 ;  /* 0x0015a80a01007387 */ /* 0x000fe60000100a00 */
[----:B0-----:R-:W3:Y:S02]  /*4c730*/  LDL.LU.64 R8, [R1+0x3e08] ;  /* 0x003e080001087983 */ /* 0x001ee40000300a00 */
[----:B---3--:R-:W-:Y:S11]  /*4c740*/  HMMA.16816.F32.BF16 R4, R24, R8, R4 ;  /* 0x000000081804723c */ /* 0x008ff60000041804 */
        /* <DEDUP_REMOVED lines=8> */
[----:B------:R-:W-:-:S02]  /*4c7d0*/  IMAD.MOV.U32 R2, RZ, RZ, R8 ;  /* 0x000000ffff027224 */ /* 0x000fc400078e0008 */
[----:B------:R-:W4:Y:S01]  /*4c7e0*/  LDL.LU R8, [R1+0xb80] ;  /* 0x000b800001087983 */ /* 0x000f220000300800 */
[----:B------:R-:W-:Y:S02]  /*4c7f0*/  IMAD.MOV.U32 R0, RZ, RZ, R9 ;  /* 0x000000ffff007224 */ /* 0x000fe400078e0009 */
[C---:B---3--:R-:W-:Y:S11]  /*4c800*/  HMMA.16816.F32.BF16 R4, R24.reuse, R20, R4 ;  /* 0x000000141804723c */ /* 0x048ff60000041804 */
[----:B------:R-:W-:Y:S11]  /*4c810*/  @!UPT UIADD3 URZ, URZ, URZ, URZ ;  /* 0x0000003f3f3ff290 */ /* 0x000ff6000fffe03f */
[----:B------:R-:W-:Y:S01]  /*4c820*/  @!UPT UIADD3 URZ, URZ, URZ, URZ ;  /* 0x0000003f3f3ff290 */ /* 0x000fe2000fffe03f */
[----:B------:R0:W-:Y:S01]  /*4c830*/  STL.64 [R1+0x1580], R4 ;  /* 0x0015800401007387 */ /* 0x0001e20000100a00 */
[----:B------:R1:W-:Y:S02]  /*4c840*/  STL.64 [R1+0x1588], R6 ;  /* 0x0015880601007387 */ /* 0x0003e40000100a00 */
[----:B------:R-:W4:Y:S02]  /*4c850*/  LDL.LU R9, [R1+0xb84] ;  /* 0x000b840001097983 */ /* 0x000f240000300800 */
[----:B------:R-:W4:Y:S01]  /*4c860*/  LDL.LU R10, [R1+0xb88] ;  /* 0x000b8800010a7983 */ /* 0x000f220000300800 */
[----:B------:R-:W4:Y:S04]  /*4c870*/  LDL.LU R11, [R1+0xb8c] ;  /* 0x000b8c00010b7983 */ /* 0x000f280000300800 */
[----:B0-----:R-:W3:Y:S01]  /*4c880*/  LDL.LU R4, [R1+0xb70] ;  /* 0x000b700001047983 */ /* 0x001ee20000300800 */
[----:B------:R-:W3:Y:S02]  /*4c890*/  LDL.LU R5, [R1+0xb74] ;  /* 0x000b740001057983 */ /* 0x000ee40000300800 */
[----:B-1----:R-:W3:Y:S02]  /*4c8a0*/  LDL.LU R6, [R1+0xb78] ;  /* 0x000b780001067983 */ /* 0x002ee40000300800 */
[----:B------:R-:W3:Y:S01]  /*4c8b0*/  LDL.LU R7, [R1+0xb7c] ;  /* 0x000b7c0001077983 */ /* 0x000ee20000300800 */
[----:B------:R0:W-:Y:S04]  /*4c8c0*/  STL.64 [R1+0x3d10], R20 ;  /* 0x003d101401007387 */ /* 0x0001e80000100a00 */
[----:B0-----:R-:W2:Y:S04]  /*4c8d0*/  LDL.64 R20, [R1+0x80] ;  /* 0x0000800001147983 */ /* 0x001ea80000100a00 */
[----:B--2---:R0:W-:Y:S04]  /*4c8e0*/  STL.64 [R1+0x3d40], R20 ;  /* 0x003d401401007387 */ /* 0x0041e80000100a00 */
[----:B0-----:R-:W2:Y:S01]  /*4c8f0*/  LDL.64 R20, [R1+0x90] ;  /* 0x0000900001147983 */ /* 0x001ea20000100a00 */
[----:B------:R-:W-:Y:S03]  /*4c900*/  HMMA.16816.F32.BF16 R16, R24, R16, R12 ;  /* 0x000000101810723c */ /* 0x000fe6000004180c */
[----:B--2---:R0:W-:Y:S04]  /*4c910*/  STL.64 [R1+0x3d48], R20 ;  /* 0x003d481401007387 */ /* 0x0041e80000100a00 */
[----:B0-----:R-:W2:Y:S04]  /*4c920*/  LDL.64 R20, [R1+0xa0] ;  /* 0x0000a00001147983 */ /* 0x001ea80000100a00 */
[----:B--2---:R-:W-:Y:S01]  /*4c930*/  STL.64 [R1+0x3d60], R20 ;  /* 0x003d601401007387 */ /* 0x004fe20000100a00 */
[----:B------:R-:W2:Y:S02]  /*4c940*/  LDL.LU.64 R14, [R1+0x3df0] ;  /* 0x003df000010e7983 */ /* 0x000ea40000300a00 */
[----:B------:R-:W2:Y:S09]  /*4c950*/  LDL.LU.64 R12, [R1+0x3de8] ;  /* 0x003de800010c7983 */ /* 0x000eb20000300a00 */
[----:B------:R-:W-:Y:S01]  /*4c960*/  STL.64 [R1+0x14e0], R16 ;  /* 0x0014e01001007387 */ /* 0x000fe20000100a00 */
[----:B------:R0:W-:Y:S04]  /*4c970*/  STL.64 [R1+0x14e8], R18 ;  /* 0x0014e81201007387 */ /* 0x0001e80000100a00 */
[----:B0-----:R-:W2:Y:S01]  /*4c980*/  LDL.LU.64 R18, [R1+0x3de0] ;  /* 0x003de00001127983 */ /* 0x001ea20000300a00 */
[----:B------:R-:W2:Y:S02]  /*4c990*/  LDL.LU.64 R16, [R1+0x3dd8] ;  /* 0x003dd80001107983 */ /* 0x000ea40000300a00 */
[----:B------:R-:W-:-:S02]  /*4c9a0*/  IMAD.MOV.U32 R20, RZ, RZ, R29 ;  /* 0x000000ffff147224 */ /* 0x000fc400078e001d */
[----:B------:R-:W-:-:S07]  /*4c9b0*/  IMAD.MOV.U32 R21, RZ, RZ, R28 ;  /* 0x000000ffff157224 */ /* 0x000fce00078e001c */
[C---:B--2---:R-:W-:Y:S01]  /*4c9c0*/  HMMA.16816.F32.BF16 R20, R24.reuse, R20, R16 ;  /* 0x000000141814723c */ /* 0x044fe20000041810 */
[----:B------:R-:W2:Y:S11]  /*4c9d0*/  LDL.LU.64 R16, [R1+0x3dd0] ;  /* 0x003dd00001107983 */ /* 0x000eb60000300a00 */
[----:B------:R-:W-:Y:S11]  /*4c9e0*/  @!UPT UIADD3 URZ, URZ, URZ, URZ ;  /* 0x0000003f3f3ff290 */ /* 0x000ff6000fffe03f */
[----:B------:R0:W-:Y:S01]  /*4c9f0*/  STL.64 [R1+0x14d0], R20 ;  /* 0x0014d01401007387 */ /* 0x0001e20000100a00 */
[----:B------:R-:W-:Y:S03]  /*4ca00*/  STL.64 [R1+0x14d8], R22 ;  /* 0x0014d81601007387 */ /* 0x000fe60000100a00 */
[----:B0-----:R-:W3:Y:S01]  /*4ca10*/  LDL.64 R20, [R1+0xb0] ;  /* 0x0000b00001147983 */ /* 0x001ee20000100a00 */
[C---:B--2---:R-:W-:Y:S03]  /*4ca20*/  HMMA.16816.F32.BF16 R16, R24.reuse, R16, R12 ;  /* 0x000000101810723c */ /* 0x044fe6000004180c */
[----:B---3--:R0:W-:Y:S04]  /*4ca30*/  STL.64 [R1+0x3d68], R20 ;  /* 0x003d681401007387 */ /* 0x0081e80000100a00 */
[----:B0-----:R-:W2:Y:S01]  /*4ca40*/  LDL.64 R20, [R1+0xc0] ;  /* 0x0000c00001147983 */ /* 0x001ea20000100a00 */
[----:B------:R-:W3:Y:S02]  /*4ca50*/  LDL.LU.64 R14, [R1+0x3dc8] ;  /* 0x003dc800010e7983 */ /* 0x000ee40000300a00 */
[----:B------:R-:W3:Y:S11]  /*4ca60*/  LDL.LU.64 R12, [R1+0x3dc0] ;  /* 0x003dc000010c7983 */ /* 0x000ef60000300a00 */
[----:B------:R-:W-:Y:S02]  /*4ca70*/  @!UPT UIADD3 URZ, URZ, URZ, URZ ;  /* 0x0000003f3f3ff290 */ /* 0x000fe4000fffe03f */
[----:B------:R0:W-:Y:S01]  /*4ca80*/  STL.64 [R1+0x14c0], R16 ;  /* 0x0014c01001007387 */ /* 0x0001e20000100a00 */
[----:B------:R3:W-:Y:S04]  /*4ca90*/  STL.64 [R1+0x14c8], R18 ;  /* 0x0014c81201007387 */ /* 0x0007e80000100a00 */
[----:B0-----:R-:W3:Y:S02]  /*4caa0*/  LDL.LU.64 R16, [R1+0x3db8] ;  /* 0x003db80001107983 */ /* 0x001ee40000300a00 */
[C---:B---3--:R-:W-:Y:S02]  /*4cab0*/  HMMA.16816.F32.BF16 R16, R24.reuse, R16, R12 ;  /* 0x000000101810723c */ /* 0x048fe4000004180c */
[----:B------:R-:W3:Y:S01]  /*4cac0*/  LDL.LU.64 R14, [R1+0x3db0] ;  /* 0x003db000010e7983 */ /* 0x000ee20000300a00 */
[----:B------:R-:W3:Y:S11]  /*4cad0*/  LDL.LU.64 R12, [R1+0x3da8] ;  /* 0x003da800010c7983 */ /* 0x000ef60000300a00 */
[----:B------:R-:W-:Y:S09]  /*4cae0*/  @!UPT UIADD3 URZ, URZ, URZ, URZ ;  /* 0x0000003f3f3ff290 */ /* 0x000ff2000fffe03f */
[----:B------:R0:W-:Y:S01]  /*4caf0*/  STL.64 [R1+0x14b0], R16 ;  /* 0x0014b01001007387 */ /* 0x0001e20000100a00 */
[----:B------:R-:W-:Y:S03]  /*4cb00*/  STL.64 [R1+0x14b8], R18 ;  /* 0x0014b81201007387 */ /* 0x000fe60000100a00 */
[----:B0-----:R-:W3:Y:S02]  /*4cb10*/  LDL.LU.64 R16, [R1+0x3da0] ;  /* 0x003da00001107983 */ /* 0x001ee40000300a00 */
[C---:B---3--:R-:W-:Y:S11]  /*4cb20*/  HMMA.16816.F32.BF16 R12, R24.reuse, R16, R12 ;  /* 0x00000010180c723c */ /* 0x048ff6000004180c */
[----:B------:R-:W-:Y:S11]  /*4cb30*/  @!UPT UIADD3 URZ, URZ, URZ, URZ ;  /* 0x0000003f3f3ff290 */ /* 0x000ff6000fffe03f */
[----:B------:R-:W-:Y:S01]  /*4cb40*/  @!UPT UIADD3 URZ, URZ, URZ, URZ ;  /* 0x0000003f3f3ff290 */ /* 0x000fe2000fffe03f */
[----:B------:R-:W-:Y:S01]  /*4cb50*/  STL.64 [R1+0x14a0], R12 ;  /* 0x0014a00c01007387 */ /* 0x000fe20000100a00 */
[----:B------:R0:W-:Y:S03]  /*4cb60*/  STL.64 [R1+0x14a8], R14 ;  /* 0x0014a80e01007387 */ /* 0x0001e60000100a00 */
[----:B0-----:R-:W3:Y:S01]  /*4cb70*/  LDL.LU.64 R14, [R1+0x3d98] ;  /* 0x003d9800010e7983 */ /* 0x001ee20000300a00 */
[----:B------:R-:W4:Y:S02]  /*4cb80*/  LDL.LU.64 R12, [R1+0x3d90] ;  /* 0x003d9000010c7983 */ /* 0x000f240000300a00 */
[----:B------:R0:W-:Y:S02]  /*4cb90*/  STL [R1+0x3ca0], R16 ;  /* 0x003ca01001007387 */ /* 0x0001e40000100800 */
[----:B------:R1:W-:Y:S01]  /*4cba0*/  STL [R1+0x3c9c], R17 ;  /* 0x003c9c1101007387 */ /* 0x0003e20000100800 */
[----:B0-----:R-:W2:Y:S01]  /*4cbb0*/  LDL.LU R16, [R1+0xb30] ;  /* 0x000b300001107983 */ /* 0x001ea20000300800 */
[----:B-1----:R-:W2:Y:S02]  /*4cbc0*/  LDL.LU R17, [R1+0xb34] ;  /* 0x000b340001117983 */ /* 0x002ea40000300800 */
[----:B------:R-:W2:Y:S02]  /*4cbd0*/  LDL.LU R18, [R1+0xb38] ;  /* 0x000b380001127983 */ /* 0x000ea40000300800 */
[----:B------:R-:W2:Y:S01]  /*4cbe0*/  LDL.LU R19, [R1+0xb3c] ;  /* 0x000b3c0001137983 */ /* 0x000ea20000300800 */
[C---:B----4-:R-:W-:Y:S01]  /*4cbf0*/  HMMA.16816.F32.BF16 R8, R24.reuse, R12, R8 ;  /* 0x0000000c1808723c */ /* 0x050fe20000041808 */
        /* <DEDUP_REMOVED lines=10> */
[----:B------:R-:W2:Y:S02]  /*4cca0*/  LDL.LU.64 R8, [R1+0x3d80] ;  /* 0x003d800001087983 */ /* 0x000ea40000300a00 */
[----:B------:R-:W-:Y:S02]  /*4ccb0*/  STL [R1+0x3c94], R12 ;  /* 0x003c940c01007387 */ /* 0x000fe40000100800 */
[----:B------:R-:W-:Y:S01]  /*4ccc0*/  STL [R1+0x3c90], R13 ;  /* 0x003c900d01007387 */ /* 0x000fe20000100800 */
[----:B--2---:R-:W-:Y:S01]  /*4ccd0*/  HMMA.16816.F32.BF16 R24, R24, R8, R4 ;  /* 0x000000081818723c */ /* 0x004fe20000041804 */
[----:B------:R-:W2:Y:S01]  /*4cce0*/  LDL.LU.64 R6, [R1+0x3d78] ;  /* 0x003d780001067983 */ /* 0x000ea20000300a00 */
[----:B------:R-:W2:Y:S11]  /*4ccf0*/  LDL.LU.64 R4, [R1+0x3d70] ;  /* 0x003d700001047983 */ /* 0x000eb60000300a00 */
[----:B------:R-:W-:Y:S10]  /*4cd00*/  @!UPT UIADD3 URZ, URZ, URZ, URZ ;  /* 0x0000003f3f3ff290 */ /* 0x000ff4000fffe03f */
[----:B------:R0:W-:Y:S01]  /*4cd10*/  STL.64 [R1+0x1450], R24 ;  /* 0x0014501801007387 */ /* 0x0001e20000100a00 */
[----:B------:R1:W-:Y:S03]  /*4cd20*/  STL.64 [R1+0x1458], R26 ;  /* 0x0014581a01007387 */ /* 0x0003e60000100a00 */
[----:B0-----:R-:W2:Y:S01]  /*4cd30*/  LDL.LU R24, [R1+0xb20] ;  /* 0x000b200001187983 */ /* 0x001ea20000300800 */
[----:B------:R-:W2:Y:S02]  /*4cd40*/  LDL.LU R25, [R1+0xb24] ;  /* 0x000b240001197983 */ /* 0x000ea40000300800 */
[----:B-1----:R-:W2:Y:S02]  /*4cd50*/  LDL.LU R26, [R1+0xb28] ;  /* 0x000b2800011a7983 */ /* 0x002ea40000300800 */
[----:B------:R-:W2:Y:S01]  /*4cd60*/  LDL.LU R27, [R1+0xb2c] ;  /* 0x000b2c00011b7983 */ /* 0x000ea20000300800 */
[----:B----4-:R-:W-:Y:S01]  /*4cd70*/  STL.64 [R1+0x3c88], R10 ;  /* 0x003c880a01007387 */ /* 0x010fe20000100a00 */
[----:B------:R0:W-:Y:S03]  /*4cd80*/  STL.64 [R1+0x3c80], R8 ;  /* 0x003c800801007387 */ /* 0x0001e60000100a00 */
        /* <DEDUP_REMOVED lines=23> */
[----:B0-----:R-:W-:Y:S02]  /*4cf00*/  IMAD.MOV.U32 R11, RZ, RZ, R20 ;  /* 0x000000ffff0b7224 */ /* 0x001fe400078e0014 */
[----:B------:R-:W-:Y:S02]  /*4cf10*/  IMAD.MOV.U32 R10, RZ, RZ, R21 ;  /* 0x000000ffff0a7224 */ /* 0x000fe400078e0015 */
        /* <DEDUP_REMOVED lines=11> */
[C---:B--2---:R-:W-:Y:S01]  /*4cfd0*/  HMMA.16816.F32.BF16 R16, R4.reuse, R20, R16 ;  /* 0x000000140410723c */ /* 0x044fe20000041810 */
[----:B------:R-:W-:Y:S11]  /*4cfe0*/  IMAD.MOV.U32 R9, RZ, RZ, R21 ;  /* 0x000000ffff097224 */ /* 0x000ff600078e0015 */
[----:B------:R-:W-:Y:S11]  /*4cff0*/  @!UPT UIADD3 URZ, URZ, URZ, URZ ;  /* 0x0000003f3f3ff290 */ /* 0x000ff6000fffe03f */
[----:B------:R0:W-:Y:S01]  /*4d000*/  STL.64 [R1+0x1050], R16 ;  /* 0x0010501001007387 */ /* 0x0001e20000100a00 */
[----:B------:R-:W-:Y:S02]  /*4d010*/  STL.64 [R1+0x1058], R18 ;  /* 0x0010581201007387 */ /* 0x000fe40000100a00 */
[----:B0-----:R-:W-:Y:S02]  /*4d020*/  IMAD.MOV.U32 R17, RZ, RZ, R20 ;  /* 0x000000ffff117224 */ /* 0x001fe400078e0014 */
[----:B------:R-:W2:Y:S02]  /*4d030*/  LDL.LU.64 R20, [R1+0x3d40] ;  /* 0x003d400001147983 */ /* 0x000ea40000300a00 */
[----:B--2---:R-:W-:Y:S01]  /*4d040*/  HMMA.16816.F32.BF16 R24, R4, R20, R24 ;  /* 0x000000140418723c */ /* 0x004fe20000041818 */
[----:B------:R-:W-:Y:S02]  /*4d050*/  IMAD.MOV.U32 R8, RZ, RZ, R20 ;  /* 0x000000ffff087224 */ /* 0x000fe400078e0014 */
[----:B------:R-:W-:Y:S11]  /*4d060*/  IMAD.MOV.U32 R16, RZ, RZ, R21 ;  /* 0x000000ffff107224 */ /* 0x000ff600078e0015 */
[----:B------:R-:W-:Y:S09]  /*4d070*/  @!UPT UIADD3 URZ, URZ, URZ, URZ ;  /* 0x0000003f3f3ff290 */ /* 0x000ff2000fffe03f */
[----:B------:R-:W-:Y:S01]  /*4d080*/  STL.64 [R1+0x1030], R24 ;  /* 0x0010301801007387 */ /* 0x000fe20000100a00 */
[----:B------:R-:W-:Y:S02]  /*4d090*/  STL.64 [R1+0x1038], R26 ;  /* 0x0010381a01007387 */ /* 0x000fe40000100a00 */
[----:B------:R-:W2:Y:S02]  /*4d0a0*/  LDL.LU R20, [R1+0xaf0] ;  /* 0x000af00001147983 */ /* 0x000ea40000300800 */
[----:B------:R-:W2:Y:S01]  /*4d0b0*/  LDL.LU R21, [R1+0xaf4] ;  /* 0x000af40001157983 */ /* 0x000ea20000300800 */
[----:B------:R-:W4:Y:S01]  /*4d0c0*/  LDL.LU R22, [R1+0xaf8] ;  /* 0x000af80001167983 */ /* 0x000f220000300800 */
[----:B------:R-:W4:Y:S03]  /*4d0d0*/  LDL.LU R23, [R1+0xafc] ;  /* 0x000afc0001177983 */ /* 0x000f260000300800 */
        /* <DEDUP_REMOVED lines=8> */
[----:B------:R-:W2:Y:S02]  /*4d160*/  LDL.LU R22, [R1+0xb18] ;  /* 0x000b180001167983 */ /* 0x000ea40000300800 */
[----:B------:R-:W2:Y:S01]  /*4d170*/  LDL.LU R23, [R1+0xb1c] ;  /* 0x000b1c0001177983 */ /* 0x000ea20000300800 */
[----:B------:R0:W-:Y:S04]  /*4d180*/  STL.64 [R1+0x3ce0], R16 ;  /* 0x003ce01001007387 */ /* 0x0001e80000100a00 */
[----:B0-----:R-:W3:Y:S01]  /*4d190*/  LDL.LU R16, [R1+0xac0] ;  /* 0x000ac00001107983 */ /* 0x001ee20000300800 */
[----:B------:R-:W3:Y:S02]  /*4d1a0*/  LDL.LU R17, [R1+0xac4] ;  /* 0x000ac40001117983 */ /* 0x000ee40000300800 */
[----:B------:R-:W4:Y:S02]  /*4d1b0*/  LDL.LU R18, [R1+0xac8] ;  /* 0x000ac80001127983 */ /* 0x000f240000300800 */
[----:B------:R-:W4:Y:S01]  /*4d1c0*/  LDL.LU R19, [R1+0xacc] ;  /* 0x000acc0001137983 */ /* 0x000f220000300800 */
[----:B------:R-:W2:Y:S01]  /*4d1d0*/  LDL.LU R12, [R1+0xad0] ;  /* 0x000ad000010c7983 */ /* 0x000ea20000300800 */
        /* <DEDUP_REMOVED lines=17> */
[----:B0-----:R-:W3:Y:S01]  /*4d2f0*/  LDL.64 R16, [R1+0x30] ;  /* 0x0000300001107983 */ /* 0x001ee20000100a00 */
[----:B------:R-:W-:Y:S02]  /*4d300*/  STL.64 [R1+0x3cb0], R10 ;  /* 0x003cb00a01007387 */ /* 0x000fe40000100a00 */
[----:B------:R0:W-:Y:S02]  /*4d310*/  STL.64 [R1+0x3ca8], R8 ;  /* 0x003ca80801007387 */ /* 0x0001e40000100a00 */
[----:B0-----:R-:W4:Y:S04]  /*4d320*/  LDL.64 R8, [R1] ;  /* 0x0000000001087983 */ /* 0x001f280000100a00 */
[----:B----4-:R0:W-:Y:S04]  /*4d330*/  STL.64 [R1+0x3cc0], R8 ;  /* 0x003cc00801007387 */ /* 0x0101e80000100a00 */
[----:B0-----:R-:W4:Y:S01]  /*4d340*/  LDL.64 R8, [R1+0x10] ;  /* 0x0000100001087983 */ /* 0x001f220000100a00 */
[C---:B------:R-:W-:Y:S03]  /*4d350*/  HMMA.16816.F32.BF16 R24, R4.reuse, R24, R20 ;  /* 0x000000180418723c */ /* 0x040fe60000041814 */
[----:B----4-:R0:W-:Y:S04]  /*4d360*/  STL.64 [R1+0x3cd8], R8 ;  /* 0x003cd80801007387 */ /* 0x0101e80000100a00 */
[----:B0-----:R-:W4:Y:S01]  /*4d370*/  LDL.64 R8, [R1+0x20] ;  /* 0x0000200001087983 */ /* 0x001f220000100a00 */
[----:B------:R-:W2:Y:S11]  /*4d380*/  LDL.LU.64 R20, [R1+0x3d38] ;  /* 0x003d380001147983 */ /* 0x000eb60000300a00 */
[----:B------:R-:W-:Y:S04]  /*4d390*/  @!UPT UIADD3 URZ, URZ, URZ, URZ ;  /* 0x0000003f3f3ff290 */ /* 0x000fe8000fffe03f */
[----:B------:R-:W-:Y:S02]  /*4d3a0*/  STL.64 [R1+0x1000], R24 ;  /* 0x0010001801007387 */ /* 0x000fe40000100a00 */
[----:B------:R-:W-:Y:S02]  /*4d3b0*/  STL.64 [R1+0x1008], R26 ;  /* 0x0010081a01007387 */ /* 0x000fe40000100a00 */
[----:B------:R-:W0:Y:S04]  /*4d3c0*/  LDSM.16.MT88.4 R24, [R3+0x8200] ;  /* 0x008200000318783b */ /* 0x000e280000004200 */
[----:B0-----:R-:W-:Y:S01]  /*4d3d0*/  STL.64 [R1+0x3b68], R26 ;  /* 0x003b681a01007387 */ /* 0x001fe20000100a00 */
[----:B------:R-:W-:Y:S01]  /*4d3e0*/  STL.64 [R1+0x3b60], R24 ;  /* 0x003b601801007387 */ /* 0x000fe20000100a00 */
        /* <DEDUP_REMOVED lines=9> */
[----:B------:R-:W2:Y:S02]  /*4d480*/  LDL.LU.64 R20, [R1+0x3d18] ;  /* 0x003d180001147983 */ /* 0x000ea40000300a00 */
[----:B------:R-:W-:-:S02]  /*4d490*/  IMAD.MOV.U32 R24, RZ, RZ, R2 ;  /* 0x000000ffff187224 */ /* 0x000fc400078e0002 */
[----:B------:R-:W-:-:S07]  /*4d4a0*/  IMAD.MOV.U32 R25, RZ, RZ, R0 ;  /* 0x000000ffff197224 */ /* 0x000fce00078e0000 */
[C---:B--2---:R-:W-:Y:S11]  /*4d4b0*/  HMMA.16816.F32.BF16 R20, R4.reuse, R24, R20 ;  /* 0x000000180414723c */ /* 0x044ff60000041814 */
        /* <DEDUP_REMOVED lines=21> */
[----:B0-----:R-:W2:Y:S01]  /*4d610*/  LDL.LU R20, [R1+0xa90] ;  /* 0x000a900001147983 */ /* 0x001ea20000300800 */
[----:B------:R-:W2:Y:S02]  /*4d620*/  LDL.LU R21, [R1+0xa94] ;  /* 0x000a940001157983 */ /* 0x000ea40000300800 */
[----:B-1----:R-:W2:Y:S02]  /*4d630*/  LDL.LU R22, [R1+0xa98] ;  /* 0x000a980001167983 */ /* 0x002ea40000300800 */
[----:B------:R-:W2:Y:S01]  /*4d640*/  LDL.LU R23, [R1+0xa9c] ;  /* 0x000a9c0001177983 */ /* 0x000ea20000300800 */
        /* <DEDUP_REMOVED lines=28> */
[----:B--2---:R-:W-:Y:S11]  /*4d810*/  HMMA.16816.F32.BF16 R24, R4, R8, R24 ;  /* 0x000000080418723c */ /* 0x004ff60000041818 */
[----:B------:R-:W-:Y:S11]  /*4d820*/  @!UPT UIADD3 URZ, URZ, URZ, URZ ;  /* 0x0000003f3f3ff290 */ /* 0x000ff6000fffe03f */
[----:B------:R-:W-:Y:S01]  /*4d830*/  @!UPT UIADD3 URZ, URZ, URZ, URZ ;  /* 0x0000003f3f3ff290 */ /* 0x000fe2000fffe03f */
[----:B------:R0:W-:Y:S01]  /*4d840*/  STL.64 [R1+0xf90], R24 ;  /* 0x000f901801007387 */ /* 0x0001e20000100a00 */
[----:B------:R1:W-:Y:S03]  /*4d850*/  STL.64 [R1+0xf98], R26 ;  /* 0x000f981a01007387 */ /* 0x0003e60000100a00 */
[----:B0-----:R-:W2:Y:S01]  /*4d860*/  LDL.LU.64 R24, [R1+0x3cb8] ;  /* 0x003cb80001187983 */ /* 0x001ea20000300a00 */
[----:B-1----:R-:W-:Y:S02]  /*4d870*/  IMAD.MOV.U32 R27, RZ, RZ, R8 ;  /* 0x000000ffff1b7224 */ /* 0x002fe400078e0008 */
[----:B------:R-:W-:Y:S02]  /*4d880*/  IMAD.MOV.U32 R26, RZ, RZ, R9 ;  /* 0x000000ffff1a7224 */ /* 0x000fe400078e0009 */
[----:B------:R-:W3:Y:S01]  /*4d890*/  LDL.LU.64 R10, [R1+0x3cb0] ;  /* 0x003cb000010a7983 */ /* 0x000ee20000300a00 */
[----:B------:R-:W3:Y:S02]  /*4d8a0*/  LDL.LU.64 R8, [R1+0x3ca8] ;  /* 0x003ca80001087983 */ /* 0x000ee40000300a00 */
[----:B------:R-:W-:Y:S02]  /*4d8b0*/  STL.64 [R1+0x3bf0], R26 ;  /* 0x003bf01a01007387 */ /* 0x000fe40000100a00 */
[----:B--2---:R0:W-:Y:S04]  /*4d8c0*/  STL.64 [R1+0x3be8], R24 ;  /* 0x003be81801007387 */ /* 0x0041e80000100a00 */
[----:B0-----:R-:W2:Y:S01]  /*4d8d0*/  LDL.LU R24, [R1+0xa10] ;  /* 0x000a100001187983 */ /* 0x001ea20000300800 */
[----:B------:R-:W2:Y:S02]  /*4d8e0*/  LDL.LU R25, [R1+0xa14] ;  /* 0x000a140001197983 */ /* 0x000ea40000300800 */
[----:B------:R-:W2:Y:S02]  /*4d8f0*/  LDL.LU R26, [R1+0xa18] ;  /* 0x000a1800011a7983 */ /* 0x000ea40000300800 */
[----:B------:R-:W2:Y:S02]  /*4d900*/  LDL.LU R27, [R1+0xa1c] ;  /* 0x000a1c00011b7983 */ /* 0x000ea40000300800 */
[----:B--2---:R-:W-:Y:S01]  /*4d910*/  STL.64 [R1+0x3c00], R26 ;  /* 0x003c001a01007387 */ /* 0x004fe20000100a00 */
[----:B------:R3:W-:Y:S02]  /*4d920*/  STL.64 [R1+0x3bf8], R24 ;  /* 0x003bf81801007387 */ /* 0x0007e40000100a00 */
[----:B---3--:R-:W-:-:S02]  /*4d930*/  IMAD.MOV.U32 R24, RZ, RZ, R8 ;  /* 0x000000ffff187224 */ /* 0x008fc400078e0008 */
[----:B----4-:R-:W-:Y:S01]  /*4d940*/  IMAD.MOV.U32 R25, RZ, RZ, R16 ;  /* 0x000000ffff197224 */ /* 0x010fe200078e0010 */
[----:B------:R-:W2:Y:S01]  /*4d950*/  LDL.LU R8, [R1+0x3ca4] ;  /* 0x003ca40001087983 */ /* 0x000ea20000300800 */
[----:B------:R-:W3:Y:S03]  /*4d960*/  LDL.LU R16, [R1+0x3ca0] ;  /* 0x003ca00001107983 */ /* 0x000ee60000300800 */
[----:B------:R0:W-:Y:S02]  /*4d970*/  STL.64 [R1+0x3c10], R24 ;  /* 0x003c101801007387 */ /* 0x0001e40000100a00 */
[----:B0-----:R-:W-:Y:S02]  /*4d980*/  IMAD.MOV.U32 R24, RZ, RZ, R17 ;  /* 0x000000ffff187224 */ /* 0x001fe400078e0011 */
[----:B------:R-:W3:Y:S01]  /*4d990*/  LDL.LU R17, [R1+0x3c9c] ;  /* 0x003c9c0001117983 */ /* 0x000ee20000300800 */
[----:B------:R-:W-:-:S02]  /*4d9a0*/  IMAD.MOV.U32 R25, RZ, RZ, R9 ;  /* 0x000000ffff197224 */ /* 0x000fc400078e0009 */
[----:B------:R-:W4:Y:S03]  /*4d9b0*/  LDL.LU R9, [R1+0x3c98] ;  /* 0x003c980001097983 */ /* 0x000f260000300800 */
[----:B------:R0:W-:Y:S02]  /*4d9c0*/  STL.64 [R1+0x3c28], R24 ;  /* 0x003c281801007387 */ /* 0x0001e40000100a00 */
[----:B0-----:R-:W-:Y:S02]  /*4d9d0*/  IMAD.MOV.U32 R24, RZ, RZ, R12 ;  /* 0x000000ffff187224 */ /* 0x001fe400078e000c */
[----:B------:R-:W-:Y:S01]  /*4d9e0*/  IMAD.MOV.U32 R25, RZ, RZ, R13 ;  /* 0x000000ffff197224 */ /* 0x000fe200078e000d */
[----:B------:R-:W4:Y:S01]  /*4d9f0*/  LDL.LU R12, [R1+0x3c94] ;  /* 0x003c9400010c7983 */ /* 0x000f220000300800 */
[----:B------:R-:W4:Y:S03]  /*4da00*/  LDL.LU R13, [R1+0x3c90] ;  /* 0x003c9000010d7983 */ /* 0x000f260000300800 */
[----:B------:R0:W-:Y:S02]  /*4da10*/  STL.64 [R1+0x3c40], R24 ;  /* 0x003c401801007387 */ /* 0x0001e40000100a00 */
[----:B0-----:R-:W-:-:S02]  /*4da20*/  IMAD.MOV.U32 R24, RZ, RZ, R11 ;  /* 0x000000ffff187224 */ /* 0x001fc400078e000b */
[----:B------:R-:W-:-:S05]  /*4da30*/  IMAD.MOV.U32 R25, RZ, RZ, R10 ;  /* 0x000000ffff197224 */ /* 0x000fca00078e000a */
[----:B------:R2:W-:Y:S01]  /*4da40*/  STL.64 [R1+0x3c58], R24 ;  /* 0x003c581801007387 */ /* 0x0005e20000100a00 */
[C---:B---3--:R-:W-:Y:S01]  /*4da50*/  HMMA.16816.F32.BF16 R20, R4.reuse, R16, R20 ;  /* 0x000000100414723c */ /* 0x048fe20000041814 */
[----:B--2---:R-:W-:Y:S02]  /*4da60*/  IMAD.MOV.U32 R25, RZ, RZ, R8 ;  /* 0x000000ffff197224 */ /* 0x004fe400078e0008 */
[----:B----4-:R-:W-:Y:S11]  /*4da70*/  IMAD.MOV.U32 R24, RZ, RZ, R9 ;  /* 0x000000ffff187224 */ /* 0x010ff600078e0009 */
        /* <DEDUP_REMOVED lines=46> */
[----:B------:R-:W-:Y:S01]  /*4dd60*/  STL.64 [R1+0x3be0], R12 ;  /* 0x003be00c01007387 */ /* 0x000fe20000100a00 */
[----:B----4-:R-:W-:Y:S01]  /*4dd70*/  HMMA.16816.F32.BF16 R4, R4, R8, R20 ;  /* 0x000000080404723c */ /* 0x010fe20000041814 */
[----:B------:R-:W2:Y:S01]  /*4dd80*/  LDL.LU.64 R22, [R1+0x3c78] ;  /* 0x003c780001167983 */ /* 0x000ea20000300a00 */
[----:B------:R-:W2:Y:S11]  /*4dd90*/  LDL.LU.64 R20, [R1+0x3c70] ;  /* 0x003c700001147983 */ /* 0x000eb60000300a00 */
[----:B------:R-:W-:Y:S10]  /*4dda0*/  @!UPT UIADD3 URZ, URZ, URZ, URZ ;  /* 0x0000003f3f3ff290 */ /* 0x000ff4000fffe03f */
[----:B------:R0:W-:Y:S01]  /*4ddb0*/  STL.64 [R1+0xf60], R4 ;  /* 0x000f600401007387 */ /* 0x0001e20000100a00 */
[----:B------:R-:W-:Y:S03]  /*4ddc0*/  STL.64 [R1+0xf68], R6 ;  /* 0x000f680601007387 */ /* 0x000fe60000100a00 */
[----:B0-----:R-:W4:Y:S04]  /*4ddd0*/  LDL R4, [R1+0x70] ;  /* 0x0000700001047983 */ /* 0x001f280000100800 */
[----:B------:R-:W4:Y:S01]  /*4dde0*/  LDL R5, [R1+0x74] ;  /* 0x0000740001057983 */ /* 0x000f220000100800 */
[----:B---3--:R-:W-:Y:S02]  /*4ddf0*/  STL.64 [R1+0x3b78], R10 ;  /* 0x003b780a01007387 */ /* 0x008fe40000100a00 */
[----:B------:R-:W-:Y:S01]  /*4de00*/  STL.64 [R1+0x3b70], R8 ;  /* 0x003b700801007387 */ /* 0x000fe20000100a00 */
        /* <DEDUP_REMOVED lines=33> */
[----:B0-----:R-:W4:Y:S01]  /*4e020*/  LDL.LU.64 R26, [R1+0x3c00] ;  /* 0x003c0000011a7983 */ /* 0x001f220000300a00 */
[----:B------:R-:W4:Y:S02]  /*4e030*/  LDL.LU.64 R24, [R1+0x3bf8] ;  /* 0x003bf80001187983 */ /* 0x000f240000300a00 */
[----:B----4-:R-:W-:Y:S01]  /*4e040*/  HMMA.16816.F32.BF16 R4, R20, R4, R24 ;  /* 0x000000041404723c */ /* 0x010fe20000041818 */
[----:B------:R-:W3:Y:S01]  /*4e050*/  LDL.LU.64 R26, [R1+0x3bf0] ;  /* 0x003bf000011a7983 */ /* 0x000ee20000300a00 */
[----:B------:R-:W4:Y:S11]  /*4e060*/  LDL.LU.64 R24, [R1+0x3be8] ;  /* 0x003be80001187983 */ /* 0x000f360000300a00 */
[----:B------:R-:W-:Y:S10]  /*4e070*/  @!UPT UIADD3 URZ, URZ, URZ, URZ ;  /* 0x0000003f3f3ff290 */ /* 0x000ff4000fffe03f */
[----:B------:R-:W-:Y:S01]  /*4e080*/  STL.64 [R1+0xf00], R4 ;  /* 0x000f000401007387 */ /* 0x000fe20000100a00 */
[----:B------:R-:W-:Y:S02]  /*4e090*/  STL.64 [R1+0xf08], R6 ;  /* 0x000f080601007387 */ /* 0x000fe40000100a00 */
[----:B------:R-:W0:Y:S02]  /*4e0a0*/  LDSM.16.MT88.4 R4, [R3+0x8280] ;  /* 0x008280000304783b */ /* 0x000e240000004200 */
[----:B0-----:R-:W-:Y:S02]  /*4e0b0*/  STL [R1+0x3a6c], R6 ;  /* 0x003a6c0601007387 */ /* 0x001fe40000100800 */
[----:B------:R-:W-:Y:S02]  /*4e0c0*/  STL [R1+0x3a68], R7 ;  /* 0x003a680701007387 */ /* 0x000fe40000100800 */
[----:B------:R0:W-:Y:S02]  /*4e0d0*/  STL.64 [R1+0x3b20], R4 ;  /* 0x003b200401007387 */ /* 0x0001e40000100a00 */
[----:B0-----:R-:W2:Y:S01]  /*4e0e0*/  LDL.LU R4, [R1+0xa00] ;  /* 0x000a000001047983 */ /* 0x001ea20000300800 */
[----:B------:R-:W2:Y:S02]  /*4e0f0*/  LDL.LU R5, [R1+0xa04] ;  /* 0x000a040001057983 */ /* 0x000ea40000300800 */
[----:B------:R-:W2:Y:S02]  /*4e100*/  LDL.LU R6, [R1+0xa08] ;  /* 0x000a080001067983 */ /* 0x000ea40000300800 */
[----:B------:R-:W2:Y:S02]  /*4e110*/  LDL.LU R7, [R1+0xa0c] ;  /* 0x000a0c0001077983 */ /* 0x000ea40000300800 */
[----:B------:R-:W-:-:S02]  /*4e120*/  IMAD.MOV.U32 R8, RZ, RZ, R29 ;  /* 0x000000ffff087224 */ /* 0x000fc400078e001d */
[----:B------:R-:W-:Y:S02]  /*4e130*/  IMAD.MOV.U32 R9, RZ, RZ, R28 ;  /* 0x000000ffff097224 */ /* 0x000fe400078e001c */
[----:B---3--:R-:W-:Y:S02]  /*4e140*/  IMAD.MOV.U32 R16, RZ, RZ, R27 ;  /* 0x000000ffff107224 */ /* 0x008fe400078e001b */
[----:B------:R-:W-:-:S03]  /*4e150*/  IMAD.MOV.U32 R17, RZ, RZ, R26 ;  /* 0x000000ffff117224 */ /* 0x000fc600078e001a */
[----:B--2---:R-:W-:Y:S01]  /*4e160*/  HMMA.16816.F32.BF16 R4, R20, R8, R4 ;  /* 0x000000081404723c */ /* 0x004fe20000041804 */
[----:B------:R-:W4:Y:S11]  /*4e170*/  LDL.LU R8, [R1+0x9f0] ;  /* 0x0009f00001087983 */ /* 0x000f360000300800 */
[----:B------:R-:W-:Y:S11]  /*4e180*/  @!UPT UIADD3 URZ, URZ, URZ, URZ ;  /* 0x0000003f3f3ff290 */ /* 0x000ff6000fffe03f */
[----:B------:R0:W-:Y:S01]  /*4e190*/  STL.64 [R1+0xef0], R4 ;  /* 0x000ef00401007387 */ /* 0x0001e20000100a00 */
[----:B------:R-:W-:Y:S02]  /*4e1a0*/  STL.64 [R1+0xef8], R6 ;  /* 0x000ef80601007387 */ /* 0x000fe40000100a00 */
[----:B------:R-:W4:Y:S02]  /*4e1b0*/  LDL.LU R9, [R1+0x9f4] ;  /* 0x0009f40001097983 */ /* 0x000f240000300800 */
[----:B------:R-:W4:Y:S01]  /*4e1c0*/  LDL.LU R10, [R1+0x9f8] ;  /* 0x0009f800010a7983 */ /* 0x000f220000300800 */
[----:B------:R-:W4:Y:S01]  /*4e1d0*/  LDL.LU R11, [R1+0x9fc] ;  /* 0x0009fc00010b7983 */ /* 0x000f220000300800 */
[----:B0-----:R-:W-:Y:S02]  /*4e1e0*/  IMAD.MOV.U32 R4, RZ, RZ, R19 ;  /* 0x000000ffff047224 */ /* 0x001fe400078e0013 */
[----:B------:R-:W-:-:S05]  /*4e1f0*/  IMAD.MOV.U32 R5, RZ, RZ, R18 ;  /* 0x000000ffff057224 */ /* 0x000fca00078e0012 */
[----:B------:R-:W-:Y:S01]  /*4e200*/  STL.64 [R1+0x3bc0], R4 ;  /* 0x003bc00401007387 */ /* 0x000fe20000100a00 */
[----:B------:R0:W-:Y:S03]  /*4e210*/  STL.64 [R1+0x3ba8], R16 ;  /* 0x003ba81001007387 */ /* 0x0001e60000100a00 */
        /* <DEDUP_REMOVED lines=24> */
[----:B------:R-:W2:Y:S01]  /*4e3a0*/  LDL.LU R19, [R1+0x9dc] ;  /* 0x0009dc0001137983 */ /* 0x000ea20000300800 */
[----:B------:R-:W3:Y:S11]  /*4e3b0*/  LDL.LU R24, [R1+0x970] ;  /* 0x0009700001187983 */ /* 0x000ef60000300800 */
[----:B------:R-:W-:Y:S01]  /*4e3c0*/  @!UPT UIADD3 URZ, URZ, URZ, URZ ;  /* 0x0000003f3f3ff290 */ /* 0x000fe2000fffe03f */
[----:B------:R-:W-:Y:S02]  /*4e3d0*/  STL.64 [R1+0xee0], R8 ;  /* 0x000ee00801007387 */ /* 0x000fe40000100a00 */
[----:B------:R-:W-:Y:S02]  /*4e3e0*/  STL.64 [R1+0xee8], R10 ;  /* 0x000ee80a01007387 */ /* 0x000fe40000100a00 */
[----:B------:R-:W3:Y:S01]  /*4e3f0*/  LDL.LU R25, [R1+0x974] ;  /* 0x0009740001197983 */ /* 0x000ee20000300800 */
[----:B------:R-:W4:Y:S01]  /*4e400*/  LDL.LU R26, [R1+0x978] ;  /* 0x00097800011a7983 */ /* 0x000f220000300800 */
[----:B------:R-:W4:Y:S01]  /*4e410*/  LDL.LU R27, [R1+0x97c] ;  /* 0x00097c00011b7983 */ /* 0x000f220000300800 */
[----:B------:R-:W-:Y:S02]  /*4e420*/  HMMA.16816.F32.BF16 R12, R20, R4, R12 ;  /* 0x00000004140c723c */ /* 0x000fe4000004180c */
[----:B----4-:R-:W-:Y:S01]  /*4e430*/  STL.64 [R1+0x3b88], R26 ;  /* 0x003b881a01007387 */ /* 0x010fe20000100a00 */
[----:B---3--:R0:W-:Y:S03]  /*4e440*/  STL.64 [R1+0x3b80], R24 ;  /* 0x003b801801007387 */ /* 0x0081e60000100a00 */
        /* <DEDUP_REMOVED lines=15> */
[----:B------:R1:W-:Y:S03]  /*4e540*/  STL.64 [R1+0xed8], R14 ;  /* 0x000ed80e01007387 */ /* 0x0003e60000100a00 */
[----:B0-----:R-:W4:Y:S01]  /*4e550*/  LDL.LU.64 R12, [R1+0x3be0] ;  /* 0x003be000010c7983 */ /* 0x001f220000300a00 */
[----:B-1----:R-:W-:-:S02]  /*4e560*/  IMAD.MOV.U32 R15, RZ, RZ, R4 ;  /* 0x000000ffff0f7224 */ /* 0x002fc400078e0004 */
        /* <DEDUP_REMOVED lines=13> */
[----:B------:R0:W-:Y:S01]  /*4e640*/  STL.64 [R1+0xeb0], R4 ;  /* 0x000eb00401007387 */ /* 0x0001e20000100a00 */
[----:B------:R-:W-:Y:S03]  /*4e650*/  STL.64 [R1+0xeb8], R6 ;  /* 0x000eb80601007387 */ /* 0x000fe60000100a00 */
[----:B0-----:R-:W2:Y:S04]  /*4e660*/  LDL.64 R4, [R1+0x80] ;  /* 0x0000800001047983 */ /* 0x001ea80000100a00 */
[----:B--2---:R0:W-:Y:S02]  /*4e670*/  STL.64 [R1+0x3b28], R4 ;  /* 0x003b280401007387 */ /* 0x0041e40000100a00 */
[----:B0-----:R-:W-:-:S02]  /*4e680*/  IMAD.MOV.U32 R4, RZ, RZ, R2 ;  /* 0x000000ffff047224 */ /* 0x001fc400078e0002 */
[----:B------:R-:W-:-:S07]  /*4e690*/  IMAD.MOV.U32 R5, RZ, RZ, R0 ;  /* 0x000000ffff057224 */ /* 0x000fce00078e0000 */
[C---:B------:R-:W-:Y:S01]  /*4e6a0*/  HMMA.16816.F32.BF16 R4, R20.reuse, R4, R16 ;  /* 0x000000041404723c */ /* 0x040fe20000041810 */
[----:B------:R-:W3:Y:S11]  /*4e6b0*/  LDL.LU.64 R16, [R1+0x3ba8] ;  /* 0x003ba80001107983 */ /* 0x000ef60000300a00 */
[----:B------:R-:W-:Y:S11]  /*4e6c0*/  @!UPT UIADD3 URZ, URZ, URZ, URZ ;  /* 0x0000003f3f3ff290 */ /* 0x000ff6000fffe03f */
[----:B------:R0:W-:Y:S01]  /*4e6d0*/  STL.64 [R1+0xea0], R4 ;  /* 0x000ea00401007387 */ /* 0x0001e20000100a00 */
[----:B------:R-:W-:Y:S03]  /*4e6e0*/  STL.64 [R1+0xea8], R6 ;  /* 0x000ea80601007387 */ /* 0x000fe60000100a00 */
[----:B0-----:R-:W2:Y:S04]  /*4e6f0*/  LDL.64 R4, [R1+0x90] ;  /* 0x0000900001047983 */ /* 0x001ea80000100a00 */
[----:B--2---:R0:W-:Y:S04]  /*4e700*/  STL.64 [R1+0x3b38], R4 ;  /* 0x003b380401007387 */ /* 0x0041e80000100a00 */
[----:B0-----:R-:W2:Y:S01]  /*4e710*/  LDL.64 R4, [R1+0xa0] ;  /* 0x0000a00001047983 */ /* 0x001ea20000100a00 */
[C---:B---3--:R-:W-:Y:S03]  /*4e720*/  HMMA.16816.F32.BF16 R16, R20.reuse, R16, R24 ;  /* 0x000000101410723c */ /* 0x048fe60000041818 */
[----:B--2---:R0:W-:Y:S04]  /*4e730*/  STL.64 [R1+0x3b40], R4 ;  /* 0x003b400401007387 */ /* 0x0041e80000100a00 */
[----:B0-----:R-:W2:Y:S04]  /*4e740*/  LDL.64 R4, [R1+0xb0] ;  /* 0x0000b00001047983 */ /* 0x001ea80000100a00 */
[----:B--2---:R0:W-:Y:S04]  /*4e750*/  STL.64 [R1+0x3b58], R4 ;  /* 0x003b580401007387 */ /* 0x0041e80000100a00 */
[----:B0-----:R-:W2:Y:S01]  /*4e760*/  LDL.64 R4, [R1+0xc0] ;  /* 0x0000c00001047983 */ /* 0x001ea20000100a00 */
[----:B------:R-:W3:Y:S02]  /*4e770*/  LDL.LU.64 R26, [R1+0x3ba0] ;  /* 0x003ba000011a7983 */ /* 0x000ee40000300a00 */
[----:B------:R-:W3:Y:S05]  /*4e780*/  LDL.LU.64 R24, [R1+0x3b98] ;  /* 0x003b980001187983 */ /* 0x000eea0000300a00 */
[----:B------:R0:W-:Y:S01]  /*4e790*/  STL.64 [R1+0xe90], R16 ;  /* 0x000e901001007387 */ /* 0x0001e20000100a00 */
[----:B------:R-:W-:Y:S04]  /*4e7a0*/  STL.64 [R1+0xe98], R18 ;  /* 0x000e981201007387 */ /* 0x000fe80000100a00 */
[----:B0-----:R-:W3:Y:S02]  /*4e7b0*/  LDL.LU.64 R16, [R1+0x3b90] ;  /* 0x003b900001107983 */ /* 0x001ee40000300a00 */
[C---:B---3--:R-:W-:Y:S11]  /*4e7c0*/  HMMA.16816.F32.BF16 R24, R20.reuse, R16, R24 ;  /* 0x000000101418723c */ /* 0x048ff60000041818 */
[----:B------:R-:W-:Y:S11]  /*4e7d0*/  @!UPT UIADD3 URZ, URZ, URZ, URZ ;  /* 0x0000003f3f3ff290 */ /* 0x000ff6000fffe03f */
[----:B------:R-:W-:Y:S01]  /*4e7e0*/  @!UPT UIADD3 URZ, URZ, URZ, URZ ;  /* 0x0000003f3f3ff290 */ /* 0x000fe2000fffe03f */
[----:B------:R-:W-:Y:S01]  /*4e7f0*/  STL.64 [R1+0xe80], R24 ;  /* 0x000e801801007387 */ /* 0x000fe20000100a00 */
[----:B------:R0:W-:Y:S03]  /*4e800*/  STL.64 [R1+0xe88], R26 ;  /* 0x000e881a01007387 */ /* 0x0001e60000100a00 */
[----:B0-----:R-:W3:Y:S01]  /*4e810*/  LDL.LU.64 R26, [R1+0x3b88] ;  /* 0x003b8800011a7983 */ /* 0x001ee20000300a00 */
[----:B------:R-:W3:Y:S02]  /*4e820*/  LDL.LU.64 R24, [R1+0x3b80] ;  /* 0x003b800001187983 */ /* 0x000ee40000300a00 */
[----:B------:R0:W-:Y:S02]  /*4e830*/  STL.64 [R1+0x3aa8], R16 ;  /* 0x003aa81001007387 */ /* 0x0001e40000100a00 */
[----:B0-----:R-:W2:Y:S01]  /*4e840*/  LDL.64 R16, [R1+0x70] ;  /* 0x0000700001107983 */ /* 0x001ea20000100a00 */
[C---:B----4-:R-:W-:Y:S03]  /*4e850*/  HMMA.16816.F32.BF16 R8, R20.reuse, R12, R8 ;  /* 0x0000000c1408723c */ /* 0x050fe60000041808 */
[----:B--2---:R0:W-:Y:S04]  /*4e860*/  STL.64 [R1+0x3b30], R16 ;  /* 0x003b301001007387 */ /* 0x0041e80000100a00 */
        /* <DEDUP_REMOVED lines=9> */
[----:B------:R-:W2:Y:S01]  /*4e900*/  LDL.LU R19, [R1+0x95c] ;  /* 0x00095c0001137983 */ /* 0x000ea20000300800 */
[----:B------:R-:W-:Y:S01]  /*4e910*/  STL.64 [R1+0xe70], R8 ;  /* 0x000e700801007387 */ /* 0x000fe20000100a00 */
[----:B------:R0:W-:Y:S03]  /*4e920*/  STL.64 [R1+0xe78], R10 ;  /* 0x000e780a01007387 */ /* 0x0001e60000100a00 */
[----:B0-----:R-:W4:Y:S01]  /*4e930*/  LDL.LU.64 R10, [R1+0x3b78] ;  /* 0x003b7800010a7983 */ /* 0x001f220000300a00 */
[----:B------:R-:W3:Y:S02]  /*4e940*/  LDL.LU.64 R8, [R1+0x3b70] ;  /* 0x003b700001087983 */ /* 0x000ee40000300a00 */
[----:B------:R-:W-:Y:S01]  /*4e950*/  STL.64 [R1+0x3a90], R12 ;  /* 0x003a900c01007387 */ /* 0x000fe20000100a00 */
[----:B---3--:R-:W-:Y:S01]  /*4e960*/  HMMA.16816.F32.BF16 R20, R20, R8, R24 ;  /* 0x000000081414723c */ /* 0x008fe20000041818 */
[----:B------:R-:W3:Y:S01]  /*4e970*/  LDL.LU.64 R26, [R1+0x3b68] ;  /* 0x003b6800011a7983 */ /* 0x000ee20000300a00 */
[----:B------:R-:W3:Y:S11]  /*4e980*/  LDL.LU.64 R24, [R1+0x3b60] ;  /* 0x003b600001187983 */ /* 0x000ef60000300a00 */
        /* <DEDUP_REMOVED lines=20> */
[----:B------:R-:W2:Y:S02]  /*4ead0*/  LDL.LU.64 R4, [R1+0x3b58] ;  /* 0x003b580001047983 */ /* 0x000ea40000300a00 */
[----:B--2---:R-:W-:Y:S01]  /*4eae0*/  HMMA.16816.F32.BF16 R16, R24, R4, R16 ;  /* 0x000000041810723c */ /* 0x004fe20000041810 */
[----:B-1----:R-:W-:-:S02]  /*4eaf0*/  IMAD.MOV.U32 R11, RZ, RZ, R4 ;  /* 0x000000ffff0b7224 */ /* 0x002fc400078e0004 */
[----:B------:R-:W-:Y:S11]  /*4eb00*/  IMAD.MOV.U32 R10, RZ, RZ, R5 ;  /* 0x000000ffff0a7224 */ /* 0x000ff600078e0005 */
[----:B------:R-:W-:Y:S09]  /*4eb10*/  @!UPT UIADD3 URZ, URZ, URZ, URZ ;  /* 0x0000003f3f3ff290 */ /* 0x000ff2000fffe03f */
[----:B------:R-:W-:Y:S01]  /*4eb20*/  STL.64 [R1+0xe40], R16 ;  /* 0x000e401001007387 */ /* 0x000fe20000100a00 */
[----:B------:R0:W-:Y:S03]  /*4eb30*/  STL.64 [R1+0xe48], R18 ;  /* 0x000e481201007387 */ /* 0x0001e60000100a00 */
[----:B0-----:R-:W2:Y:S01]  /*4eb40*/  LDL.LU.64 R18, [R1+0x3b50] ;  /* 0x003b500001127983 */ /* 0x001ea20000300a00 */
[----:B------:R-:W2:Y:S02]  /*4eb50*/  LDL.LU.64 R16, [R1+0x3b48] ;  /* 0x003b480001107983 */ /* 0x000ea40000300a00 */
[----:B------:R-:W3:Y:S02]  /*4eb60*/  LDL.LU.64 R4, [R1+0x3b40] ;  /* 0x003b400001047983 */ /* 0x000ee40000300a00 */
[----:B------:R-:W-:Y:S01]  /*4eb70*/  STL.64 [R1+0x3aa0], R10 ;  /* 0x003aa00a01007387 */ /* 0x000fe20000100a00 */
[----:B------:R0:W-:Y:S04]  /*4eb80*/  STL.64 [R1+0x3a98], R8 ;  /* 0x003a980801007387 */ /* 0x0001e80000100a00 */
[----:B0-----:R-:W3:Y:S01]  /*4eb90*/  LDL.LU R8, [R1+0x940] ;  /* 0x0009400001087983 */ /* 0x001ee20000300800 */
[----:B------:R-:W3:Y:S02]  /*4eba0*/  LDL.LU R9, [R1+0x944] ;  /* 0x0009440001097983 */ /* 0x000ee40000300800 */
[----:B------:R-:W3:Y:S02]  /*4ebb0*/  LDL.LU R10, [R1+0x948] ;  /* 0x00094800010a7983 */ /* 0x000ee40000300800 */
[----:B------:R-:W3:Y:S02]  /*4ebc0*/  LDL.LU R11, [R1+0x94c] ;  /* 0x00094c00010b7983 */ /* 0x000ee40000300800 */
[C---:B---3--:R-:W-:Y:S11]  /*4ebd0*/  HMMA.16816.F32.BF16 R8, R24.reuse, R4, R8 ;  /* 0x000000041808723c */ /* 0x048ff60000041808 */
[----:B------:R-:W-:Y:S11]  /*4ebe0*/  @!UPT UIADD3 URZ, URZ, URZ, URZ ;  /* 0x0000003f3f3ff290 */ /* 0x000ff6000fffe03f */
[----:B------:R-:W-:Y:S01]  /*4ebf0*/  @!UPT UIADD3 URZ, URZ, URZ, URZ ;  /* 0x0000003f3f3ff290 */ /* 0x000fe2000fffe03f */
[----:B------:R-:W-:Y:S01]  /*4ec00*/  STL.64 [R1+0xe30], R8 ;  /* 0x000e300801007387 */ /* 0x000fe20000100a00 */
[----:B------:R0:W-:Y:S02]  /*4ec10*/  STL.64 [R1+0xe38], R10 ;  /* 0x000e380a01007387 */ /* 0x0001e40000100a00 */
[----:B0-----:R-:W-:Y:S02]  /*4ec20*/  IMAD.MOV.U32 R11, RZ, RZ, R4 ;  /* 0x000000ffff0b7224 */ /* 0x001fe400078e0004 */
[----:B------:R-:W-:Y:S02]  /*4ec30*/  IMAD.MOV.U32 R10, RZ, RZ, R5 ;  /* 0x000000ffff0a7224 */ /* 0x000fe400078e0005 */
[----:B------:R-:W2:Y:S03]  /*4ec40*/  LDL.LU.64 R4, [R1+0x3b38] ;  /* 0x003b380001047983 */ /* 0x000ea60000300a00 */
[----:B------:R0:W-:Y:S02]  /*4ec50*/  STL [R1+0x3ac4], R10 ;  /* 0x003ac40a01007387 */ /* 0x0001e40000100800 */
[----:B------:R1:W-:Y:S02]  /*4ec60*/  STL [R1+0x3ac0], R11 ;  /* 0x003ac00b01007387 */ /* 0x0003e40000100800 */
[----:B------:R-:W3:Y:S01]  /*4ec70*/  LDL.LU R8, [R1+0x920] ;  /* 0x0009200001087983 */ /* 0x000ee20000300800 */
[----:B------:R-:W3:Y:S04]  /*4ec80*/  LDL.LU R9, [R1+0x924] ;  /* 0x0009240001097983 */ /* 0x000ee80000300800 */
[----:B0-----:R-:W3:Y:S01]  /*4ec90*/  LDL.LU R10, [R1+0x928] ;  /* 0x00092800010a7983 */ /* 0x001ee20000300800 */
[----:B-1----:R-:W3:Y:S01]  /*4eca0*/  LDL.LU R11, [R1+0x92c] ;  /* 0x00092c00010b7983 */ /* 0x002ee20000300800 */
[----:B--2---:R-:W-:Y:S01]  /*4ecb0*/  HMMA.16816.F32.BF16 R16, R24, R4, R16 ;  /* 0x000000041810723c */ /* 0x004fe20000041810 */
[----:B------:R-:W-:-:S02]  /*4ecc0*/  IMAD.MOV.U32 R2, RZ, RZ, R4 ;  /* 0x000000ffff027224 */ /* 0x000fc400078e0004 */
[----:B------:R-:W-:Y:S11]  /*4ecd0*/  IMAD.MOV.U32 R0, RZ, RZ, R5 ;  /* 0x000000ffff007224 */ /* 0x000ff600078e0005 */
[----:B------:R-:W-:Y:S09]  /*4ece0*/  @!UPT UIADD3 URZ, URZ, URZ, URZ ;  /* 0x0000003f3f3ff290 */ /* 0x000ff2000fffe03f */
[----:B------:R0:W-:Y:S01]  /*4ecf0*/  STL.64 [R1+0xe20], R16 ;  /* 0x000e201001007387 */ /* 0x0001e20000100a00 */
[----:B------:R-:W-:Y:S03]  /*4ed00*/  STL.64 [R1+0xe28], R18 ;  /* 0x000e281201007387 */ /* 0x000fe60000100a00 */
[----:B0-----:R-:W2:Y:S01]  /*4ed10*/  LDL.LU.64 R16, [R1+0x3b30] ;  /* 0x003b300001107983 */ /* 0x001ea20000300a00 */
[----:B------:R-:W3:Y:S02]  /*4ed20*/  LDL.LU.64 R4, [R1+0x3b28] ;  /* 0x003b280001047983 */ /* 0x000ee40000300a00 */
[C---:B---3--:R-:W-:Y:S11]  /*4ed30*/  HMMA.16816.F32.BF16 R8, R24.reuse, R4, R8 ;  /* 0x000000041808723c */ /* 0x048ff60000041808 */
[----:B------:R-:W-:Y:S11]  /*4ed40*/  @!UPT UIADD3 URZ, URZ, URZ, URZ ;  /* 0x0000003f3f3ff290 */ /* 0x000ff6000fffe03f */
[----:B------:R-:W-:Y:S01]  /*4ed50*/  @!UPT UIADD3 URZ, URZ, URZ, URZ ;  /* 0x0000003f3f3ff290 */ /* 0x000fe2000fffe03f */
[----:B------:R-:W-:Y:S01]  /*4ed60*/  STL.64 [R1+0xe10], R8 ;  /* 0x000e100801007387 */ /* 0x000fe20000100a00 */
[----:B------:R0:W-:Y:S02]  /*4ed70*/  STL.64 [R1+0xe18], R10 ;  /* 0x000e180a01007387 */ /* 0x0001e40000100a00 */
[----:B0-----:R-:W-:Y:S02]  /*4ed80*/  IMAD.MOV.U32 R10, RZ, RZ, R4 ;  /* 0x000000ffff0a7224 */ /* 0x001fe400078e0004 */
[----:B------:R-:W-:Y:S02]  /*4ed90*/  IMAD.MOV.U32 R11, RZ, RZ, R5 ;  /* 0x000000ffff0b7224 */ /* 0x000fe400078e0005 */
[----:B------:R-:W3:Y:S01]  /*4eda0*/  LDL.LU.64 R4, [R1+0x3b20] ;  /* 0x003b200001047983 */ /* 0x000ee20000300a00 */
[----:B--2---:R-:W-:Y:S11]  /*4edb0*/  HMMA.16816.F32.BF16 R20, R24, R16, R20 ;  /* 0x000000101814723c */ /* 0x004ff60000041814 */
[----:B------:R-:W-:Y:S11]  /*4edc0*/  @!UPT UIADD3 URZ, URZ, URZ, URZ ;  /* 0x0000003f3f3ff290 */ /* 0x000ff6000fffe03f */
[----:B------:R-:W-:Y:S01]  /*4edd0*/  @!UPT UIADD3 URZ, URZ, URZ, URZ ;  /* 0x0000003f3f3ff290 */ /* 0x000fe2000fffe03f */
[----:B------:R-:W-:Y:S01]  /*4ede0*/  STL.64 [R1+0xe00], R20 ;  /* 0x000e001401007387 */ /* 0x000fe20000100a00 */
[----:B------:R-:W-:Y:S02]  /*4edf0*/  STL.64 [R1+0xe08], R22 ;  /* 0x000e081601007387 */ /* 0x000fe40000100a00 */
[----:B------:R-:W0:Y:S04]  /*4ee00*/  LDSM.16.MT88.4 R20, [R3+0x8300] ;  /* 0x008300000314783b */ /* 0x000e280000004200 */
[----:B------:R-:W-:Y:S02]  /*4ee10*/  IMAD.MOV.U32 R6, RZ, RZ, R16 ;  /* 0x000000ffff067224 */ /* 0x000fe400078e0010 */
[----:B------:R-:W-:-:S05]  /*4ee20*/  IMAD.MOV.U32 R7, RZ, RZ, R17 ;  /* 0x000000ffff077224 */ /* 0x000fca00078e0011 */
[----:B------:R-:W-:Y:S04]  /*4ee30*/  STL.64 [R1+0x3a78], R6 ;  /* 0x003a780601007387 */ /* 0x000fe80000100a00 */
[----:B---3--:R-:W-:Y:S01]  /*4ee40*/  STL.64 [R1+0x3a70], R4 ;  /* 0x003a700401007387 */ /* 0x008fe20000100a00 */
[----:B0-----:R-:W-:Y:S02]  /*4ee50*/  STL.64 [R1+0x3930], R22 ;  /* 0x0039301601007387 */ /* 0x001fe40000100a00 */
[----:B------:R0:W-:Y:S02]  /*4ee60*/  STL.64 [R1+0x3928], R20 ;  /* 0x0039281401007387 */ /* 0x0001e40000100a00 */
[----:B0-----:R-:W-:Y:S02]  /*4ee70*/  IMAD.MOV.U32 R20, RZ, RZ, R15 ;  /* 0x000000ffff147224 */ /* 0x001fe400078e000f */
[----:B------:R-:W-:-:S05]  /*4ee80*/  IMAD.MOV.U32 R21, RZ, RZ, R14 ;  /* 0x000000ffff157224 */ /* 0x000fca00078e000e */
[----:B------:R-:W-:Y:S01]  /*4ee90*/  STL.64 [R1+0x3b18], R20 ;  /* 0x003b181401007387 */ /* 0x000fe20000100a00 */
[----:B------:R-:W2:Y:S02]  /*4eea0*/  LDL.LU R12, [R1+0x8a0] ;  /* 0x0008a000010c7983 */ /* 0x000ea40000300800 */
        /* <DEDUP_REMOVED lines=11> */
[----:B------:R-:W4:Y:S02]  /*4ef60*/  LDL.LU R22, [R1+0x908] ;  /* 0x0009080001167983 */ /* 0x000f240000300800 */
[----:B------:R-:W4:Y:S01]  /*4ef70*/  LDL.LU R23, [R1+0x90c] ;  /* 0x00090c0001177983 */ /* 0x000f220000300800 */
[----:B---3--:R-:W-:Y:S01]  /*4ef80*/  STL.64 [R1+0x3ad0], R14 ;  /* 0x003ad00e01007387 */ /* 0x008fe20000100a00 */
[----:B--2---:R0:W-:Y:S03]  /*4ef90*/  STL.64 [R1+0x3ac8], R12 ;  /* 0x003ac80c01007387 */ /* 0x0041e60000100a00 */
[----:B0-----:R-:W2:Y:S04]  /*4efa0*/  LDL.64 R12, [R1+0x30] ;  /* 0x00003000010c7983 */ /* 0x001ea80000100a00 */
[----:B--2---:R0:W-:Y:S04]  /*4efb0*/  STL.64 [R1+0x3ae8], R12 ;  /* 0x003ae80c01007387 */ /* 0x0041e80000100a00 */
[----:B0-----:R-:W2:Y:S01]  /*4efc0*/  LDL.LU R12, [R1+0x8e0] ;  /* 0x0008e000010c7983 */ /* 0x001ea20000300800 */
[----:B------:R-:W2:Y:S02]  /*4efd0*/  LDL.LU R13, [R1+0x8e4] ;  /* 0x0008e400010d7983 */ /* 0x000ea40000300800 */
[----:B------:R-:W3:Y:S02]  /*4efe0*/  LDL.LU R14, [R1+0x8e8] ;  /* 0x0008e800010e7983 */ /* 0x000ee40000300800 */
[----:B------:R-:W3:Y:S02]  /*4eff0*/  LDL.LU R15, [R1+0x8ec] ;  /* 0x0008ec00010f7983 */ /* 0x000ee40000300800 */
[----:B---3--:R-:W-:Y:S01]  /*4f000*/  STL.64 [R1+0x3af8], R14 ;  /* 0x003af80e01007387 */ /* 0x008fe20000100a00 */
[----:B--2---:R0:W-:Y:S03]  /*4f010*/  STL.64 [R1+0x3af0], R12 ;  /* 0x003af00c01007387 */ /* 0x0041e60000100a00 */
[----:B0-----:R-:W2:Y:S04]  /*4f020*/  LDL.64 R12, [R1+0x50] ;  /* 0x00005000010c7983 */ /* 0x001ea80000100a00 */
[----:B--2---:R0:W-:Y:S04]  /*4f030*/  STL.64 [R1+0x3b10], R12 ;  /* 0x003b100c01007387 */ /* 0x0041e80000100a00 */
[----:B0-----:R-:W4:Y:S01]  /*4f040*/  LDL.64 R12, [R1+0x60] ;  /* 0x00006000010c7983 */ /* 0x001f220000100a00 */
        /* <DEDUP_REMOVED lines=15> */
[----:B------:R-:W2:Y:S02]  /*4f140*/  LDL.LU R18, [R1+0x8f8] ;  /* 0x0008f80001127983 */ /* 0x000ea40000300800 */
[----:B------:R-:W2:Y:S01]  /*4f150*/  LDL.LU R19, [R1+0x8fc] ;  /* 0x0008fc0001137983 */ /* 0x000ea20000300800 */
[----:B------:R-:W3:Y:S01]  /*4f160*/  LDL.64 R8, [R1+0x10] ;  /* 0x0000100001087983 */ /* 0x000ee20000100a00 */
[----:B------:R-:W4:Y:S02]  /*4f170*/  LDL.LU R4, [R1+0x890] ;  /* 0x0008900001047983 */ /* 0x000f240000300800 */
[----:B------:R-:W4:Y:S02]  /*4f180*/  LDL.LU R5, [R1+0x894] ;  /* 0x0008940001057983 */ /* 0x000f240000300800 */
[----:B------:R-:W4:Y:S01]  /*4f190*/  LDL.LU R6, [R1+0x898] ;  /* 0x0008980001067983 */ /* 0x000f220000300800 */
[----:B------:R-:W4:Y:S06]  /*4f1a0*/  LDL.LU R7, [R1+0x89c] ;  /* 0x00089c0001077983 */ /* 0x000f2c0000300800 */
[----:B------:R0:W-:Y:S02]  /*4f1b0*/  STL.64 [R1+0xdf0], R20 ;  /* 0x000df01401007387 */ /* 0x0001e40000100a00 */
[----:B------:R1:W-:Y:S01]  /*4f1c0*/  STL.64 [R1+0xdf8], R22 ;  /* 0x000df81601007387 */ /* 0x0003e20000100a00 */
[----:B0-----:R-:W2:Y:S01]  /*4f1d0*/  LDL.LU.64 R20, [R1+0x3b18] ;  /* 0x003b180001147983 */ /* 0x001ea20000300a00 */
[----:B-1----:R-:W-:-:S02]  /*4f1e0*/  IMAD.MOV.U32 R23, RZ, RZ, R12 ;  /* 0x000000ffff177224 */ /* 0x002fc400078e000c */
[----:B------:R-:W-:Y:S02]  /*4f1f0*/  IMAD.MOV.U32 R22, RZ, RZ, R13 ;  /* 0x000000ffff167224 */ /* 0x000fe400078e000d */
        /* <DEDUP_REMOVED lines=17> */
[----:B------:R0:W-:Y:S01]  /*4f310*/  STL.64 [R1+0x39b8], R20 ;  /* 0x0039b81401007387 */ /* 0x0001e20000100a00 */
[----:B--2---:R-:W-:Y:S01]  /*4f320*/  HMMA.16816.F32.BF16 R16, R24, R12, R16 ;  /* 0x0000000c1810723c */ /* 0x004fe20000041810 */
[----:B0-----:R-:W-:Y:S02]  /*4f330*/  IMAD.MOV.U32 R21, RZ, RZ, R12 ;  /* 0x000000ffff157224 */ /* 0x001fe400078e000c */
[----:B------:R-:W-:Y:S11]  /*4f340*/  IMAD.MOV.U32 R20, RZ, RZ, R13 ;  /* 0x000000ffff147224 */ /* 0x000ff600078e000d */
[----:B------:R-:W-:Y:S09]  /*4f350*/  @!UPT UIADD3 URZ, URZ, URZ, URZ ;  /* 0x0000003f3f3ff290 */ /* 0x000ff2000fffe03f */
[----:B------:R-:W-:Y:S01]  /*4f360*/  STL.64 [R1+0xdc0], R16 ;  /* 0x000dc01001007387 */ /* 0x000fe20000100a00 */
[----:B------:R0:W-:Y:S03]  /*4f370*/  STL.64 [R1+0xdc8], R18 ;  /* 0x000dc81201007387 */ /* 0x0001e60000100a00 */
[----:B0-----:R-:W3:Y:S01]  /*4f380*/  LDL.LU.64 R18, [R1+0x3ae0] ;  /* 0x003ae00001127983 */ /* 0x001ee20000300a00 */
[----:B------:R-:W3:Y:S02]  /*4f390*/  LDL.LU.64 R16, [R1+0x3ad8] ;  /* 0x003ad80001107983 */ /* 0x000ee40000300a00 */
[----:B------:R-:W2:Y:S02]  /*4f3a0*/  LDL.LU.64 R14, [R1+0x3ad0] ;  /* 0x003ad000010e7983 */ /* 0x000ea40000300a00 */
[----:B------:R-:W2:Y:S01]  /*4f3b0*/  LDL.LU.64 R12, [R1+0x3ac8] ;  /* 0x003ac800010c7983 */ /* 0x000ea20000300a00 */
[----:B------:R-:W-:Y:S01]  /*4f3c0*/  STL.64 [R1+0x39f8], R22 ;  /* 0x0039f81601007387 */ /* 0x000fe20000100a00 */
[----:B------:R0:W-:Y:S02]  /*4f3d0*/  STL.64 [R1+0x39f0], R20 ;  /* 0x0039f01401007387 */ /* 0x0001e40000100a00 */
[----:B0-----:R-:W-:-:S02]  /*4f3e0*/  IMAD.MOV.U32 R20, RZ, RZ, R10 ;  /* 0x000000ffff147224 */ /* 0x001fc400078e000a */
[----:B------:R-:W-:Y:S01]  /*4f3f0*/  IMAD.MOV.U32 R21, RZ, RZ, R11 ;  /* 0x000000ffff157224 */ /* 0x000fe200078e000b */
[----:B------:R-:W2:Y:S01]  /*4f400*/  LDL.LU R10, [R1+0x3ac4] ;  /* 0x003ac400010a7983 */ /* 0x000ea20000300800 */
[----:B------:R-:W2:Y:S03]  /*4f410*/  LDL.LU R11, [R1+0x3ac0] ;  /* 0x003ac000010b7983 */ /* 0x000ea60000300800 */
[----:B------:R0:W-:Y:S02]  /*4f420*/  STL.64 [R1+0x3a08], R20 ;  /* 0x003a081401007387 */ /* 0x0001e40000100a00 */
[----:B0-----:R-:W-:Y:S02]  /*4f430*/  IMAD.MOV.U32 R20, RZ, RZ, R2 ;  /* 0x000000ffff147224 */ /* 0x001fe400078e0002 */
[----:B------:R-:W-:-:S05]  /*4f440*/  IMAD.MOV.U32 R21, RZ, RZ, R0 ;  /* 0x000000ffff157224 */ /* 0x000fca00078e0000 */
[----:B------:R0:W-:Y:S04]  /*4f450*/  STL.64 [R1+0x3a20], R20 ;  /* 0x003a201401007387 */ /* 0x0001e80000100a00 */
[----:B0-----:R-:W2:Y:S01]  /*4f460*/  LDL.64 R20, [R1+0x20] ;  /* 0x0000200001147983 */ /* 0x001ea20000100a00 */
[C---:B---3--:R-:W-:Y:S08]  /*4f470*/  HMMA.16816.F32.BF16 R16, R24.reuse, R8, R16 ;  /* 0x000000081810723c */ /* 0x048ff00000041810 */
[----:B--2---:R-:W-:Y:S01]  /*4f480*/  HMMA.16816.F32.BF16 R12, R24, R20, R12 ;  /* 0x00000014180c723c */ /* 0x004fe2000004180c */
[----:B------:R-:W-:-:S02]  /*4f490*/  IMAD.MOV.U32 R2, RZ, RZ, R20 ;  /* 0x000000ffff027224 */ /* 0x000fc400078e0014 */
[----:B------:R-:W-:-:S04]  /*4f4a0*/  IMAD.MOV.U32 R0, RZ, RZ, R21 ;  /* 0x000000ffff007224 */ /* 0x000fc800078e0015 */
[----:B------:R-:W-:Y:S02]  /*4f4b0*/  IMAD.MOV.U32 R20, RZ, RZ, R11 ;  /* 0x000000ffff147224 */ /* 0x000fe400078e000b */
[----:B------:R-:W-:Y:S11]  /*4f4c0*/  IMAD.MOV.U32 R21, RZ, RZ, R10 ;  /* 0x000000ffff157224 */ /* 0x000ff600078e000a */
[----:B------:R-:W-:Y:S03]  /*4f4d0*/  @!UPT UIADD3 URZ, URZ, URZ, URZ ;  /* 0x0000003f3f3ff290 */ /* 0x000fe6000fffe03f */
[----:B------:R-:W-:Y:S01]  /*4f4e0*/  STL.64 [R1+0xdb0], R12 ;  /* 0x000db00c01007387 */ /* 0x000fe20000100a00 */
[----:B------:R0:W-:Y:S03]  /*4f4f0*/  STL.64 [R1+0xdb8], R14 ;  /* 0x000db80e01007387 */ /* 0x0001e60000100a00 */
[----:B0-----:R-:W2:Y:S01]  /*4f500*/  LDL.LU.64 R14, [R1+0x3ab8] ;  /* 0x003ab800010e7983 */ /* 0x001ea20000300a00 */
[----:B------:R-:W2:Y:S02]  /*4f510*/  LDL.LU.64 R12, [R1+0x3ab0] ;  /* 0x003ab000010c7983 */ /* 0x000ea40000300a00 */
[----:B------:R0:W-:Y:S02]  /*4f520*/  STL.64 [R1+0x3a38], R20 ;  /* 0x003a381401007387 */ /* 0x0001e40000100a00 */
[----:B0-----:R-:W2:Y:S01]  /*4f530*/  LDL.64 R20, [R1] ;  /* 0x0000000001147983 */ /* 0x001ea20000100a00 */
[----:B------:R0:W-:Y:S02]  /*4f540*/  STL.64 [R1+0xda0], R16 ;  /* 0x000da01001007387 */ /* 0x0001e40000100a00 */
[----:B------:R1:W-:Y:S01]  /*4f550*/  STL.64 [R1+0xda8], R18 ;  /* 0x000da81201007387 */ /* 0x0003e20000100a00 */
[----:B0-----:R-:W4:Y:S01]  /*4f560*/  LDL.LU.64 R16, [R1+0x3aa8] ;  /* 0x003aa80001107983 */ /* 0x001f220000300a00 */
[----:B------:R-:W3:Y:S02]  /*4f570*/  LDL.LU.64 R10, [R1+0x3aa0] ;  /* 0x003aa000010a7983 */ /* 0x000ee40000300a00 */
[----:B-1----:R-:W-:-:S02]  /*4f580*/  IMAD.MOV.U32 R19, RZ, RZ, R8 ;  /* 0x000000ffff137224 */ /* 0x002fc400078e0008 */
[----:B------:R-:W-:Y:S02]  /*4f590*/  IMAD.MOV.U32 R18, RZ, RZ, R9 ;  /* 0x000000ffff127224 */ /* 0x000fe400078e0009 */
[----:B------:R-:W3:Y:S01]  /*4f5a0*/  LDL.LU.64 R8, [R1+0x3a98] ;  /* 0x003a980001087983 */ /* 0x000ee20000300a00 */
[C---:B--2---:R-:W-:Y:S08]  /*4f5b0*/  HMMA.16816.F32.BF16 R12, R24.reuse, R20, R12 ;  /* 0x00000014180c723c */ /* 0x044ff0000004180c */
[----:B----4-:R-:W-:Y:S11]  /*4f5c0*/  HMMA.16816.F32.BF16 R4, R24, R16, R4 ;  /* 0x000000101804723c */ /* 0x010ff60000041804 */
[----:B------:R-:W-:Y:S04]  /*4f5d0*/  @!UPT UIADD3 URZ, URZ, URZ, URZ ;  /* 0x0000003f3f3ff290 */ /* 0x000fe8000fffe03f */
[----:B------:R0:W-:Y:S01]  /*4f5e0*/  STL.64 [R1+0xd90], R12 ;  /* 0x000d900c01007387 */ /* 0x0001e20000100a00 */
[----:B------:R1:W-:Y:S03]  /*4f5f0*/  STL.64 [R1+0xd98], R14 ;  /* 0x000d980e01007387 */ /* 0x0003e60000100a00 */
[----:B0-----:R-:W2:Y:S01]  /*4f600*/  LDL.LU.64 R12, [R1+0x3a90] ;  /* 0x003a9000010c7983 */ /* 0x001ea20000300a00 */
[----:B-1----:R-:W-:Y:S02]  /*4f610*/  IMAD.MOV.U32 R15, RZ, RZ, R20 ;  /* 0x000000ffff0f7224 */ /* 0x002fe400078e0014 */
[----:B------:R-:W-:Y:S02]  /*4f620*/  IMAD.MOV.U32 R14, RZ, RZ, R21 ;  /* 0x000000ffff0e7224 */ /* 0x000fe400078e0015 */
[----:B---3--:R-:W-:Y:S02]  /*4f630*/  IMAD.MOV.U32 R20, RZ, RZ, R11 ;  /* 0x000000ffff147224 */ /* 0x008fe400078e000b */
[----:B------:R-:W-:Y:S01]  /*4f640*/  IMAD.MOV.U32 R21, RZ, RZ, R10 ;  /* 0x000000ffff157224 */ /* 0x000fe200078e000a */
[----:B------:R0:W-:Y:S01]  /*4f650*/  STL.64 [R1+0xd80], R4 ;  /* 0x000d800401007387 */ /* 0x0001e20000100a00 */
[----:B------:R1:W-:Y:S03]  /*4f660*/  STL.64 [R1+0xd88], R6 ;  /* 0x000d880601007387 */ /* 0x0003e60000100a00 */
[----:B------:R3:W-:Y:S04]  /*4f670*/  STL.64 [R1+0x3a50], R20 ;  /* 0x003a501401007387 */ /* 0x0007e80000100a00 */
[----:B0-----:R-:W4:Y:S01]  /*4f680*/  LDL.LU R4, [R1+0x870] ;  /* 0x0008700001047983 */ /* 0x001f220000300800 */
[----:B------:R-:W4:Y:S02]  /*4f690*/  LDL.LU R5, [R1+0x874] ;  /* 0x0008740001057983 */ /* 0x000f240000300800 */
[----:B-1----:R-:W4:Y:S02]  /*4f6a0*/  LDL.LU R6, [R1+0x878] ;  /* 0x0008780001067983 */ /* 0x002f240000300800 */
[----:B------:R-:W4:Y:S02]  /*4f6b0*/  LDL.LU R7, [R1+0x87c] ;  /* 0x00087c0001077983 */ /* 0x000f240000300800 */
[----:B---3--:R-:W-:-:S02]  /*4f6c0*/  IMAD.MOV.U32 R21, RZ, RZ, R8 ;  /* 0x000000ffff157224 */ /* 0x008fc400078e0008 */
[----:B------:R-:W-:Y:S01]  /*4f6d0*/  IMAD.MOV.U32 R20, RZ, RZ, R9 ;  /* 0x000000ffff147224 */ /* 0x000fe200078e0009 */
[----:B------:R-:W2:Y:S01]  /*4f6e0*/  LDL.LU R8, [R1+0x880] ;  /* 0x0008800001087983 */ /* 0x000ea20000300800 */
[----:B------:R-:W2:Y:S02]  /*4f6f0*/  LDL.LU R9, [R1+0x884] ;  /* 0x0008840001097983 */ /* 0x000ea40000300800 */
[----:B------:R-:W2:Y:S02]  /*4f700*/  LDL.LU R10, [R1+0x888] ;  /* 0x00088800010a7983 */ /* 0x000ea40000300800 */
[----:B------:R-:W2:Y:S01]  /*4f710*/  LDL.LU R11, [R1+0x88c] ;  /* 0x00088c00010b7983 */ /* 0x000ea20000300800 */
[----:B------:R0:W-:Y:S01]  /*4f720*/  STL.64 [R1+0x3950], R16 ;  /* 0x0039501001007387 */ /* 0x0001e20000100a00 */
[----:B------:R1:W-:Y:S03]  /*4f730*/  STL.64 [R1+0x3a00], R18 ;  /* 0x003a001201007387 */ /* 0x0003e60000100a00 */
[----:B0-----:R-:W3:Y:S01]  /*4f740*/  LDL.LU R16, [R1+0x820] ;  /* 0x0008200001107983 */ /* 0x001ee20000300800 */
[----:B------:R-:W3:Y:S02]  /*4f750*/  LDL.LU R17, [R1+0x824] ;  /* 0x0008240001117983 */ /* 0x000ee40000300800 */
[----:B-1----:R-:W2:Y:S02]  /*4f760*/  LDL.LU R18, [R1+0x828] ;  /* 0x0008280001127983 */ /* 0x002ea40000300800 */
[----:B------:R-:W2:Y:S02]  /*4f770*/  LDL.LU R19, [R1+0x82c] ;  /* 0x00082c0001137983 */ /* 0x000ea40000300800 */
[----:B--2---:R-:W-:Y:S01]  /*4f780*/  STL.64 [R1+0x3a18], R18 ;  /* 0x003a181201007387 */ /* 0x004fe20000100a00 */
[----:B---3--:R0:W-:Y:S03]  /*4f790*/  STL.64 [R1+0x3a10], R16 ;  /* 0x003a101001007387 */ /* 0x0081e60000100a00 */
        /* <DEDUP_REMOVED lines=10> */
[C---:B------:R-:W-:Y:S01]  /*4f840*/  HMMA.16816.F32.BF16 R8, R24.reuse, R12, R8 ;  /* 0x0000000c1808723c */ /* 0x040fe20000041808 */
        /* <DEDUP_REMOVED lines=18> */
[----:B------:R-:W4:Y:S01]  /*4f970*/  LDL.LU.64 R6, [R1+0x3a78] ;  /* 0x003a780001067983 */ /* 0x000f220000300a00 */
[----:B------:R-:W2:Y:S11]  /*4f980*/  LDL.LU.64 R4, [R1+0x3a70] ;  /* 0x003a700001047983 */ /* 0x000eb60000300a00 */
[----:B------:R-:W-:Y:S10]  /*4f990*/  @!UPT UIADD3 URZ, URZ, URZ, URZ ;  /* 0x0000003f3f3ff290 */ /* 0x000ff4000fffe03f */
[----:B------:R4:W-:Y:S01]  /*4f9a0*/  STL.64 [R1+0xd60], R24 ;  /* 0x000d601801007387 */ /* 0x0009e20000100a00 */
[----:B------:R-:W-:Y:S02]  /*4f9b0*/  STL.64 [R1+0xd68], R26 ;  /* 0x000d681a01007387 */ /* 0x000fe40000100a00 */
[----:B----4-:R-:W-:Y:S02]  /*4f9c0*/  IMAD.MOV.U32 R24, RZ, RZ, R6 ;  /* 0x000000ffff187224 */ /* 0x010fe400078e0006 */
[----:B------:R-:W-:Y:S01]  /*4f9d0*/  IMAD.MOV.U32 R25, RZ, RZ, R7 ;  /* 0x000000ffff197224 */ /* 0x000fe200078e0007 */
[----:B------:R-:W2:Y:S01]  /*4f9e0*/  LDL.LU R6, [R1+0x3a6c] ;  /* 0x003a6c0001067983 */ /* 0x000ea20000300800 */
[----:B------:R-:W2:Y:S02]  /*4f9f0*/  LDL.LU R7, [R1+0x3a68] ;  /* 0x003a680001077983 */ /* 0x000ea40000300800 */
        /* <DEDUP_REMOVED lines=34> */
[C---:B---3--:R-:W-:Y:S01]  /*4fc20*/  HMMA.16816.F32.BF16 R8, R4.reuse, R24, R8 ;  /* 0x000000180408723c */ /* 0x048fe20000041808 */
[----:B------:R-:W0:Y:S07]  /*4fc30*/  LDSM.16.MT88.4 R24, [R3+0x8380] ;  /* 0x008380000318783b */ /* 0x000e2e0000004200 */
[----:B--2---:R-:W-:Y:S01]  /*4fc40*/  HMMA.16816.F32.BF16 R20, R4, R20, R16 ;  /* 0x000000140414723c */ /* 0x004fe20000041810 */
[----:B------:R-:W2:Y:S06]  /*4fc50*/  LDL.LU.64 R18, [R1+0x3a00] ;  /* 0x003a000001127983 */ /* 0x000eac0000300a00 */
[----:B------:R-:W-:-:S02]  /*4fc60*/  IMAD.MOV.U32 R16, RZ, RZ, R15 ;  /* 0x000000ffff107224 */ /* 0x000fc400078e000f */
[----:B------:R-:W-:Y:S11]  /*4fc70*/  IMAD.MOV.U32 R17, RZ, RZ, R14 ;  /* 0x000000ffff117224 */ /* 0x000ff600078e000e */
[----:B------:R-:W-:Y:S03]  /*4fc80*/  @!UPT UIADD3 URZ, URZ, URZ, URZ ;  /* 0x0000003f3f3ff290 */ /* 0x000fe6000fffe03f */
[----:B------:R-:W-:Y:S01]  /*4fc90*/  STL.64 [R1+0xd10], R20 ;  /* 0x000d101401007387 */ /* 0x000fe20000100a00 */
[----:B------:R1:W-:Y:S03]  /*4fca0*/  STL.64 [R1+0xd18], R22 ;  /* 0x000d181601007387 */ /* 0x0003e60000100a00 */
[----:B-1----:R-:W3:Y:S01]  /*4fcb0*/  LDL.LU.64 R22, [R1+0x39f8] ;  /* 0x0039f80001167983 */ /* 0x002ee20000300a00 */
[----:B------:R-:W4:Y:S02]  /*4fcc0*/  LDL.LU.64 R20, [R1+0x39f0] ;  /* 0x0039f00001147983 */ /* 0x000f240000300a00 */
[----:B------:R-:W-:Y:S02]  /*4fcd0*/  STL.64 [R1+0xd00], R8 ;  /* 0x000d000801007387 */ /* 0x000fe40000100a00 */
[----:B------:R-:W-:Y:S01]  /*4fce0*/  STL.64 [R1+0xd08], R10 ;  /* 0x000d080a01007387 */ /* 0x000fe20000100a00 */
[----:B------:R2:W-:Y:S01]  /*4fcf0*/  STL.64 [R1+0x3968], R16 ;  /* 0x0039681001007387 */ /* 0x0005e20000100a00 */
[----:B------:R-:W3:Y:S02]  /*4fd00*/  LDL.LU R12, [R1+0x790] ;  /* 0x00079000010c7983 */ /* 0x000ee40000300800 */
[----:B------:R-:W3:Y:S02]  /*4fd10*/  LDL.LU R13, [R1+0x794] ;  /* 0x00079400010d7983 */ /* 0x000ee40000300800 */
[----:B------:R-:W3:Y:S01]  /*4fd20*/  LDL.LU R14, [R1+0x798] ;  /* 0x00079800010e7983 */ /* 0x000ee20000300800 */
[----:B------:R-:W3:Y:S01]  /*4fd30*/  LDL.LU R15, [R1+0x79c] ;  /* 0x00079c00010f7983 */ /* 0x000ee20000300800 */
[----:B--2---:R-:W-:-:S02]  /*4fd40*/  IMAD.MOV.U32 R16, RZ, RZ, R19 ;  /* 0x000000ffff107224 */ /* 0x004fc400078e0013 */
[----:B------:R-:W-:-:S05]  /*4fd50*/  IMAD.MOV.U32 R17, RZ, RZ, R18 ;  /* 0x000000ffff117224 */ /* 0x000fca00078e0012 */
[----:B------:R1:W-:Y:S04]  /*4fd60*/  STL.64 [R1+0x3988], R16 ;  /* 0x0039881001007387 */ /* 0x0003e80000100a00 */
[----:B-1----:R-:W2:Y:S01]  /*4fd70*/  LDL.LU R16, [R1+0x7c0] ;  /* 0x0007c00001107983 */ /* 0x002ea20000300800 */
[----:B------:R-:W2:Y:S02]  /*4fd80*/  LDL.LU R17, [R1+0x7c4] ;  /* 0x0007c40001117983 */ /* 0x000ea40000300800 */
[----:B------:R-:W2:Y:S02]  /*4fd90*/  LDL.LU R18, [R1+0x7c8] ;  /* 0x0007c80001127983 */ /* 0x000ea40000300800 */
[----:B------:R-:W2:Y:S02]  /*4fda0*/  LDL.LU R19, [R1+0x7cc] ;  /* 0x0007cc0001137983 */ /* 0x000ea40000300800 */
[----:B--2---:R-:W-:Y:S01]  /*4fdb0*/  STL.64 [R1+0x3998], R18 ;  /* 0x0039981201007387 */ /* 0x004fe20000100a00 */
[----:B------:R4:W-:Y:S02]  /*4fdc0*/  STL.64 [R1+0x3990], R16 ;  /* 0x0039901001007387 */ /* 0x0009e40000100a00 */
[----:B----4-:R-:W-:-:S02]  /*4fdd0*/  IMAD.MOV.U32 R16, RZ, RZ, R21 ;  /* 0x000000ffff107224 */ /* 0x010fc400078e0015 */
[----:B------:R-:W-:Y:S02]  /*4fde0*/  IMAD.MOV.U32 R17, RZ, RZ, R20 ;  /* 0x000000ffff117224 */ /* 0x000fe400078e0014 */
[----:B------:R-:W-:Y:S02]  /*4fdf0*/  IMAD.MOV.U32 R20, RZ, RZ, R29 ;  /* 0x000000ffff147224 */ /* 0x000fe400078e001d */
[----:B------:R-:W-:Y:S01]  /*4fe00*/  IMAD.MOV.U32 R21, RZ, RZ, R28 ;  /* 0x000000ffff157224 */ /* 0x000fe200078e001c */
[----:B------:R-:W2:Y:S01]  /*4fe10*/  LDL.LU R29, [R1+0x39ec] ;  /* 0x0039ec00011d7983 */ /* 0x000ea20000300800 */
[----:B------:R-:W4:Y:S03]  /*4fe20*/  LDL.LU R28, [R1+0x39e8] ;  /* 0x0039e800011c7983 */ /* 0x000f260000300800 */
[----:B------:R-:W-:Y:S01]  /*4fe30*/  STL.64 [R1+0x39d0], R20 ;  /* 0x0039d01401007387 */ /* 0x000fe20000100a00 */
[----:B------:R1:W-:Y:S03]  /*4fe40*/  STL.64 [R1+0x39b0], R16 ;  /* 0x0039b01001007387 */ /* 0x0003e60000100a00 */
[----:B-1----:R-:W2:Y:S01]  /*4fe50*/  LDL.LU R16, [R1+0x7e0] ;  /* 0x0007e00001107983 */ /* 0x002ea20000300800 */
[----:B------:R-:W2:Y:S02]  /*4fe60*/  LDL.LU R17, [R1+0x7e4] ;  /* 0x0007e40001117983 */ /* 0x000ea40000300800 */
[----:B------:R-:W2:Y:S02]  /*4fe70*/  LDL.LU R18, [R1+0x7e8] ;  /* 0x0007e80001127983 */ /* 0x000ea40000300800 */
[----:B------:R-:W2:Y:S02]  /*4fe80*/  LDL.LU R19, [R1+0x7ec] ;  /* 0x0007ec0001137983 */ /* 0x000ea40000300800 */
[----:B--2---:R-:W-:Y:S01]  /*4fe90*/  STL.64 [R1+0x39c8], R18 ;  /* 0x0039c81201007387 */ /* 0x004fe20000100a00 */
        /* <DEDUP_REMOVED lines=15> */
[----:B------:R-:W2:Y:S02]  /*4ff90*/  LDL.LU R14, [R1+0x7a8] ;  /* 0x0007a800010e7983 */ /* 0x000ea40000300800 */
[----:B------:R-:W2:Y:S02]  /*4ffa0*/  LDL.LU R15, [R1+0x7ac] ;  /* 0x0007ac00010f7983 */ /* 0x000ea40000300800 */
[----:B------:R-:W-:-:S02]  /*4ffb0*/  IMAD.MOV.U32 R20, RZ, RZ, R23 ;  /* 0x000000ffff147224 */ /* 0x000fc400078e0017 */
[----:B------:R-:W-:Y:S01]  /*4ffc0*/  IMAD.MOV.U32 R21, RZ, RZ, R22 ;  /* 0x000000ffff157224 */ /* 0x000fe200078e0016 */
[----:B--2---:R-:W-:Y:S01]  /*4ffd0*/  STL.64 [R1+0x3978], R14 ;  /* 0x0039780e01007387 */ /* 0x004fe20000100a00 */
[----:B---3--:R1:W-:Y:S03]  /*4ffe0*/  STL.64 [R1+0x3970], R12 ;  /* 0x0039700c01007387 */ /* 0x0083e60000100a00 */
[----:B-1----:R-:W2:Y:S01]  /*4fff0*/  LDL.LU R12, [R1+0x7b0] ;  /* 0x0007b000010c7983 */ /* 0x002ea20000300800 */
[----:B------:R-:W2:Y:S02]  /*50000*/  LDL.LU R13, [R1+0x7b4] ;  /* 0x0007b400010d7983 */ /* 0x000ea40000300800 */
[----:B------:R-:W3:Y:S02]  /*50010*/  LDL.LU R14, [R1+0x7b8] ;  /* 0x0007b800010e7983 */ /* 0x000ee40000300800 */
[----:B------:R-:W3:Y:S01]  /*50020*/  LDL.LU R15, [R1+0x7bc] ;  /* 0x0007bc00010f7983 */ /* 0x000ee20000300800 */
[C---:B------:R-:W-:Y:S01]  /*50030*/  HMMA.16816.F32.BF16 R20, R4.reuse, R20, R16 ;  /* 0x000000140414723c */ /* 0x040fe20000041810 */
        /* <DEDUP_REMOVED lines=11> */
[----:B------:R-:W-:Y:S02]  /*500f0*/  STL.64 [R1+0x3808], R24 ;  /* 0x0038081801007387 */ /* 0x000fe40000100a00 */
        /* <DEDUP_REMOVED lines=17> */
[----:B0-----:R-:W3:Y:S01]  /*50210*/  LDL.LU R20, [R1+0x770] ;  /* 0x0007700001147983 */ /* 0x001ee20000300800 */
[----:B------:R-:W3:Y:S02]  /*50220*/  LDL.LU R21, [R1+0x774] ;  /* 0x0007740001157983 */ /* 0x000ee40000300800 */
[----:B-1----:R-:W3:Y:S02]  /*50230*/  LDL.LU R22, [R1+0x778] ;  /* 0x0007780001167983 */ /* 0x002ee40000300800 */
[----:B------:R-:W3:Y:S01]  /*50240*/  LDL.LU R23, [R1+0x77c] ;  /* 0x00077c0001177983 */ /* 0x000ee20000300800 */
[----:B--2---:R-:W-:Y:S01]  /*50250*/  HMMA.16816.F32.BF16 R16, R4, R16, R12 ;  /* 0x000000100410723c */ /* 0x004fe2000004180c */
[----:B------:R-:W2:Y:S01]  /*50260*/  LDL.LU.64 R14, [R1+0x39a8] ;  /* 0x0039a800010e7983 */ /* 0x000ea20000300a00 */
[----:B------:R-:W2:Y:S11]  /*50270*/  LDL.LU.64 R12, [R1+0x39a0] ;  /* 0x0039a000010c7983 */ /* 0x000eb60000300a00 */
[----:B------:R-:W-:Y:S10]  /*50280*/  @!UPT UIADD3 URZ, URZ, URZ, URZ ;  /* 0x0000003f3f3ff290 */ /* 0x000ff4000fffe03f */
[----:B------:R-:W-:Y:S01]  /*50290*/  STL.64 [R1+0xcc0], R16 ;  /* 0x000cc01001007387 */ /* 0x000fe20000100a00 */
[----:B------:R0:W-:Y:S03]  /*502a0*/  STL.64 [R1+0xcc8], R18 ;  /* 0x000cc81201007387 */ /* 0x0001e60000100a00 */
[----:B0-----:R-:W2:Y:S01]  /*502b0*/  LDL.LU.64 R18, [R1+0x3998] ;  /* 0x0039980001127983 */ /* 0x001ea20000300a00 */
[----:B------:R-:W2:Y:S02]  /*502c0*/  LDL.LU.64 R16, [R1+0x3990] ;  /* 0x0039900001107983 */ /* 0x000ea40000300a00 */
[----:B------:R-:W-:Y:S02]  /*502d0*/  IMAD.MOV.U32 R24, RZ, RZ, R2 ;  /* 0x000000ffff187224 */ /* 0x000fe400078e0002 */
[----:B------:R-:W-:-:S07]  /*502e0*/  IMAD.MOV.U32 R25, RZ, RZ, R0 ;  /* 0x000000ffff197224 */ /* 0x000fce00078e0000 */
[C---:B--2---:R-:W-:Y:S01]  /*502f0*/  HMMA.16816.F32.BF16 R24, R4.reuse, R24, R16 ;  /* 0x000000180418723c */ /* 0x044fe20000041810 */
[----:B------:R-:W2:Y:S11]  /*50300*/  LDL.LU.64 R16, [R1+0x3988] ;  /* 0x0039880001107983 */ /* 0x000eb60000300a00 */
[----:B------:R-:W-:Y:S11]  /*50310*/  @!UPT UIADD3 URZ, URZ, URZ, URZ ;  /* 0x0000003f3f3ff290 */ /* 0x000ff6000fffe03f */
[----:B------:R0:W-:Y:S01]  /*50320*/  STL.64 [R1+0xcb0], R24 ;  /* 0x000cb01801007387 */ /* 0x0001e20000100a00 */
[----:B------:R1:W-:Y:S03]  /*50330*/  STL.64 [R1+0xcb8], R26 ;  /* 0x000cb81a01007387 */ /* 0x0003e60000100a00 */
[----:B0-----:R-:W2:Y:S01]  /*50340*/  LDL.LU R24, [R1+0x740] ;  /* 0x0007400001187983 */ /* 0x001ea20000300800 */
[----:B------:R-:W2:Y:S02]  /*50350*/  LDL.LU R25, [R1+0x744] ;  /* 0x0007440001197983 */ /* 0x000ea40000300800 */
[----:B-1----:R-:W2:Y:S02]  /*50360*/  LDL.LU R26, [R1+0x748] ;  /* 0x00074800011a7983 */ /* 0x002ea40000300800 */
[----:B----4-:R-:W-:Y:S02]  /*50370*/  IMAD.MOV.U32 R27, RZ, RZ, R28 ;  /* 0x000000ffff1b7224 */ /* 0x010fe400078e001c */
[----:B------:R-:W4:Y:S04]  /*50380*/  LDL.LU R28, [R1+0x3980] ;  /* 0x00398000011c7983 */ /* 0x000f280000300800 */
[----:B--2---:R-:W-:Y:S01]  /*50390*/  STL.64 [R1+0x3910], R26 ;  /* 0x0039101a01007387 */ /* 0x004fe20000100a00 */
[----:B------:R0:W-:Y:S03]  /*503a0*/  STL.64 [R1+0x3908], R24 ;  /* 0x0039081801007387 */ /* 0x0001e60000100a00 */
[----:B0-----:R-:W2:Y:S01]  /*503b0*/  LDL.LU.64 R24, [R1+0xb0] ;  /* 0x0000b00001187983 */ /* 0x001ea20000300a00 */
[C---:B------:R-:W-:Y:S03]  /*503c0*/  HMMA.16816.F32.BF16 R16, R4.reuse, R16, R12 ;  /* 0x000000100410723c */ /* 0x040fe6000004180c */
[----:B--2---:R0:W-:Y:S04]  /*503d0*/  STL.64 [R1+0x3918], R24 ;  /* 0x0039181801007387 */ /* 0x0041e80000100a00 */
[----:B0-----:R-:W2:Y:S01]  /*503e0*/  LDL.LU R24, [R1+0x760] ;  /* 0x0007600001187983 */ /* 0x001ea20000300800 */
[----:B------:R-:W2:Y:S02]  /*503f0*/  LDL.LU R25, [R1+0x764] ;  /* 0x0007640001197983 */ /* 0x000ea40000300800 */
[----:B------:R-:W2:Y:S02]  /*50400*/  LDL.LU R26, [R1+0x768] ;  /* 0x00076800011a7983 */ /* 0x000ea40000300800 */
[----:B------:R-:W2:Y:S01]  /*50410*/  LDL.LU.64 R14, [R1+0x3978] ;  /* 0x00397800010e7983 */ /* 0x000ea20000300a00 */
[----:B------:R-:W2:Y:S10]  /*50420*/  LDL.LU.64 R12, [R1+0x3970] ;  /* 0x00397000010c7983 */ /* 0x000eb40000300a00 */
[----:B------:R0:W-:Y:S02]  /*50430*/  STL.64 [R1+0xca0], R16 ;  /* 0x000ca01001007387 */ /* 0x0001e40000100a00 */
[----:B------:R2:W-:Y:S01]  /*50440*/  STL.64 [R1+0xca8], R18 ;  /* 0x000ca81201007387 */ /* 0x0005e20000100a00 */
        /* <DEDUP_REMOVED lines=13> */
[----:B0-----:R-:W3:Y:S01]  /*50520*/  LDL.LU.64 R12, [R1+0x3948] ;  /* 0x00394800010c7983 */ /* 0x001ee20000300a00 */
[----:B------:R0:W-:Y:S03]  /*50530*/  STL.64 [R1+0x3898], R16 ;  /* 0x0038981001007387 */ /* 0x0001e60000100a00 */
[----:B0-----:R-:W2:Y:S01]  /*50540*/  LDL.LU.64 R16, [R1+0x90] ;  /* 0x0000900001107983 */ /* 0x001ea20000300a00 */
[----:B----4-:R-:W-:Y:S01]  /*50550*/  IMAD.MOV.U32 R27, RZ, RZ, R28 ;  /* 0x000000ffff1b7224 */ /* 0x010fe200078e001c */
[C---:B---3--:R-:W-:Y:S02]  /*50560*/  HMMA.16816.F32.BF16 R8, R4.reuse, R12, R8 ;  /* 0x0000000c0408723c */ /* 0x048fe40000041808 */
[----:B--2---:R0:W-:Y:S04]  /*50570*/  STL.64 [R1+0x3920], R16 ;  /* 0x0039201001007387 */ /* 0x0041e80000100a00 */
[----:B0-----:R-:W2:Y:S11]  /*50580*/  LDL.LU.64 R16, [R1+0xc0] ;  /* 0x0000c00001107983 */ /* 0x001eb60000300a00 */
[----:B------:R-:W-:Y:S06]  /*50590*/  @!UPT UIADD3 URZ, URZ, URZ, URZ ;  /* 0x0000003f3f3ff290 */ /* 0x000fec000fffe03f */
[----:B------:R-:W-:Y:S02]  /*505a0*/  STL.64 [R1+0xc70], R8 ;  /* 0x000c700801007387 */ /* 0x000fe40000100a00 */
[----:B------:R0:W-:Y:S02]  /*505b0*/  STL [R1+0xc78], R10 ;  /* 0x000c780a01007387 */ /* 0x0001e40000100800 */
[----:B------:R-:W-:Y:S02]  /*505c0*/  IMAD.MOV.U32 R28, RZ, RZ, R11 ;  /* 0x000000ffff1c7224 */ /* 0x000fe400078e000b */
        /* <DEDUP_REMOVED lines=8> */
[----:B------:R-:W-:Y:S01]  /*50650*/  STL [R1+0x2728], R28 ;  /* 0x0027281c01007387 */ /* 0x000fe20000100800 */
[----:B----4-:R-:W-:Y:S03]  /*50660*/  HMMA.16816.F32.BF16 R4, R4, R8, R20 ;  /* 0x000000080404723c */ /* 0x010fe60000041814 */
[----:B------:R-:W4:Y:S01]  /*50670*/  LDL.LU.64 R22, [R1+0x3930] ;  /* 0x0039300001167983 */ /* 0x000f220000300a00 */
[----:B------:R-:W4:Y:S11]  /*50680*/  LDL.LU.64 R20, [R1+0x3928] ;  /* 0x0039280001147983 */ /* 0x000f360000300a00 */
[----:B------:R-:W-:Y:S08]  /*50690*/  @!UPT UIADD3 URZ, URZ, URZ, URZ ;  /* 0x0000003f3f3ff290 */ /* 0x000ff0000fffe03f */
[----:B------:R0:W-:Y:S01]  /*506a0*/  STL.64 [R1+0xc60], R4 ;  /* 0x000c600401007387 */ /* 0x0001e20000100a00 */
[----:B------:R-:W-:Y:S03]  /*506b0*/  STL.64 [R1+0xc68], R6 ;  /* 0x000c680601007387 */ /* 0x000fe60000100a00 */
[----:B0-----:R-:W4:Y:S01]  /*506c0*/  LDL.LU.64 R4, [R1+0xa0] ;  /* 0x0000a00001047983 */ /* 0x001f220000300a00 */
[----:B---3--:R-:W-:Y:S02]  /*506d0*/  STL.64 [R1+0x3820], R10 ;  /* 0x0038200a01007387 */ /* 0x008fe40000100a00 */
[----:B------:R2:W-:Y:S02]  /*506e0*/  STL.64 [R1+0x3818], R8 ;  /* 0x0038180801007387 */ /* 0x0005e40000100a00 */
[----:B--2---:R-:W-:Y:S02]  /*506f0*/  IMAD.MOV.U32 R9, RZ, RZ, R16 ;  /* 0x000000ffff097224 */ /* 0x004fe400078e0010 */
[----:B------:R-:W-:Y:S01]  /*50700*/  IMAD.MOV.U32 R8, RZ, RZ, R17 ;  /* 0x000000ffff087224 */ /* 0x000fe200078e0011 */
[----:B----4-:R-:W-:Y:S01]  /*50710*/  HMMA.16816.F32.BF16 R24, R20, R16, R24 ;  /* 0x000000101418723c */ /* 0x010fe20000041818 */
[----:B------:R-:W2:Y:S11]  /*50720*/  LDL.LU.64 R16, [R1+0x3920] ;  /* 0x0039200001107983 */ /* 0x000eb60000300a00 */
[----:B------:R-:W-:Y:S11]  /*50730*/  @!UPT UIADD3 URZ, URZ, URZ, URZ ;  /* 0x0000003f3f3ff290 */ /* 0x000ff6000fffe03f */
[----:B------:R0:W-:Y:S01]  /*50740*/  STL.64 [R1+0xc50], R24 ;  /* 0x000c501801007387 */ /* 0x0001e20000100a00 */
[----:B------:R-:W-:Y:S03]  /*50750*/  STL [R1+0xc58], R26 ;  /* 0x000c581a01007387 */ /* 0x000fe60000100800 */
[----:B0-----:R-:W3:Y:S01]  /*50760*/  LDL.LU.64 R24, [R1+0x3918] ;  /* 0x0039180001187983 */ /* 0x001ee20000300a00 */
[----:B------:R0:W-:Y:S02]  /*50770*/  STL [R1+0x3844], R8 ;  /* 0x0038440801007387 */ /* 0x0001e40000100800 */
[----:B------:R1:W-:Y:S01]  /*50780*/  STL [R1+0x3840], R9 ;  /* 0x0038400901007387 */ /* 0x0003e20000100800 */
[----:B0-----:R-:W3:Y:S01]  /*50790*/  LDL.LU R8, [R1+0x750] ;  /* 0x0007500001087983 */ /* 0x001ee20000300800 */
[----:B-1----:R-:W3:Y:S02]  /*507a0*/  LDL.LU R9, [R1+0x754] ;  /* 0x0007540001097983 */ /* 0x002ee40000300800 */
[----:B------:R-:W3:Y:S02]  /*507b0*/  LDL.LU R10, [R1+0x758] ;  /* 0x00075800010a7983 */ /* 0x000ee40000300800 */
[----:B------:R-:W3:Y:S02]  /*507c0*/  LDL.LU R11, [R1+0x75c] ;  /* 0x00075c00010b7983 */ /* 0x000ee40000300800 */
[----:B------:R-:W-:-:S05]  /*507d0*/  IMAD.MOV.U32 R28, RZ, RZ, R27 ;  /* 0x000000ffff1c7224 */ /* 0x000fca00078e001b */
[----:B------:R-:W-:Y:S01]  /*507e0*/  STL [R1+0x2868], R28 ;  /* 0x0028681c01007387 */ /* 0x000fe20000100800 */
[C---:B---3--:R-:W-:Y:S11]  /*507f0*/  HMMA.16816.F32.BF16 R8, R20.reuse, R24, R8 ;  /* 0x000000181408723c */ /* 0x048ff60000041808 */
[----:B------:R-:W-:Y:S11]  /*50800*/  @!UPT UIADD3 URZ, URZ, URZ, URZ ;  /* 0x0000003f3f3ff290 */ /* 0x000ff6000fffe03f */
[----:B------:R-:W-:Y:S01]  /*50810*/  @!UPT UIADD3 URZ, URZ, URZ, URZ ;  /* 0x0000003f3f3ff290 */ /* 0x000fe2000fffe03f */
[----:B------:R-:W-:Y:S01]  /*50820*/  STL.64 [R1+0xc40], R8 ;  /* 0x000c400801007387 */ /* 0x000fe20000100a00 */
[----:B------:R0:W-:Y:S02]  /*50830*/  STL.64 [R1+0xc48], R10 ;  /* 0x000c480a01007387 */ /* 0x0001e40000100a00 */
[----:B------:R-:W3:Y:S02]  /*50840*/  LDL.LU.64 R26, [R1+0x3910] ;  /* 0x00391000011a7983 */ /* 0x000ee40000300a00 */
[----:B0-----:R-:W-:Y:S02]  /*50850*/  IMAD.MOV.U32 R11, RZ, RZ, R24 ;  /* 0x000000ffff0b7224 */ /* 0x001fe400078e0018 */
[----:B------:R-:W-:Y:S02]  /*50860*/  IMAD.MOV.U32 R10, RZ, RZ, R25 ;  /* 0x000000ffff0a7224 */ /* 0x000fe400078e0019 */
[----:B------:R-:W3:Y:S03]  /*50870*/  LDL.LU.64 R24, [R1+0x3908] ;  /* 0x0039080001187983 */ /* 0x000ee60000300a00 */
[----:B------:R-:W-:Y:S02]  /*50880*/  STL [R1+0x385c], R10 ;  /* 0x00385c0a01007387 */ /* 0x000fe40000100800 */
[----:B------:R3:W-:Y:S02]  /*50890*/  STL [R1+0x3858], R11 ;  /* 0x0038580b01007387 */ /* 0x0007e40000100800 */
[----:B---3--:R-:W-:Y:S07]  /*508a0*/  HMMA.16816.F32.BF16 R8, R20, R4, R24 ;  /* 0x000000041408723c */ /* 0x008fee0000041818 */
[----:B------:R-:W-:-:S02]  /*508b0*/  IMAD.MOV.U32 R25, RZ, RZ, R4 ;  /* 0x000000ffff197224 */ /* 0x000fc400078e0004 */
[----:B------:R-:W-:Y:S02]  /*508c0*/  IMAD.MOV.U32 R24, RZ, RZ, R5 ;  /* 0x000000ffff187224 */ /* 0x000fe400078e0005 */
[----:B--2---:R-:W-:Y:S01]  /*508d0*/  HMMA.16816.F32.BF16 R4, R20, R16, R12 ;  /* 0x000000101404723c */ /* 0x004fe2000004180c */
[----:B------:R-:W-:Y:S02]  /*508e0*/  IMAD.MOV.U32 R27, RZ, RZ, R16 ;  /* 0x000000ffff1b7224 */ /* 0x000fe400078e0010 */
[----:B------:R-:W-:-:S09]  /*508f0*/  IMAD.MOV.U32 R26, RZ, RZ, R17 ;  /* 0x000000ffff1a7224 */ /* 0x000fd200078e0011 */
[----:B------:R-:W-:Y:S01]  /*50900*/  STL.64 [R1+0xc30], R8 ;  /* 0x000c300801007387 */ /* 0x000fe20000100a00 */
[----:B------:R-:W-:Y:S10]  /*50910*/  STL.64 [R1+0xc38], R10 ;  /* 0x000c380a01007387 */ /* 0x000ff40000100a00 */
[----:B------:R-:W-:Y:S01]  /*50920*/  STL.64 [R1+0xc20], R4 ;  /* 0x000c200401007387 */ /* 0x000fe20000100a00 */
[----:B------:R-:W-:Y:S02]  /*50930*/  STL.64 [R1+0xc28], R6 ;  /* 0x000c280601007387 */ /* 0x000fe40000100a00 */
[----:B------:R-:W-:Y:S02]  /*50940*/  STL.64 [R1+0x3850], R26 ;  /* 0x0038501a01007387 */ /* 0x000fe40000100a00 */
[----:B------:R0:W-:Y:S02]  /*50950*/  STL.64 [R1+0x3848], R24 ;  /* 0x0038481801007387 */ /* 0x0001e40000100a00 */
        /* <DEDUP_REMOVED lines=21> */
[----:B------:R-:W2:Y:S02]  /*50ab0*/  LDL.LU R15, [R1+0x71c] ;  /* 0x00071c00010f7983 */ /* 0x000ea40000300800 */
[----:B--2---:R-:W-:Y:S01]  /*50ac0*/  STL.64 [R1+0x38f8], R14 ;  /* 0x0038f80e01007387 */ /* 0x004fe20000100a00 */
[----:B------:R0:W-:Y:S03]  /*50ad0*/  STL.64 [R1+0x38f0], R12 ;  /* 0x0038f00c01007387 */ /* 0x0001e60000100a00 */
[----:B0-----:R-:W2:Y:S01]  /*50ae0*/  LDL.LU.64 R12, [R1+0x80] ;  /* 0x00008000010c7983 */ /* 0x001ea20000300a00 */
[----:B------:R-:W2:Y:S03]  /*50af0*/  LDL.LU.64 R4, [R1+0x60] ;  /* 0x0000600001047983 */ /* 0x000ea60000300a00 */
[----:B--2---:R0:W-:Y:S04]  /*50b00*/  STL.64 [R1+0x38e8], R4 ;  /* 0x0038e80401007387 */ /* 0x0041e80000100a00 */
[----:B0-----:R-:W2:Y:S04]  /*50b10*/  LDL.LU.64 R4, [R1+0x70] ;  /* 0x0000700001047983 */ /* 0x001ea80000300a00 */
[----:B--2---:R0:W-:Y:S04]  /*50b20*/  STL.64 [R1+0x3900], R4 ;  /* 0x0039000401007387 */ /* 0x0041e80000100a00 */
[----:B0-----:R-:W2:Y:S01]  /*50b30*/  LDL.LU R4, [R1+0x720] ;  /* 0x0007200001047983 */ /* 0x001ea20000300800 */
[----:B------:R-:W2:Y:S02]  /*50b40*/  LDL.LU R5, [R1+0x724] ;  /* 0x0007240001057983 */ /* 0x000ea40000300800 */
[----:B------:R-:W2:Y:S02]  /*50b50*/  LDL.LU R6, [R1+0x728] ;  /* 0x0007280001067983 */ /* 0x000ea40000300800 */
[----:B------:R-:W2:Y:S01]  /*50b60*/  LDL.LU R7, [R1+0x72c] ;  /* 0x00072c0001077983 */ /* 0x000ea20000300800 */
[----:B------:R-:W-:Y:S01]  /*50b70*/  STL.64 [R1+0x38b8], R10 ;  /* 0x0038b80a01007387 */ /* 0x000fe20000100a00 */
[----:B------:R0:W-:Y:S03]  /*50b80*/  STL.64 [R1+0x38b0], R8 ;  /* 0x0038b00801007387 */ /* 0x0001e60000100a00 */
[----:B0-----:R-:W2:Y:S04]  /*50b90*/  LDL.LU.64 R8, [R1+0x40] ;  /* 0x0000400001087983 */ /* 0x001ea80000300a00 */
        /* <DEDUP_REMOVED lines=8> */
[----:B----4-:R0:W-:Y:S03]  /*50c20*/  STL.64 [R1+0x38a0], R16 ;  /* 0x0038a01001007387 */ /* 0x0101e60000100a00 */
[----:B0-----:R-:W4:Y:S04]  /*50c30*/  LDL.LU.64 R16, [R1+0x30] ;  /* 0x0000300001107983 */ /* 0x001f280000300a00 */
[----:B----4-:R0:W-:Y:S04]  /*50c40*/  STL.64 [R1+0x38c0], R16 ;  /* 0x0038c01001007387 */ /* 0x0101e80000100a00 */
[----:B0-----:R-:W4:Y:S01]  /*50c50*/  LDL.LU R16, [R1+0x6e0] ;  /* 0x0006e00001107983 */ /* 0x001f220000300800 */
[----:B------:R-:W4:Y:S02]  /*50c60*/  LDL.LU R17, [R1+0x6e4] ;  /* 0x0006e40001117983 */ /* 0x000f240000300800 */
[----:B------:R-:W2:Y:S02]  /*50c70*/  LDL.LU R18, [R1+0x6e8] ;  /* 0x0006e80001127983 */ /* 0x000ea40000300800 */
[----:B------:R-:W2:Y:S01]  /*50c80*/  LDL.LU R19, [R1+0x6ec] ;  /* 0x0006ec0001137983 */ /* 0x000ea20000300800 */
[----:B------:R-:W-:Y:S01]  /*50c90*/  HMMA.16816.F32.BF16 R4, R20, R12, R4 ;  /* 0x0000000c1404723c */ /* 0x000fe20000041804 */
[----:B--2---:R-:W-:Y:S01]  /*50ca0*/  STL.64 [R1+0x38d8], R18 ;  /* 0x0038d81201007387 */ /* 0x004fe20000100a00 */
[----:B----4-:R0:W-:Y:S03]  /*50cb0*/  STL.64 [R1+0x38d0], R16 ;  /* 0x0038d01001007387 */ /* 0x0101e60000100a00 */
[----:B0-----:R-:W2:Y:S01]  /*50cc0*/  LDL.LU R16, [R1+0x6f0] ;  /* 0x0006f00001107983 */ /* 0x001ea20000300800 */
[----:B------:R-:W2:Y:S02]  /*50cd0*/  LDL.LU R17, [R1+0x6f4] ;  /* 0x0006f40001117983 */ /* 0x000ea40000300800 */
[----:B------:R-:W2:Y:S02]  /*50ce0*/  LDL.LU R18, [R1+0x6f8] ;  /* 0x0006f80001127983 */ /* 0x000ea40000300800 */
[----:B------:R-:W2:Y:S01]  /*50cf0*/  LDL.LU R19, [R1+0x6fc] ;  /* 0x0006fc0001137983 */ /* 0x000ea20000300800 */
[----:B---3--:R-:W-:Y:S01]  /*50d00*/  STL.64 [R1+0x3878], R26 ;  /* 0x0038781a01007387 */ /* 0x008fe20000100a00 */
[----:B------:R0:W-:Y:S03]  /*50d10*/  STL.64 [R1+0x3870], R24 ;  /* 0x0038701801007387 */ /* 0x0001e60000100a00 */
[----:B0-----:R-:W3:Y:S01]  /*50d20*/  LDL.LU.64 R24, [R1+0x10] ;  /* 0x0000100001187983 */ /* 0x001ee20000300a00 */
[----:B------:R-:W-:-:S02]  /*50d30*/  IMAD.MOV.U32 R3, RZ, RZ, R12 ;  /* 0x000000ffff037224 */ /* 0x000fc400078e000c */
[----:B------:R-:W-:Y:S01]  /*50d40*/  IMAD.MOV.U32 R2, RZ, RZ, R13 ;  /* 0x000000ffff027224 */ /* 0x000fe200078e000d */
[----:B---3--:R0:W-:Y:S04]  /*50d50*/  STL.64 [R1+0x3890], R24 ;  /* 0x0038901801007387 */ /* 0x0081e80000100a00 */
[----:B0-----:R-:W3:Y:S01]  /*50d60*/  LDL.LU.64 R24, [R1+0x20] ;  /* 0x0000200001187983 */ /* 0x001ee20000300a00 */
[----:B------:R0:W-:Y:S02]  /*50d70*/  STL.64 [R1+0xc10], R4 ;  /* 0x000c100401007387 */ /* 0x0001e40000100a00 */
[----:B------:R-:W-:Y:S01]  /*50d80*/  STL.64 [R1+0xc18], R6 ;  /* 0x000c180601007387 */ /* 0x000fe20000100a00 */
[----:B0-----:R-:W4:Y:S01]  /*50d90*/  LDL.LU.64 R4, [R1+0x3900] ;  /* 0x0039000001047983 */ /* 0x001f220000300a00 */
[----:B------:R-:W4:Y:S02]  /*50da0*/  LDL.LU.64 R14, [R1+0x38f8] ;  /* 0x0038f800010e7983 */ /* 0x000f240000300a00 */
[----:B------:R-:W4:Y:S02]  /*50db0*/  LDL.LU.64 R12, [R1+0x38f0] ;  /* 0x0038f000010c7983 */ /* 0x000f240000300a00 */
[C---:B----4-:R-:W-:Y:S11]  /*50dc0*/  HMMA.16816.F32.BF16 R12, R20.reuse, R4, R12 ;  /* 0x00000004140c723c */ /* 0x050ff6000004180c */
        /* <DEDUP_REMOVED lines=18> */
[----:B0-----:R-:W4:Y:S01]  /*50ef0*/  LDL.LU R4, [R1] ;  /* 0x0000000001047983 */ /* 0x001f220000300800 */
[----:B------:R-:W4:Y:S01]  /*50f00*/  LDL.LU R5, [R1+0x4] ;  /* 0x0000040001057983 */ /* 0x000f220000300800 */
        /* <DEDUP_REMOVED lines=10> */
[----:B----4-:R0:W-:Y:S04]  /*50fb0*/  STL.64 [R1+0x3880], R4 ;  /* 0x0038800401007387 */ /* 0x0101e80000100a00 */
[----:B0-----:R-:W4:Y:S01]  /*50fc0*/  LDL.LU R4, [R1+0x6b0] ;  /* 0x0006b00001047983 */ /* 0x001f220000300800 */
[----:B------:R-:W4:Y:S02]  /*50fd0*/  LDL.LU R5, [R1+0x6b4] ;  /* 0x0006b40001057983 */ /* 0x000f240000300800 */
[----:B------:R-:W4:Y:S02]  /*50fe0*/  LDL.LU R6, [R1+0x6b8] ;  /* 0x0006b80001067983 */ /* 0x000f240000300800 */
[----:B------:R-:W4:Y:S01]  /*50ff0*/  LDL.LU R7, [R1+0x6bc] ;  /* 0x0006bc0001077983 */ /* 0x000f220000300800 */
[----:B--2---:R-:W-:Y:S01]  /*51000*/  HMMA.16816.F32.BF16 R16, R20, R8, R16 ;  /* 0x000000081410723c */ /* 0x004fe20000041810 */
[----:B------:R-:W-:-:S02]  /*51010*/  IMAD.MOV.U32 R12, RZ, RZ, R8 ;  /* 0x000000ffff0c7224 */ /* 0x000fc400078e0008 */
[----:B------:R-:W-:Y:S11]  /*51020*/  IMAD.MOV.U32 R13, RZ, RZ, R9 ;  /* 0x000000ffff0d7224 */ /* 0x000ff600078e0009 */
[----:B------:R-:W-:Y:S09]  /*51030*/  @!UPT UIADD3 URZ, URZ, URZ, URZ ;  /* 0x0000003f3f3ff290 */ /* 0x000ff2000fffe03f */
[----:B------:R0:W-:Y:S01]  /*51040*/  STL.64 [R1+0xbd0], R16 ;  /* 0x000bd01001007387 */ /* 0x0001e20000100a00 */
        /* <DEDUP_REMOVED lines=8> */
[----:B------:R-:W-:Y:S02]  /*510d0*/  STL.64 [R1+0xbc8], R10 ;  /* 0x000bc80a01007387 */ /* 0x000fe40000100a00 */
[----:B-1----:R-:W3:Y:S02]  /*510e0*/  LDL.LU.64 R18, [R1+0x38a8] ;  /* 0x0038a80001127983 */ /* 0x002ee40000300a00 */
[----:B0-----:R-:W-:Y:S02]  /*510f0*/  IMAD.MOV.U32 R8, RZ, RZ, R16 ;  /* 0x000000ffff087224 */ /* 0x001fe400078e0010 */
[----:B------:R-:W-:Y:S02]  /*51100*/  IMAD.MOV.U32 R9, RZ, RZ, R17 ;  /* 0x000000ffff097224 */ /* 0x000fe400078e0011 */
        /* <DEDUP_REMOVED lines=16> */
[----:B0-----:R-:W3:Y:S01]  /*51210*/  LDL.LU.64 R6, [R1+0x3888] ;  /* 0x0038880001067983 */ /* 0x001ee20000300a00 */
[----:B------:R-:W4:Y:S02]  /*51220*/  LDL.LU.64 R4, [R1+0x3880] ;  /* 0x0038800001047983 */ /* 0x000f240000300a00 */
[----:B------:R-:W4:Y:S02]  /*51230*/  LDL.LU.64 R26, [R1+0x3878] ;  /* 0x00387800011a7983 */ /* 0x000f240000300a00 */
[----:B------:R-:W4:Y:S02]  /*51240*/  LDL.LU.64 R24, [R1+0x3870] ;  /* 0x0038700001187983 */ /* 0x000f240000300a00 */
[----:B----4-:R-:W-:Y:S11]  /*51250*/  HMMA.16816.F32.BF16 R24, R20, R4, R24 ;  /* 0x000000041418723c */ /* 0x010ff60000041818 */
[----:B------:R-:W-:Y:S11]  /*51260*/  @!UPT UIADD3 URZ, URZ, URZ, URZ ;  /* 0x0000003f3f3ff290 */ /* 0x000ff6000fffe03f */
[----:B------:R-:W-:Y:S01]  /*51270*/  @!UPT UIADD3 URZ, URZ, URZ, URZ ;  /* 0x0000003f3f3ff290 */ /* 0x000fe2000fffe03f */
[----:B------:R-:W-:Y:S01]  /*51280*/  STL.64 [R1+0xb90], R24 ;  /* 0x000b901801007387 */ /* 0x000fe20000100a00 */
[----:B------:R0:W-:Y:S03]  /*51290*/  STL.64 [R1+0xb98], R26 ;  /* 0x000b981a01007387 */ /* 0x0001e60000100a00 */
[----:B0-----:R-:W2:Y:S01]  /*512a0*/  LDL.LU.64 R26, [R1+0x3868] ;  /* 0x00386800011a7983 */ /* 0x001ea20000300a00 */
[----:B------:R-:W2:Y:S02]  /*512b0*/  LDL.LU.64 R24, [R1+0x3860] ;  /* 0x0038600001187983 */ /* 0x000ea40000300a00 */
[----:B------:R0:W-:Y:S02]  /*512c0*/  STL.64 [R1+0x36e8], R4 ;  /* 0x0036e80401007387 */ /* 0x0001e40000100a00 */
[----:B0-----:R-:W-:Y:S02]  /*512d0*/  IMAD.MOV.U32 R4, RZ, RZ, R10 ;  /* 0x000000ffff047224 */ /* 0x001fe400078e000a */
[----:B------:R-:W-:Y:S01]  /*512e0*/  IMAD.MOV.U32 R5, RZ, RZ, R11 ;  /* 0x000000ffff057224 */ /* 0x000fe200078e000b */
[----:B------:R-:W4:Y:S01]  /*512f0*/  LDL.LU R10, [R1+0x385c] ;  /* 0x00385c00010a7983 */ /* 0x000f220000300800 */
[----:B------:R-:W3:Y:S03]  /*51300*/  LDL.LU R11, [R1+0x3858] ;  /* 0x00385800010b7983 */ /* 0x000ee60000300800 */
[----:B------:R0:W-:Y:S02]  /*51310*/  STL.64 [R1+0x3700], R4 ;  /* 0x0037000401007387 */ /* 0x0001e40000100a00 */
[----:B0-----:R-:W-:-:S02]  /*51320*/  IMAD.MOV.U32 R4, RZ, RZ, R19 ;  /* 0x000000ffff047224 */ /* 0x001fc400078e0013 */
[----:B------:R-:W-:Y:S01]  /*51330*/  IMAD.MOV.U32 R5, RZ, RZ, R18 ;  /* 0x000000ffff057224 */ /* 0x000fe200078e0012 */
[----:B--2---:R-:W-:Y:S11]  /*51340*/  HMMA.16816.F32.BF16 R24, R20, R16, R24 ;  /* 0x000000101418723c */ /* 0x004ff60000041818 */
        /* <DEDUP_REMOVED lines=8> */
[----:B0-----:R-:W2:Y:S01]  /*513d0*/  LDL.LU R16, [R1+0x5a0] ;  /* 0x0005a00001107983 */ /* 0x001ea20000300800 */
[----:B------:R-:W2:Y:S02]  /*513e0*/  LDL.LU R17, [R1+0x5a4] ;  /* 0x0005a40001117983 */ /* 0x000ea40000300800 */
[----:B------:R-:W2:Y:S02]  /*513f0*/  LDL.LU R18, [R1+0x5a8] ;  /* 0x0005a80001127983 */ /* 0x000ea40000300800 */
[----:B------:R-:W2:Y:S02]  /*51400*/  LDL.LU R19, [R1+0x5ac] ;  /* 0x0005ac0001137983 */ /* 0x000ea40000300800 */
[----:B------:R-:W-:-:S02]  /*51410*/  IMAD.MOV.U32 R4, RZ, RZ, R8 ;  /* 0x000000ffff047224 */ /* 0x000fc400078e0008 */
[----:B------:R-:W-:Y:S01]  /*51420*/  IMAD.MOV.U32 R5, RZ, RZ, R9 ;  /* 0x000000ffff057224 */ /* 0x000fe200078e0009 */
[----:B------:R-:W4:Y:S01]  /*51430*/  LDL.LU R8, [R1+0x3844] ;  /* 0x0038440001087983 */ /* 0x000f220000300800 */
[----:B------:R-:W4:Y:S03]  /*51440*/  LDL.LU R9, [R1+0x3840] ;  /* 0x0038400001097983 */ /* 0x000f260000300800 */
[----:B------:R0:W-:Y:S02]  /*51450*/  STL.64 [R1+0x3730], R4 ;  /* 0x0037300401007387 */ /* 0x0001e40000100a00 */
[----:B0-----:R-:W-:Y:S02]  /*51460*/  IMAD.MOV.U32 R4, RZ, RZ, R12 ;  /* 0x000000ffff047224 */ /* 0x001fe400078e000c */
[----:B------:R-:W-:Y:S01]  /*51470*/  IMAD.MOV.U32 R5, RZ, RZ, R13 ;  /* 0x000000ffff057224 */ /* 0x000fe200078e000d */
[----:B------:R-:W4:Y:S01]  /*51480*/  LDL.LU R12, [R1+0x383c] ;  /* 0x00383c00010c7983 */ /* 0x000f220000300800 */
[----:B------:R-:W4:Y:S03]  /*51490*/  LDL.LU R13, [R1+0x3838] ;  /* 0x00383800010d7983 */ /* 0x000f260000300800 */
[----:B------:R3:W-:Y:S02]  /*514a0*/  STL.64 [R1+0x3748], R4 ;  /* 0x0037480401007387 */ /* 0x0007e40000100a00 */
[----:B---3--:R-:W-:-:S02]  /*514b0*/  IMAD.MOV.U32 R4, RZ, RZ, R7 ;  /* 0x000000ffff047224 */ /* 0x008fc400078e0007 */
[----:B------:R-:W-:Y:S01]  /*514c0*/  IMAD.MOV.U32 R5, RZ, RZ, R6 ;  /* 0x000000ffff057224 */ /* 0x000fe200078e0006 */
[----:B--2---:R-:W-:Y:S01]  /*514d0*/  STL.64 [R1+0x36f8], R18 ;  /* 0x0036f81201007387 */ /* 0x004fe20000100a00 */
[----:B------:R0:W-:Y:S03]  /*514e0*/  STL.64 [R1+0x36f0], R16 ;  /* 0x0036f01001007387 */ /* 0x0001e60000100a00 */
[----:B0-----:R-:W2:Y:S01]  /*514f0*/  LDL.LU R16, [R1+0x5b0] ;  /* 0x0005b00001107983 */ /* 0x001ea20000300800 */
[----:B------:R-:W2:Y:S02]  /*51500*/  LDL.LU R17, [R1+0x5b4] ;  /* 0x0005b40001117983 */ /* 0x000ea40000300800 */
[----:B------:R-:W3:Y:S02]  /*51510*/  LDL.LU R18, [R1+0x5b8] ;  /* 0x0005b80001127983 */ /* 0x000ee40000300800 */
[----:B------:R-:W3:Y:S01]  /*51520*/  LDL.LU R19, [R1+0x5bc] ;  /* 0x0005bc0001137983 */ /* 0x000ee20000300800 */
[----:B------:R0:W-:Y:S04]  /*51530*/  STL.64 [R1+0x3760], R4 ;  /* 0x0037600401007387 */ /* 0x0001e80000100a00 */
        /* <DEDUP_REMOVED lines=8> */
[----:B------:R-:W2:Y:S01]  /*515c0*/  LDL.LU R14, [R1+0x3834] ;  /* 0x00383400010e7983 */ /* 0x000ea20000300800 */
[----:B------:R-:W2:Y:S03]  /*515d0*/  LDL.LU R15, [R1+0x3830] ;  /* 0x00383000010f7983 */ /* 0x000ea60000300800 */
[----:B------:R-:W-:Y:S01]  /*515e0*/  STL.64 [R1+0x3788], R4 ;  /* 0x0037880401007387 */ /* 0x000fe20000100a00 */
[----:B---3--:R-:W-:Y:S02]  /*515f0*/  STL.64 [R1+0x3710], R18 ;  /* 0x0037101201007387 */ /* 0x008fe40000100a00 */
[----:B------:R0:W-:Y:S02]  /*51600*/  STL.64 [R1+0x3708], R16 ;  /* 0x0037081001007387 */ /* 0x0001e40000100a00 */
[----:B0-----:R-:W3:Y:S01]  /*51610*/  LDL.LU R16, [R1+0x5c0] ;  /* 0x0005c00001107983 */ /* 0x001ee20000300800 */
[----:B------:R-:W3:Y:S02]  /*51620*/  LDL.LU R17, [R1+0x5c4] ;  /* 0x0005c40001117983 */ /* 0x000ee40000300800 */
[----:B------:R-:W2:Y:S02]  /*51630*/  LDL.LU R18, [R1+0x5c8] ;  /* 0x0005c80001127983 */ /* 0x000ea40000300800 */
[----:B------:R-:W2:Y:S02]  /*51640*/  LDL.LU R19, [R1+0x5cc] ;  /* 0x0005cc0001137983 */ /* 0x000ea40000300800 */
[----:B------:R-:W-:-:S02]  /*51650*/  IMAD.MOV.U32 R4, RZ, RZ, R3 ;  /* 0x000000ffff047224 */ /* 0x000fc400078e0003 */
[----:B------:R-:W-:Y:S01]  /*51660*/  IMAD.MOV.U32 R5, RZ, RZ, R2 ;  /* 0x000000ffff057224 */ /* 0x000fe200078e0002 */
[----:B------:R-:W4:Y:S01]  /*51670*/  LDL.LU R3, [R1+0x382c] ;  /* 0x00382c0001037983 */ /* 0x000f220000300800 */
[----:B------:R-:W4:Y:S03]  /*51680*/  LDL.LU R2, [R1+0x3828] ;  /* 0x0038280001027983 */ /* 0x000f260000300800 */
[----:B------:R-:W-:Y:S04]  /*51690*/  STL.64 [R1+0x37a0], R4 ;  /* 0x0037a00401007387 */ /* 0x000fe80000100a00 */
[----:B--2---:R-:W-:Y:S01]  /*516a0*/  STL.64 [R1+0x3728], R18 ;  /* 0x0037281201007387 */ /* 0x004fe20000100a00 */
[----:B---3--:R0:W-:Y:S03]  /*516b0*/  STL.64 [R1+0x3720], R16 ;  /* 0x0037201001007387 */ /* 0x0081e60000100a00 */
        /* <DEDUP_REMOVED lines=15> */
[----:B------:R0:W-:Y:S02]  /*517b0*/  STL.64 [R1+0x37d0], R4 ;  /* 0x0037d00401007387 */ /* 0x0001e40000100a00 */
[----:B0-----:R-:W-:Y:S02]  /*517c0*/  IMAD.MOV.U32 R4, RZ, RZ, R11 ;  /* 0x000000ffff047224 */ /* 0x001fe400078e000b */
[----:B----4-:R-:W-:-:S05]  /*517d0*/  IMAD.MOV.U32 R5, RZ, RZ, R10 ;  /* 0x000000ffff057224 */ /* 0x010fca00078e000a */
[----:B------:R-:W-:Y:S04]  /*517e0*/  STL.64 [R1+0x37e8], R4 ;  /* 0x0037e80401007387 */ /* 0x000fe80000100a00 */
        /* <DEDUP_REMOVED lines=15> */
[----:B------:R-:W-:Y:S01]  /*518e0*/  IMAD.MOV.U32 R5, RZ, RZ, R8 ;  /* 0x000000ffff057224 */ /* 0x000fe200078e0008 */
[----:B------:R-:W4:Y:S01]  /*518f0*/  LDL.LU R27, [R1+0x67c] ;  /* 0x00067c00011b7983 */ /* 0x000f220000300800 */
[----:B------:R-:W-:-:S02]  /*51900*/  IMAD.MOV.U32 R4, RZ, RZ, R9 ;  /* 0x000000ffff047224 */ /* 0x000fc400078e0009 */
[----:B------:R-:W4:Y:S02]  /*51910*/  LDL.LU R8, [R1+0x680] ;  /* 0x0006800001087983 */ /* 0x000f240000300800 */
[----:B------:R-:W4:Y:S01]  /*51920*/  LDL.LU R9, [R1+0x684] ;  /* 0x0006840001097983 */ /* 0x000f220000300800 */
        /* <DEDUP_REMOVED lines=42> */
[----:B------:R-:W-:Y:S02]  /*51bd0*/  STL.64 [R1+0xb68], R22 ;  /* 0x000b681601007387 */ /* 0x000fe40000100a00 */
[----:B0-----:R-:W-:Y:S02]  /*51be0*/  IMAD.MOV.U32 R20, RZ, RZ, R0 ;  /* 0x000000ffff147224 */ /* 0x001fe400078e0000 */
[----:B------:R-:W4:Y:S01]  /*51bf0*/  LDL.LU R0, [R1+0x3800] ;  /* 0x0038000001007983 */ /* 0x000f220000300800 */
        /* <DEDUP_REMOVED lines=48> */
[----:B------:R-:W-:Y:S02]  /*51f00*/  STL.64 [R1+0xaf8], R22 ;  /* 0x000af81601007387 */ /* 0x000fe40000100a00 */
[----:B------:R-:W0:Y:S02]  /*51f10*/  LDSM.16.MT88.4 R20, [R29+0xc080] ;  /* 0x00c080001d14783b */ /* 0x000e240000004200 */
[----:B0-----:R-:W-:Y:S02]  /*51f20*/  STL.64 [R1+0x35a8], R22 ;  /* 0x0035a81601007387 */ /* 0x001fe40000100a00 */
        /* <DEDUP_REMOVED lines=45> */
[----:B0-----:R-:W2:Y:S01]  /*52200*/  LDL.LU R4, [R1+0x2f0] ;  /* 0x0002f00001047983 */ /* 0x001ea20000300800 */
[----:B------:R-:W2:Y:S02]  /*52210*/  LDL.LU R5, [R1+0x2f4] ;  /* 0x0002f40001057983 */ /* 0x000ea40000300800 */
[----:B-1----:R-:W2:Y:S02]  /*52220*/  LDL.LU R6, [R1+0x2f8] ;  /* 0x0002f80001067983 */ /* 0x002ea40000300800 */
[----:B----4-:R-:W-:Y:S01]  /*52230*/  IMAD.MOV.U32 R7, RZ, RZ, R0 ;  /* 0x000000ffff077224 */ /* 0x010fe200078e0000 */
[----:B---3--:R-:W-:Y:S11]  /*52240*/  HMMA.16816.F32.BF16 R16, R24, R16, R20 ;  /* 0x000000101810723c */ /* 0x008ff60000041814 */
[----:B------:R-:W-:Y:S11]  /*52250*/  @!UPT UIADD3 URZ, URZ, URZ, URZ ;  /* 0x0000003f3f3ff290 */ /* 0x000ff6000fffe03f */
[----:B------:R-:W-:Y:S01]  /*52260*/  @!UPT UIADD3 URZ, URZ, URZ, URZ ;  /* 0x0000003f3f3ff290 */ /* 0x000fe2000fffe03f */
[----:B------:R0:W-:Y:S01]  /*52270*/  STL.64 [R1+0xa80], R16 ;  /* 0x000a801001007387 */ /* 0x0001e20000100a00 */
[----:B------:R1:W-:Y:S02]  /*52280*/  STL [R1+0xa88], R18 ;  /* 0x000a881201007387 */ /* 0x0003e40000100800 */
[----:B------:R-:W-:Y:S01]  /*52290*/  IMAD.MOV.U32 R0, RZ, RZ, R19 ;  /* 0x000000ffff007224 */ /* 0x000fe200078e0013 */
[----:B0-----:R-:W3:Y:S01]  /*522a0*/  LDL.LU R16, [R1+0x580] ;  /* 0x0005800001107983 */ /* 0x001ee20000300800 */
[----:B------:R-:W3:Y:S02]  /*522b0*/  LDL.LU R17, [R1+0x584] ;  /* 0x0005840001117983 */ /* 0x000ee40000300800 */
[----:B-1----:R-:W3:Y:S02]  /*522c0*/  LDL.LU R18, [R1+0x588] ;  /* 0x0005880001127983 */ /* 0x002ee40000300800 */
[----:B------:R-:W3:Y:S01]  /*522d0*/  LDL.LU R19, [R1+0x58c] ;  /* 0x00058c0001137983 */ /* 0x000ee20000300800 */
[----:B------:R-:W4:Y:S01]  /*522e0*/  LDL.64 R22, [R1+0x78] ;  /* 0x0000780001167983 */ /* 0x000f220000100a00 */
[----:B------:R-:W-:-:S02]  /*522f0*/  IMAD.MOV.U32 R20, RZ, RZ, R10 ;  /* 0x000000ffff147224 */ /* 0x000fc400078e000a */
[----:B------:R-:W-:Y:S01]  /*52300*/  IMAD.MOV.U32 R21, RZ, RZ, R2 ;  /* 0x000000ffff157224 */ /* 0x000fe200078e0002 */
[----:B----4-:R0:W-:Y:S01]  /*52310*/  STL.64 [R1+0x3660], R22 ;  /* 0x0036601601007387 */ /* 0x0101e20000100a00 */
[----:B------:R-:W4:Y:S02]  /*52320*/  LDL.LU R10, [R1+0x36dc] ;  /* 0x0036dc00010a7983 */ /* 0x000f240000300800 */
[----:B------:R-:W2:Y:S02]  /*52330*/  LDL.LU R2, [R1+0x36d8] ;  /* 0x0036d80001027983 */ /* 0x000ea40000300800 */
[----:B0-----:R-:W-:Y:S02]  /*52340*/  IMAD.MOV.U32 R22, RZ, RZ, R3 ;  /* 0x000000ffff167224 */ /* 0x001fe400078e0003 */
[----:B------:R-:W-:Y:S01]  /*52350*/  IMAD.MOV.U32 R23, RZ, RZ, R11 ;  /* 0x000000ffff177224 */ /* 0x000fe200078e000b */
[----:B------:R-:W2:Y:S01]  /*52360*/  LDL.LU R3, [R1+0x36d4] ;  /* 0x0036d40001037983 */ /* 0x000ea20000300800 */
[----:B------:R-:W2:Y:S03]  /*52370*/  LDL.LU R11, [R1+0x36d0] ;  /* 0x0036d000010b7983 */ /* 0x000ea60000300800 */
[----:B------:R0:W-:Y:S01]  /*52380*/  STL.64 [R1+0x3670], R22 ;  /* 0x0036701601007387 */ /* 0x0001e20000100a00 */
[----:B------:R-:W-:Y:S03]  /*52390*/  STL.64 [R1+0x3668], R20 ;  /* 0x0036681401007387 */ /* 0x000fe60000100a00 */
[----:B0-----:R-:W2:Y:S04]  /*523a0*/  LDL.64 R22, [R1+0x98] ;  /* 0x0000980001167983 */ /* 0x001ea80000100a00 */
[----:B--2---:R0:W-:Y:S04]  /*523b0*/  STL.64 [R1+0x3680], R22 ;  /* 0x0036801601007387 */ /* 0x0041e80000100a00 */
[----:B0-----:R-:W2:Y:S01]  /*523c0*/  LDL.64 R22, [R1+0xa8] ;  /* 0x0000a80001167983 */ /* 0x001ea20000100a00 */
[----:B---3--:R-:W-:Y:S03]  /*523d0*/  HMMA.16816.F32.BF16 R16, R24, R12, R16 ;  /* 0x0000000c1810723c */ /* 0x008fe60000041810 */
[----:B--2---:R0:W-:Y:S04]  /*523e0*/  STL.64 [R1+0x3698], R22 ;  /* 0x0036981601007387 */ /* 0x0041e80000100a00 */
[----:B0-----:R-:W2:Y:S04]  /*523f0*/  LDL.64 R22, [R1+0xb8] ;  /* 0x0000b80001167983 */ /* 0x001ea80000100a00 */
[----:B--2---:R0:W-:Y:S04]  /*52400*/  STL.64 [R1+0x36a0], R22 ;  /* 0x0036a01601007387 */ /* 0x0041e80000100a00 */
[----:B0-----:R-:W2:Y:S01]  /*52410*/  LDL.64 R22, [R1+0xc8] ;  /* 0x0000c80001167983 */ /* 0x001ea20000100a00 */
[----:B------:R-:W-:Y:S07]  /*52420*/  STL [R1+0x2610], R0 ;  /* 0x0026100001007387 */ /* 0x000fee0000100800 */
[----:B------:R0:W-:Y:S02]  /*52430*/  STL.64 [R1+0xa70], R16 ;  /* 0x000a701001007387 */ /* 0x0001e40000100a00 */
[----:B------:R-:W-:Y:S02]  /*52440*/  STL [R1+0xa78], R18 ;  /* 0x000a781201007387 */ /* 0x000fe40000100800 */
[----:B0-----:R-:W-:-:S05]  /*52450*/  IMAD.MOV.U32 R16, RZ, RZ, R19 ;  /* 0x000000ffff107224 */ /* 0x001fca00078e0013 */
[----:B------:R0:W-:Y:S04]  /*52460*/  STL [R1+0x2d10], R16 ;  /* 0x002d101001007387 */ /* 0x0001e80000100800 */
[----:B0-----:R-:W3:Y:S01]  /*52470*/  LDL.LU R16, [R1+0x2d0] ;  /* 0x0002d00001107983 */ /* 0x001ee20000300800 */
[----:B------:R-:W3:Y:S02]  /*52480*/  LDL.LU R17, [R1+0x2d4] ;  /* 0x0002d40001117983 */ /* 0x000ee40000300800 */
[----:B------:R-:W2:Y:S02]  /*52490*/  LDL.LU R18, [R1+0x2d8] ;  /* 0x0002d80001127983 */ /* 0x000ea40000300800 */
[----:B----4-:R-:W-:Y:S02]  /*524a0*/  IMAD.MOV.U32 R19, RZ, RZ, R10 ;  /* 0x000000ffff137224 */ /* 0x010fe400078e000a */
[----:B------:R-:W4:Y:S01]  /*524b0*/  LDL.LU R10, [R1+0x36cc] ;  /* 0x0036cc00010a7983 */ /* 0x000f220000300800 */
[----:B------:R-:W-:Y:S03]  /*524c0*/  HMMA.16816.F32.BF16 R24, R24, R8, R4 ;  /* 0x000000081818723c */ /* 0x000fe60000041804 */
[----:B--2---:R-:W-:Y:S01]  /*524d0*/  STL.64 [R1+0x36b0], R18 ;  /* 0x0036b01201007387 */ /* 0x004fe20000100a00 */
[----:B---3--:R0:W-:Y:S02]  /*524e0*/  STL.64 [R1+0x36a8], R16 ;  /* 0x0036a81001007387 */ /* 0x0081e40000100a00 */
[----:B0-----:R-:W-:-:S02]  /*524f0*/  IMAD.MOV.U32 R16, RZ, RZ, R11 ;  /* 0x000000ffff107224 */ /* 0x001fc400078e000b */
[----:B------:R-:W4:Y:S01]  /*52500*/  LDL.LU R11, [R1+0x36c8] ;  /* 0x0036c800010b7983 */ /* 0x000f220000300800 */
[----:B------:R-:W2:Y:S02]  /*52510*/  LDL.LU R17, [R1+0x2e4] ;  /* 0x0002e40001117983 */ /* 0x000ea40000300800 */
[----:B------:R-:W2:Y:S02]  /*52520*/  LDL.LU.64 R6, [R1+0x36c0] ;  /* 0x0036c00001067983 */ /* 0x000ea40000300a00 */
[----:B------:R-:W2:Y:S02]  /*52530*/  LDL.LU.64 R4, [R1+0x36b8] ;  /* 0x0036b80001047983 */ /* 0x000ea40000300a00 */
[----:B------:R-:W-:Y:S02]  /*52540*/  IMAD.MOV.U32 R18, RZ, RZ, R3 ;  /* 0x000000ffff127224 */ /* 0x000fe400078e0003 */
[----:B------:R-:W-:Y:S01]  /*52550*/  IMAD.MOV.U32 R19, RZ, RZ, R2 ;  /* 0x000000ffff137224 */ /* 0x000fe200078e0002 */
[----:B----4-:R0:W-:Y:S01]  /*52560*/  STL.64 [R1+0x3678], R10 ;  /* 0x0036780a01007387 */ /* 0x0101e20000100a00 */
[----:B------:R-:W3:Y:S02]  /*52570*/  LDL.LU R8, [R1+0x2b0] ;  /* 0x0002b00001087983 */ /* 0x000ee40000300800 */
[----:B------:R-:W3:Y:S01]  /*52580*/  LDL.LU R9, [R1+0x2b4] ;  /* 0x0002b40001097983 */ /* 0x000ee20000300800 */
[----:B0-----:R-:W4:Y:S01]  /*52590*/  LDL.LU R10, [R1+0x2b8] ;  /* 0x0002b800010a7983 */ /* 0x001f220000300800 */
[----:B------:R-:W4:Y:S01]  /*525a0*/  LDL.LU R11, [R1+0x2bc] ;  /* 0x0002bc00010b7983 */ /* 0x000f220000300800 */
[----:B--2---:R-:W-:Y:S01]  /*525b0*/  HMMA.16816.F32.BF16 R16, R4, R22, R16 ;  /* 0x000000160410723c */ /* 0x004fe20000041810 */
[----:B------:R-:W-:-:S02]  /*525c0*/  IMAD.MOV.U32 R13, RZ, RZ, R24 ;  /* 0x000000ffff0d7224 */ /* 0x000fc400078e0018 */
[----:B------:R-:W-:Y:S02]  /*525d0*/  IMAD.MOV.U32 R2, RZ, RZ, R27 ;  /* 0x000000ffff027224 */ /* 0x000fe400078e001b */
[----:B------:R-:W-:Y:S02]  /*525e0*/  IMAD.MOV.U32 R12, RZ, RZ, R25 ;  /* 0x000000ffff0c7224 */ /* 0x000fe400078e0019 */
[----:B------:R-:W-:Y:S02]  /*525f0*/  IMAD.MOV.U32 R3, RZ, RZ, R26 ;  /* 0x000000ffff037224 */ /* 0x000fe400078e001a */
[----:B------:R-:W-:Y:S01]  /*52600*/  IMAD.MOV.U32 R28, RZ, RZ, R23 ;  /* 0x000000ffff1c7224 */ /* 0x000fe200078e0017 */
[----:B----4-:R-:W-:Y:S01]  /*52610*/  STL.64 [R1+0x3690], R10 ;  /* 0x0036900a01007387 */ /* 0x010fe20000100a00 */
        /* <DEDUP_REMOVED lines=9> */
[----:B------:R-:W-:Y:S01]  /*526b0*/  STL [R1+0x2620], R2 ;  /* 0x0026200201007387 */ /* 0x000fe20000100800 */
[----:B------:R-:W-:Y:S02]  /*526c0*/  STL [R1+0x261c], R3 ;  /* 0x00261c0301007387 */ /* 0x000fe40000100800 */
[----:B------:R-:W-:Y:S02]  /*526d0*/  STL [R1+0x2618], R12 ;  /* 0x0026180c01007387 */ /* 0x000fe40000100800 */
[----:B------:R-:W-:Y:S01]  /*526e0*/  STL [R1+0x2614], R13 ;  /* 0x0026140d01007387 */ /* 0x000fe20000100800 */
        /* <DEDUP_REMOVED lines=8> */
[----:B------:R0:W-:Y:S01]  /*52770*/  STL.64 [R1+0x1620], R16 ;  /* 0x0016201001007387 */ /* 0x0001e20000100a00 */
[----:B------:R-:W-:Y:S02]  /*52780*/  STL.64 [R1+0x1628], R18 ;  /* 0x0016281201007387 */ /* 0x000fe40000100a00 */
[----:B0-----:R-:W-:Y:S02]  /*52790*/  IMAD.MOV.U32 R16, RZ, RZ, R22 ;  /* 0x000000ffff107224 */ /* 0x001fe400078e0016 */
        /* <DEDUP_REMOVED lines=17> */
[----:B------:R-:W4:Y:S02]  /*528b0*/  LDL.LU.64 R22, [R1+0x3670] ;  /* 0x0036700001167983 */ /* 0x000f240000300a00 */
[----:B------:R-:W4:Y:S02]  /*528c0*/  LDL.LU.64 R20, [R1+0x3668] ;  /* 0x0036680001147983 */ /* 0x000f240000300a00 */
[----:B------:R0:W-:Y:S01]  /*528d0*/  STL.64 [R1+0x3650], R18 ;  /* 0x0036501201007387 */ /* 0x0001e20000100a00 */
[----:B------:R-:W-:Y:S04]  /*528e0*/  STL [R1+0x3648], R16 ;  /* 0x0036481001007387 */ /* 0x000fe80000100800 */
[----:B0-----:R-:W4:Y:S02]  /*528f0*/  LDL.64 R18, [R1+0x88] ;  /* 0x0000880001127983 */ /* 0x001f240000100a00 */
[C---:B----4-:R-:W-:Y:S11]  /*52900*/  HMMA.16816.F32.BF16 R20, R4.reuse, R18, R20 ;  /* 0x000000120414723c */ /* 0x050ff60000041814 */
[----:B------:R-:W-:Y:S11]  /*52910*/  @!UPT UIADD3 URZ, URZ, URZ, URZ ;  /* 0x0000003f3f3ff290 */ /* 0x000ff6000fffe03f */
[----:B------:R-:W-:Y:S01]  /*52920*/  @!UPT UIADD3 URZ, URZ, URZ, URZ ;  /* 0x0000003f3f3ff290 */ /* 0x000fe2000fffe03f */
[----:B------:R-:W-:Y:S01]  /*52930*/  STL.64 [R1+0xa50], R20 ;  /* 0x000a501401007387 */ /* 0x000fe20000100a00 */
[----:B------:R0:W-:Y:S03]  /*52940*/  STL.64 [R1+0xa58], R22 ;  /* 0x000a581601007387 */ /* 0x0001e60000100a00 */
[----:B0-----:R-:W3:Y:S01]  /*52950*/  LDL.LU.64 R22, [R1+0x3660] ;  /* 0x0036600001167983 */ /* 0x001ee20000300a00 */
[----:B------:R-:W-:Y:S02]  /*52960*/  IMAD.MOV.U32 R9, RZ, RZ, R18 ;  /* 0x000000ffff097224 */ /* 0x000fe400078e0012 */
[----:B------:R-:W-:Y:S02]  /*52970*/  IMAD.MOV.U32 R8, RZ, RZ, R19 ;  /* 0x000000ffff087224 */ /* 0x000fe400078e0013 */
[----:B--2---:R-:W-:Y:S03]  /*52980*/  STL.64 [R1+0x35b8], R10 ;  /* 0x0035b80a01007387 */ /* 0x004fe60000100a00 */
[----:B------:R3:W-:Y:S02]  /*52990*/  STL.64 [R1+0x35b0], R8 ;  /* 0x0035b00801007387 */ /* 0x0007e40000100a00 */
[----:B---3--:R-:W-:Y:S02]  /*529a0*/  HMMA.16816.F32.BF16 R8, R4, R22, R24 ;  /* 0x000000160408723c */ /* 0x008fe40000041818 */
[----:B------:R-:W0:Y:S01]  /*529b0*/  LDSM.16.MT88.4 R24, [R29+0xc100] ;  /* 0x00c100001d18783b */ /* 0x000e220000004200 */
[----:B------:R-:W-:-:S02]  /*529c0*/  IMAD.MOV.U32 R13, RZ, RZ, R22 ;  /* 0x000000ffff0d7224 */ /* 0x000fc400078e0016 */
[----:B------:R-:W-:Y:S11]  /*529d0*/  IMAD.MOV.U32 R12, RZ, RZ, R23 ;  /* 0x000000ffff0c7224 */ /* 0x000ff600078e0017 */
[----:B------:R-:W-:Y:S07]  /*529e0*/  @!UPT UIADD3 URZ, URZ, URZ, URZ ;  /* 0x0000003f3f3ff290 */ /* 0x000fee000fffe03f */
[----:B------:R-:W-:Y:S01]  /*529f0*/  STL.64 [R1+0xa40], R8 ;  /* 0x000a400801007387 */ /* 0x000fe20000100a00 */
[----:B------:R-:W-:Y:S02]  /*52a00*/  STL.64 [R1+0xa48], R10 ;  /* 0x000a480a01007387 */ /* 0x000fe40000100a00 */
[----:B------:R-:W-:Y:S02]  /*52a10*/  STL.64 [R1+0x35d8], R14 ;  /* 0x0035d80e01007387 */ /* 0x000fe40000100a00 */
[----:B------:R-:W-:Y:S01]  /*52a20*/  STL.64 [R1+0x35d0], R12 ;  /* 0x0035d00c01007387 */ /* 0x000fe20000100a00 */
[----:B0-----:R0:W-:Y:S01]  /*52a30*/  STL.64 [R1+0x3498], R26 ;  /* 0x0034981a01007387 */ /* 0x0011e20000100a00 */
[----:B------:R1:W-:Y:S03]  /*52a40*/  STL.64 [R1+0x3490], R24 ;  /* 0x0034901801007387 */ /* 0x0003e60000100a00 */
[----:B0-----:R-:W2:Y:S04]  /*52a50*/  LDL R26, [R1+0x48] ;  /* 0x00004800011a7983 */ /* 0x001ea80000100800 */
[----:B------:R-:W2:Y:S04]  /*52a60*/  LDL R27, [R1+0x4c] ;  /* 0x00004c00011b7983 */ /* 0x000ea80000100800 */
[----:B--2---:R0:W-:Y:S01]  /*52a70*/  STL.64 [R1+0x3658], R26 ;  /* 0x0036581a01007387 */ /* 0x0041e20000100a00 */
[----:B------:R-:W2:Y:S02]  /*52a80*/  LDL R10, [R1+0x8] ;  /* 0x00000800010a7983 */ /* 0x000ea40000100800 */
[----:B------:R-:W2:Y:S02]  /*52a90*/  LDL R11, [R1+0xc] ;  /* 0x00000c00010b7983 */ /* 0x000ea40000100800 */
[----:B--2---:R-:W-:Y:S01]  /*52aa0*/  STL.64 [R1+0x35e0], R10 ;  /* 0x0035e00a01007387 */ /* 0x004fe20000100a00 */
[----:B------:R-:W2:Y:S02]  /*52ab0*/  LDL.LU R20, [R1+0x500] ;  /* 0x0005000001147983 */ /* 0x000ea40000300800 */
[----:B------:R-:W2:Y:S02]  /*52ac0*/  LDL.LU R21, [R1+0x504] ;  /* 0x0005040001157983 */ /* 0x000ea40000300800 */
[----:B------:R-:W3:Y:S01]  /*52ad0*/  LDL.LU R22, [R1+0x508] ;  /* 0x0005080001167983 */ /* 0x000ee20000300800 */
[----:B------:R-:W3:Y:S04]  /*52ae0*/  LDL.LU R23, [R1+0x50c] ;  /* 0x00050c0001177983 */ /* 0x000ee80000300800 */
[----:B---3--:R-:W-:Y:S01]  /*52af0*/  STL.64 [R1+0x35f0], R22 ;  /* 0x0035f01601007387 */ /* 0x008fe20000100a00 */
[----:B--2---:R-:W-:Y:S02]  /*52b00*/  STL.64 [R1+0x35e8], R20 ;  /* 0x0035e81401007387 */ /* 0x004fe40000100a00 */
[----:B------:R-:W2:Y:S02]  /*52b10*/  LDL R14, [R1+0x18] ;  /* 0x00001800010e7983 */ /* 0x000ea40000100800 */
[----:B------:R-:W2:Y:S01]  /*52b20*/  LDL R15, [R1+0x1c] ;  /* 0x00001c00010f7983 */ /* 0x000ea20000100800 */
[----:B-1----:R-:W3:Y:S01]  /*52b30*/  LDL.LU R24, [R1+0x570] ;  /* 0x0005700001187983 */ /* 0x002ee20000300800 */
[----:B------:R-:W3:Y:S02]  /*52b40*/  LDL.LU R25, [R1+0x574] ;  /* 0x0005740001197983 */ /* 0x000ee40000300800 */
[----:B0-----:R-:W3:Y:S02]  /*52b50*/  LDL.LU R26, [R1+0x578] ;  /* 0x00057800011a7983 */ /* 0x001ee40000300800 */
[----:B------:R-:W3:Y:S01]  /*52b60*/  LDL.LU R27, [R1+0x57c] ;  /* 0x00057c00011b7983 */ /* 0x000ee20000300800 */
[----:B------:R-:W3:Y:S04]  /*52b70*/  LDL.64 R18, [R1+0x68] ;  /* 0x0000680001127983 */ /* 0x000ee80000100a00 */
[----:B--2---:R0:W-:Y:S01]  /*52b80*/  STL.64 [R1+0x35f8], R14 ;  /* 0x0035f80e01007387 */ /* 0x0041e20000100a00 */
[----:B------:R-:W2:Y:S02]  /*52b90*/  LDL.LU R12, [R1+0x530] ;  /* 0x00053000010c7983 */ /* 0x000ea40000300800 */
[----:B------:R-:W2:Y:S01]  /*52ba0*/  LDL.LU R13, [R1+0x534] ;  /* 0x00053400010d7983 */ /* 0x000ea20000300800 */
[----:B0-----:R-:W4:Y:S01]  /*52bb0*/  LDL.LU R14, [R1+0x538] ;  /* 0x00053800010e7983 */ /* 0x001f220000300800 */
[----:B------:R-:W4:Y:S03]  /*52bc0*/  LDL.LU R15, [R1+0x53c] ;  /* 0x00053c00010f7983 */ /* 0x000f260000300800 */
        /* <DEDUP_REMOVED lines=11> */
[----:B------:R-:W4:Y:S02]  /*52c80*/  LDL.LU R15, [R1+0x55c] ;  /* 0x00055c00010f7983 */ /* 0x000f240000300800 */
[----:B----4-:R0:W-:Y:S01]  /*52c90*/  STL.64 [R1+0x3638], R14 ;  /* 0x0036380e01007387 */ /* 0x0101e20000100a00 */
[----:B--2---:R-:W-:Y:S02]  /*52ca0*/  STL.64 [R1+0x3630], R12 ;  /* 0x0036300c01007387 */ /* 0x004fe40000100a00 */
[----:B------:R-:W2:Y:S01]  /*52cb0*/  LDL.64 R22, [R1+0x28] ;  /* 0x0000280001167983 */ /* 0x000ea20000100a00 */
[----:B0-----:R-:W4:Y:S04]  /*52cc0*/  LDL R14, [R1+0x58] ;  /* 0x00005800010e7983 */ /* 0x001f280000100800 */
[----:B------:R-:W4:Y:S04]  /*52cd0*/  LDL R15, [R1+0x5c] ;  /* 0x00005c00010f7983 */ /* 0x000f280000100800 */
[----:B--2---:R0:W-:Y:S01]  /*52ce0*/  STL.64 [R1+0x3640], R22 ;  /* 0x0036401601007387 */ /* 0x0041e20000100a00 */
[----:B------:R-:W4:Y:S02]  /*52cf0*/  LDL.LU R20, [R1+0x560] ;  /* 0x0005600001147983 */ /* 0x000f240000300800 */
[----:B------:R-:W4:Y:S01]  /*52d00*/  LDL.LU R21, [R1+0x564] ;  /* 0x0005640001157983 */ /* 0x000f220000300800 */
[----:B0-----:R-:W4:Y:S01]  /*52d10*/  LDL.LU R22, [R1+0x568] ;  /* 0x0005680001167983 */ /* 0x001f220000300800 */
[----:B------:R-:W4:Y:S01]  /*52d20*/  LDL.LU R23, [R1+0x56c] ;  /* 0x00056c0001177983 */ /* 0x000f220000300800 */
[C---:B---3--:R-:W-:Y:S01]  /*52d30*/  HMMA.16816.F32.BF16 R24, R4.reuse, R18, R24 ;  /* 0x000000120418723c */ /* 0x048fe20000041818 */
[----:B------:R-:W2:Y:S01]  /*52d40*/  LDL.LU R8, [R1+0x520] ;  /* 0x0005200001087983 */ /* 0x000ea20000300800 */
[----:B------:R-:W2:Y:S01]  /*52d50*/  LDL.LU R9, [R1+0x524] ;  /* 0x0005240001097983 */ /* 0x000ea20000300800 */
[----:B------:R-:W2:Y:S02]  /*52d60*/  LDL.LU R10, [R1+0x528] ;  /* 0x00052800010a7983 */ /* 0x000ea40000300800 */
[----:B------:R-:W2:Y:S02]  /*52d70*/  LDL.LU R11, [R1+0x52c] ;  /* 0x00052c00010b7983 */ /* 0x000ea40000300800 */
[----:B------:R-:W-:Y:S11]  /*52d80*/  IMAD.MOV.U32 R17, RZ, RZ, R19 ;  /* 0x000000ffff117224 */ /* 0x000ff600078e0013 */
[----:B------:R-:W-:Y:S05]  /*52d90*/  @!UPT UIADD3 URZ, URZ, URZ, URZ ;  /* 0x0000003f3f3ff290 */ /* 0x000fea000fffe03f */
[----:B------:R0:W-:Y:S01]  /*52da0*/  STL.64 [R1+0xa30], R24 ;  /* 0x000a301801007387 */ /* 0x0001e20000100a00 */
[----:B------:R1:W-:Y:S02]  /*52db0*/  STL.64 [R1+0xa38], R26 ;  /* 0x000a381a01007387 */ /* 0x0003e40000100a00 */
[----:B0-----:R-:W-:Y:S01]  /*52dc0*/  IMAD.MOV.U32 R24, RZ, RZ, R18 ;  /* 0x000000ffff187224 */ /* 0x001fe200078e0012 */
[----:B-1----:R-:W3:Y:S01]  /*52dd0*/  LDL.LU.64 R26, [R1+0x3658] ;  /* 0x00365800011a7983 */ /* 0x002ee20000300a00 */
[----:B------:R-:W2:Y:S02]  /*52de0*/  LDL.LU.64 R18, [R1+0x3650] ;  /* 0x0036500001127983 */ /* 0x000ea40000300a00 */
[----:B------:R-:W2:Y:S01]  /*52df0*/  LDL.LU R16, [R1+0x3648] ;  /* 0x0036480001107983 */ /* 0x000ea20000300800 */
[C---:B----4-:R-:W-:Y:S01]  /*52e00*/  HMMA.16816.F32.BF16 R12, R4.reuse, R14, R20 ;  /* 0x0000000e040c723c */ /* 0x050fe20000041814 */
[----:B------:R-:W4:Y:S11]  /*52e10*/  LDL.LU.64 R22, [R1+0x3640] ;  /* 0x0036400001167983 */ /* 0x000f360000300a00 */
[----:B------:R-:W-:Y:S11]  /*52e20*/  @!UPT UIADD3 URZ, URZ, URZ, URZ ;  /* 0x0000003f3f3ff290 */ /* 0x000ff6000fffe03f */
[----:B------:R-:W-:Y:S01]  /*52e30*/  STL.64 [R1+0xa20], R12 ;  /* 0x000a200c01007387 */ /* 0x000fe20000100a00 */
[----:B------:R0:W-:Y:S03]  /*52e40*/  STL.64 [R1+0xa28], R14 ;  /* 0x000a280e01007387 */ /* 0x0001e60000100a00 */
[----:B0-----:R-:W3:Y:S01]  /*52e50*/  LDL.LU.64 R14, [R1+0x3638] ;  /* 0x00363800010e7983 */ /* 0x001ee20000300a00 */
[----:B------:R-:W3:Y:S02]  /*52e60*/  LDL.LU.64 R12, [R1+0x3630] ;  /* 0x00363000010c7983 */ /* 0x000ee40000300a00 */
[----:B---3--:R-:W-:Y:S11]  /*52e70*/  HMMA.16816.F32.BF16 R12, R4, R26, R12 ;  /* 0x0000001a040c723c */ /* 0x008ff6000004180c */
[----:B------:R-:W-:Y:S11]  /*52e80*/  @!UPT UIADD3 URZ, URZ, URZ, URZ ;  /* 0x0000003f3f3ff290 */ /* 0x000ff6000fffe03f */
[----:B------:R-:W-:Y:S01]  /*52e90*/  @!UPT UIADD3 URZ, URZ, URZ, URZ ;  /* 0x0000003f3f3ff290 */ /* 0x000fe2000fffe03f */
[----:B------:R-:W-:Y:S01]  /*52ea0*/  STL.64 [R1+0xa10], R12 ;  /* 0x000a100c01007387 */ /* 0x000fe20000100a00 */
[----:B------:R0:W-:Y:S03]  /*52eb0*/  STL.64 [R1+0xa18], R14 ;  /* 0x000a180e01007387 */ /* 0x0001e60000100a00 */
[----:B0-----:R-:W3:Y:S01]  /*52ec0*/  LDL.LU.64 R14, [R1+0x3628] ;  /* 0x00362800010e7983 */ /* 0x001ee20000300a00 */
[----:B------:R-:W3:Y:S02]  /*52ed0*/  LDL.LU.64 R12, [R1+0x3620] ;  /* 0x00362000010c7983 */ /* 0x000ee40000300a00 */
[----:B------:R-:W-:Y:S02]  /*52ee0*/  STL.64 [R1+0x3508], R26 ;  /* 0x0035081a01007387 */ /* 0x000fe40000100a00 */
[----:B------:R0:W-:Y:S02]  /*52ef0*/  STL [R1+0x3538], R24 ;  /* 0x0035381801007387 */ /* 0x0001e40000100800 */
[----:B0-----:R-:W2:Y:S01]  /*52f00*/  LDL.LU R24, [R1+0x230] ;  /* 0x0002300001187983 */ /* 0x001ea20000300800 */
[----:B------:R-:W2:Y:S02]  /*52f10*/  LDL.LU R25, [R1+0x234] ;  /* 0x0002340001197983 */ /* 0x000ea40000300800 */
[----:B------:R-:W2:Y:S02]  /*52f20*/  LDL.LU R26, [R1+0x238] ;  /* 0x00023800011a7983 */ /* 0x000ea40000300800 */
[----:B------:R-:W2:Y:S02]  /*52f30*/  LDL.LU R27, [R1+0x23c] ;  /* 0x00023c00011b7983 */ /* 0x000ea40000300800 */
        /* <DEDUP_REMOVED lines=10> */
[----:B0-----:R-:W3:Y:S02]  /*52fe0*/  LDL.64 R26, [R1+0x38] ;  /* 0x00003800011a7983 */ /* 0x001ee40000100a00 */
[----:B---3--:R-:W-:Y:S11]  /*52ff0*/  HMMA.16816.F32.BF16 R12, R4, R26, R12 ;  /* 0x0000001a040c723c */ /* 0x008ff6000004180c */
[----:B------:R-:W-:Y:S11]  /*53000*/  @!UPT UIADD3 URZ, URZ, URZ, URZ ;  /* 0x0000003f3f3ff290 */ /* 0x000ff6000fffe03f */
[----:B------:R-:W-:Y:S01]  /*53010*/  @!UPT UIADD3 URZ, URZ, URZ, URZ ;  /* 0x0000003f3f3ff290 */ /* 0x000fe2000fffe03f */
[----:B------:R-:W-:Y:S01]  /*53020*/  STL.64 [R1+0xa00], R12 ;  /* 0x000a000c01007387 */ /* 0x000fe20000100a00 */
[----:B------:R0:W-:Y:S03]  /*53030*/  STL.64 [R1+0xa08], R14 ;  /* 0x000a080e01007387 */ /* 0x0001e60000100a00 */
[----:B0-----:R-:W4:Y:S01]  /*53040*/  LDL.LU.64 R14, [R1+0x3610] ;  /* 0x00361000010e7983 */ /* 0x001f220000300a00 */
[----:B------:R-:W4:Y:S02]  /*53050*/  LDL.LU.64 R12, [R1+0x3608] ;  /* 0x00360800010c7983 */ /* 0x000f240000300a00 */
[----:B------:R-:W-:Y:S02]  /*53060*/  IMAD.MOV.U32 R2, RZ, RZ, R26 ;  /* 0x000000ffff027224 */ /* 0x000fe400078e001a */
[----:B------:R-:W-:Y:S02]  /*53070*/  IMAD.MOV.U32 R0, RZ, RZ, R27 ;  /* 0x000000ffff007224 */ /* 0x000fe400078e001b */
[----:B------:R-:W-:-:S02]  /*53080*/  IMAD.MOV.U32 R26, RZ, RZ, R16 ;  /* 0x000000ffff1a7224 */ /* 0x000fc400078e0010 */
[----:B------:R-:W-:-:S05]  /*53090*/  IMAD.MOV.U32 R27, RZ, RZ, R3 ;  /* 0x000000ffff1b7224 */ /* 0x000fca00078e0003 */
[----:B------:R2:W-:Y:S01]  /*530a0*/  STL.64 [R1+0x3588], R26 ;  /* 0x0035881a01007387 */ /* 0x0005e20000100a00 */
[----:B------:R-:W3:Y:S02]  /*530b0*/  LDL.LU R24, [R1+0x510] ;  /* 0x0005100001187983 */ /* 0x000ee40000300800 */
[----:B------:R-:W3:Y:S02]  /*530c0*/  LDL.LU R25, [R1+0x514] ;  /* 0x0005140001197983 */ /* 0x000ee40000300800 */
[----:B--2---:R-:W-:Y:S02]  /*530d0*/  IMAD.MOV.U32 R26, RZ, RZ, R18 ;  /* 0x000000ffff1a7224 */ /* 0x004fe400078e0012 */
[----:B------:R-:W-:Y:S01]  /*530e0*/  IMAD.MOV.U32 R27, RZ, RZ, R19 ;  /* 0x000000ffff1b7224 */ /* 0x000fe200078e0013 */
[----:B------:R-:W2:Y:S01]  /*530f0*/  LDL.LU R18, [R1+0x3604] ;  /* 0x0036040001127983 */ /* 0x000ea20000300800 */
[----:B------:R-:W2:Y:S01]  /*53100*/  LDL.LU R19, [R1+0x3600] ;  /* 0x0036000001137983 */ /* 0x000ea20000300800 */
[C---:B----4-:R-:W-:Y:S11]  /*53110*/  HMMA.16816.F32.BF16 R12, R4.reuse, R22, R12 ;  /* 0x00000016040c723c */ /* 0x050ff6000004180c */
        /* <DEDUP_REMOVED lines=9> */
[C---:B----4-:R-:W-:Y:S02]  /*531b0*/  HMMA.16816.F32.BF16 R12, R4.reuse, R14, R8 ;  /* 0x0000000e040c723c */ /* 0x050fe40000041808 */
[----:B------:R-:W3:Y:S06]  /*531c0*/  LDL.LU.64 R10, [R1+0x35e0] ;  /* 0x0035e000010a7983 */ /* 0x000eec0000300a00 */
[C---:B--2---:R-:W-:Y:S11]  /*531d0*/  HMMA.16816.F32.BF16 R20, R4.reuse, R18, R20 ;  /* 0x000000120414723c */ /* 0x044ff60000041814 */
[----:B------:R-:W-:Y:S04]  /*531e0*/  @!UPT UIADD3 URZ, URZ, URZ, URZ ;  /* 0x0000003f3f3ff290 */ /* 0x000fe8000fffe03f */
[----:B------:R-:W-:Y:S01]  /*531f0*/  STL.64 [R1+0x9e0], R12 ;  /* 0x0009e00c01007387 */ /* 0x000fe20000100a00 */
[----:B------:R0:W-:Y:S03]  /*53200*/  STL.64 [R1+0x9e8], R14 ;  /* 0x0009e80e01007387 */ /* 0x0001e60000100a00 */
[----:B0-----:R-:W2:Y:S01]  /*53210*/  LDL.LU.64 R14, [R1+0x35d8] ;  /* 0x0035d800010e7983 */ /* 0x001ea20000300a00 */
[----:B------:R-:W4:Y:S02]  /*53220*/  LDL.LU.64 R12, [R1+0x35d0] ;  /* 0x0035d000010c7983 */ /* 0x000f240000300a00 */
[----:B------:R-:W2:Y:S01]  /*53230*/  LDL.LU R8, [R1+0x4f0] ;  /* 0x0004f00001087983 */ /* 0x000ea20000300800 */
[----:B---3--:R-:W-:Y:S11]  /*53240*/  HMMA.16816.F32.BF16 R24, R4, R10, R24 ;  /* 0x0000000a0418723c */ /* 0x008ff60000041818 */
[----:B------:R-:W-:Y:S11]  /*53250*/  @!UPT UIADD3 URZ, URZ, URZ, URZ ;  /* 0x0000003f3f3ff290 */ /* 0x000ff6000fffe03f */
[----:B------:R-:W-:Y:S01]  /*53260*/  @!UPT UIADD3 URZ, URZ, URZ, URZ ;  /* 0x0000003f3f3ff290 */ /* 0x000fe2000fffe03f */
[----:B------:R-:W-:Y:S01]  /*53270*/  STL.64 [R1+0x9b0], R24 ;  /* 0x0009b01801007387 */ /* 0x000fe20000100a00 */
[----:B------:R-:W-:Y:S02]  /*53280*/  STL.64 [R1+0x9b8], R26 ;  /* 0x0009b81a01007387 */ /* 0x000fe40000100a00 */
[----:B------:R0:W-:Y:S02]  /*53290*/  STL.64 [R1+0x9a0], R20 ;  /* 0x0009a01401007387 */ /* 0x0001e40000100a00 */
[----:B------:R1:W-:Y:S01]  /*532a0*/  STL.64 [R1+0x9a8], R22 ;  /* 0x0009a81601007387 */ /* 0x0003e20000100a00 */
[----:B------:R-:W3:Y:S01]  /*532b0*/  LDL.LU R9, [R1+0x4f4] ;  /* 0x0004f40001097983 */ /* 0x000ee20000300800 */
[----:B------:R-:W3:Y:S02]  /*532c0*/  LDL.LU R10, [R1+0x4f8] ;  /* 0x0004f800010a7983 */ /* 0x000ee40000300800 */
[----:B------:R-:W3:Y:S01]  /*532d0*/  LDL.LU R11, [R1+0x4fc] ;  /* 0x0004fc00010b7983 */ /* 0x000ee20000300800 */
[----:B0-----:R-:W3:Y:S01]  /*532e0*/  LDL.LU R20, [R1+0x280] ;  /* 0x0002800001147983 */ /* 0x001ee20000300800 */
[----:B------:R-:W3:Y:S02]  /*532f0*/  LDL.LU R21, [R1+0x284] ;  /* 0x0002840001157983 */ /* 0x000ee40000300800 */
[----:B-1----:R-:W3:Y:S02]  /*53300*/  LDL.LU R22, [R1+0x288] ;  /* 0x0002880001167983 */ /* 0x002ee40000300800 */
[----:B------:R-:W3:Y:S01]  /*53310*/  LDL.LU R23, [R1+0x28c] ;  /* 0x00028c0001177983 */ /* 0x000ee20000300800 */
[----:B------:R-:W3:Y:S01]  /*53320*/  LDL R26, [R1+0xc8] ;  /* 0x0000c800011a7983 */ /* 0x000ee20000100800 */
[----:B------:R-:W-:Y:S02]  /*53330*/  STL.64 [R1+0x34b8], R18 ;  /* 0x0034b81201007387 */ /* 0x000fe40000100a00 */
[----:B------:R0:W-:Y:S02]  /*53340*/  STL.64 [R1+0x3550], R16 ;  /* 0x0035501001007387 */ /* 0x0001e40000100a00 */
[----:B0-----:R-:W3:Y:S01]  /*53350*/  LDL.LU R16, [R1+0x240] ;  /* 0x0002400001107983 */ /* 0x001ee20000300800 */
[----:B------:R-:W3:Y:S02]  /*53360*/  LDL.LU R17, [R1+0x244] ;  /* 0x0002440001117983 */ /* 0x000ee40000300800 */
[----:B--2---:R-:W-:-:S02]  /*53370*/  IMAD.MOV.U32 R18, RZ, RZ, R15 ;  /* 0x000000ffff127224 */ /* 0x004fc400078e000f */
[----:B------:R-:W-:Y:S01]  /*53380*/  IMAD.MOV.U32 R19, RZ, RZ, R14 ;  /* 0x000000ffff137224 */ /* 0x000fe200078e000e */
[----:B------:R-:W2:Y:S01]  /*53390*/  LDL.LU R15, [R1+0x35cc] ;  /* 0x0035cc00010f7983 */ /* 0x000ea20000300800 */
[----:B------:R-:W2:Y:S03]  /*533a0*/  LDL.LU R14, [R1+0x35c8] ;  /* 0x0035c800010e7983 */ /* 0x000ea60000300800 */
[----:B------:R-:W-:Y:S04]  /*533b0*/  STL.64 [R1+0x3568], R18 ;  /* 0x0035681201007387 */ /* 0x000fe80000100a00 */
[----:B---3--:R0:W-:Y:S04]  /*533c0*/  STL.64 [R1+0x3560], R16 ;  /* 0x0035601001007387 */ /* 0x0081e80000100a00 */
[----:B0-----:R-:W3:Y:S01]  /*533d0*/  LDL.LU R16, [R1+0x250] ;  /* 0x0002500001107983 */ /* 0x001ee20000300800 */
[----:B------:R-:W3:Y:S02]  /*533e0*/  LDL.LU R17, [R1+0x254] ;  /* 0x0002540001117983 */ /* 0x000ee40000300800 */
[----:B------:R-:W2:Y:S02]  /*533f0*/  LDL.LU R18, [R1+0x258] ;  /* 0x0002580001127983 */ /* 0x000ea40000300800 */
[----:B------:R-:W2:Y:S02]  /*53400*/  LDL.LU R19, [R1+0x25c] ;  /* 0x00025c0001137983 */ /* 0x000ea40000300800 */
[----:B--2---:R0:W-:Y:S01]  /*53410*/  STL.64 [R1+0x3580], R18 ;  /* 0x0035801201007387 */ /* 0x0041e20000100a00 */
[----:B---3--:R1:W-:Y:S02]  /*53420*/  STL.64 [R1+0x3578], R16 ;  /* 0x0035781001007387 */ /* 0x0083e40000100a00 */
[----:B0-----:R-:W-:Y:S01]  /*53430*/  IMAD.MOV.U32 R18, RZ, RZ, R14 ;  /* 0x000000ffff127224 */ /* 0x001fe200078e000e */
[----:B-1----:R-:W2:Y:S01]  /*53440*/  LDL.LU R16, [R1+0x260] ;  /* 0x0002600001107983 */ /* 0x002ea20000300800 */
[----:B------:R-:W2:Y:S02]  /*53450*/  LDL.LU R17, [R1+0x264] ;  /* 0x0002640001117983 */ /* 0x000ea40000300800 */
[----:B------:R-:W3:Y:S02]  /*53460*/  LDL.LU R14, [R1+0x35c4] ;  /* 0x0035c400010e7983 */ /* 0x000ee40000300800 */
[----:B------:R-:W-:-:S02]  /*53470*/  IMAD.MOV.U32 R19, RZ, RZ, R15 ;  /* 0x000000ffff137224 */ /* 0x000fc400078e000f */
[----:B------:R-:W3:Y:S03]  /*53480*/  LDL.LU R15, [R1+0x35c0] ;  /* 0x0035c000010f7983 */ /* 0x000ee60000300800 */
[----:B------:R-:W-:Y:S01]  /*53490*/  STL.64 [R1+0x3598], R18 ;  /* 0x0035981201007387 */ /* 0x000fe20000100a00 */
[C---:B---3--:R-:W-:Y:S01]  /*534a0*/  HMMA.16816.F32.BF16 R8, R4.reuse, R14, R8 ;  /* 0x0000000e0408723c */ /* 0x048fe20000041808 */
        /* <DEDUP_REMOVED lines=10> */
[----:B------:R-:W-:Y:S02]  /*53550*/  STL.64 [R1+0x34c0], R14 ;  /* 0x0034c00e01007387 */ /* 0x000fe40000100a00 */
[----:B------:R-:W-:Y:S01]  /*53560*/  IMAD.MOV.U32 R27, RZ, RZ, R28 ;  /* 0x000000ffff1b7224 */ /* 0x000fe200078e001c */
[----:B---3--:R-:W-:Y:S01]  /*53570*/  HMMA.16816.F32.BF16 R4, R4, R10, R20 ;  /* 0x0000000a0404723c */ /* 0x008fe20000041814 */
[----:B------:R-:W2:Y:S01]  /*53580*/  LDL.LU.64 R22, [R1+0x35a8] ;  /* 0x0035a80001167983 */ /* 0x000ea20000300a00 */
        /* <DEDUP_REMOVED lines=8> */
[----:B------:R-:W-:Y:S01]  /*53610*/  STL.64 [R1+0x34a0], R10 ;  /* 0x0034a00a01007387 */ /* 0x000fe20000100a00 */
[C---:B--2---:R-:W-:Y:S03]  /*53620*/  HMMA.16816.F32.BF16 R24, R20.reuse, R26, R16 ;  /* 0x0000001a1418723c */ /* 0x044fe60000041810 */
[----:B------:R-:W2:Y:S01]  /*53630*/  LDL.LU.64 R18, [R1+0x3598] ;  /* 0x0035980001127983 */ /* 0x000ea20000300a00 */
[----:B------:R-:W2:Y:S11]  /*53640*/  LDL.LU.64 R16, [R1+0x3590] ;  /* 0x0035900001107983 */ /* 0x000eb60000300a00 */
[----:B------:R-:W-:Y:S08]  /*53650*/  @!UPT UIADD3 URZ, URZ, URZ, URZ ;  /* 0x0000003f3f3ff290 */ /* 0x000ff0000fffe03f */
        /* <DEDUP_REMOVED lines=17> */
[----:B--2---:R-:W-:Y:S02]  /*53770*/  HMMA.16816.F32.BF16 R24, R20, R26, R16 ;  /* 0x0000001a1418723c */ /* 0x004fe40000041810 */
[----:B------:R-:W2:Y:S11]  /*53780*/  LDL.LU.64 R16, [R1+0x3550] ;  /* 0x0035500001107983 */ /* 0x000eb60000300a00 */
[----:B------:R-:W-:Y:S10]  /*53790*/  @!UPT UIADD3 URZ, URZ, URZ, URZ ;  /* 0x0000003f3f3ff290 */ /* 0x000ff4000fffe03f */
[----:B------:R-:W-:Y:S01]  /*537a0*/  STL.64 [R1+0x16b0], R24 ;  /* 0x0016b01801007387 */ /* 0x000fe20000100a00 */
[----:B------:R0:W-:Y:S03]  /*537b0*/  STL.64 [R1+0x16b8], R26 ;  /* 0x0016b81a01007387 */ /* 0x0001e60000100a00 */
[----:B0-----:R-:W2:Y:S01]  /*537c0*/  LDL.LU.64 R26, [R1+0x3548] ;  /* 0x00354800011a7983 */ /* 0x001ea20000300a00 */
[----:B------:R-:W2:Y:S02]  /*537d0*/  LDL.LU.64 R24, [R1+0x3540] ;  /* 0x0035400001187983 */ /* 0x000ea40000300a00 */
[----:B------:R-:W-:Y:S02]  /*537e0*/  IMAD.MOV.U32 R10, RZ, RZ, R9 ;  /* 0x000000ffff0a7224 */ /* 0x000fe400078e0009 */
[----:B------:R-:W-:Y:S02]  /*537f0*/  IMAD.MOV.U32 R11, RZ, RZ, R8 ;  /* 0x000000ffff0b7224 */ /* 0x000fe400078e0008 */
[----:B----4-:R-:W-:-:S02]  /*53800*/  IMAD.MOV.U32 R14, RZ, RZ, R13 ;  /* 0x000000ffff0e7224 */ /* 0x010fc400078e000d */
[----:B------:R-:W-:-:S07]  /*53810*/  IMAD.MOV.U32 R15, RZ, RZ, R12 ;  /* 0x000000ffff0f7224 */ /* 0x000fce00078e000c */
[C---:B---3--:R-:W-:Y:S08]  /*53820*/  HMMA.16816.F32.BF16 R4, R20.reuse, R14, R4 ;  /* 0x0000000e1404723c */ /* 0x048ff00000041804 */
[----:B--2---:R-:W-:Y:S01]  /*53830*/  HMMA.16816.F32.BF16 R8, R20, R10, R24 ;  /* 0x0000000a1408723c */ /* 0x004fe20000041818 */
[----:B------:R-:W2:Y:S01]  /*53840*/  LDL.LU R24, [R1+0x3538] ;  /* 0x0035380001187983 */ /* 0x000ea20000300800 */
[----:B------:R-:W3:Y:S11]  /*53850*/  LDL.LU R12, [R1+0x480] ;  /* 0x00048000010c7983 */ /* 0x000ef60000300800 */
[----:B------:R-:W-:Y:S10]  /*53860*/  @!UPT UIADD3 URZ, URZ, URZ, URZ ;  /* 0x0000003f3f3ff290 */ /* 0x000ff4000fffe03f */
[----:B------:R0:W-:Y:S01]  /*53870*/  STL.64 [R1+0x970], R8 ;  /* 0x0009700801007387 */ /* 0x0001e20000100a00 */
[----:B------:R1:W-:Y:S02]  /*53880*/  STL.64 [R1+0x978], R10 ;  /* 0x0009780a01007387 */ /* 0x0003e40000100a00 */
[----:B------:R-:W-:Y:S02]  /*53890*/  STL.64 [R1+0x960], R4 ;  /* 0x0009600401007387 */ /* 0x000fe40000100a00 */
[----:B------:R-:W-:Y:S01]  /*538a0*/  STL.64 [R1+0x968], R6 ;  /* 0x0009680601007387 */ /* 0x000fe20000100a00 */
[----:B------:R-:W3:Y:S01]  /*538b0*/  LDL.LU R13, [R1+0x484] ;  /* 0x00048400010d7983 */ /* 0x000ee20000300800 */
[----:B------:R-:W4:Y:S02]  /*538c0*/  LDL.LU R14, [R1+0x488] ;  /* 0x00048800010e7983 */ /* 0x000f240000300800 */
[----:B------:R-:W4:Y:S01]  /*538d0*/  LDL.LU R15, [R1+0x48c] ;  /* 0x00048c00010f7983 */ /* 0x000f220000300800 */
[----:B------:R-:W2:Y:S04]  /*538e0*/  LDSM.16.MT88.4 R4, [R29+0xc180] ;  /* 0x00c180001d04783b */ /* 0x000ea80000004200 */
        /* <DEDUP_REMOVED lines=12> */
[----:B------:R-:W2:Y:S02]  /*539b0*/  LDL.64 R26, [R1+0x58] ;  /* 0x00005800011a7983 */ /* 0x000ea40000100a00 */
[----:B0-----:R-:W-:Y:S01]  /*539c0*/  IMAD.MOV.U32 R10, RZ, RZ, R24 ;  /* 0x000000ffff0a7224 */ /* 0x001fe200078e0018 */
[----:B--2---:R0:W-:Y:S01]  /*539d0*/  STL.64 [R1+0x3530], R26 ;  /* 0x0035301a01007387 */ /* 0x0041e20000100a00 */
[----:B------:R-:W2:Y:S02]  /*539e0*/  LDL.LU R24, [R1+0x4e0] ;  /* 0x0004e00001187983 */ /* 0x000ea40000300800 */
[----:B------:R-:W2:Y:S01]  /*539f0*/  LDL.LU R25, [R1+0x4e4] ;  /* 0x0004e40001197983 */ /* 0x000ea20000300800 */
[----:B0-----:R-:W2:Y:S01]  /*53a00*/  LDL.LU R26, [R1+0x4e8] ;  /* 0x0004e800011a7983 */ /* 0x001ea20000300800 */
[----:B------:R-:W2:Y:S02]  /*53a10*/  LDL.LU R27, [R1+0x4ec] ;  /* 0x0004ec00011b7983 */ /* 0x000ea40000300800 */
[----:B----4-:R-:W-:Y:S02]  /*53a20*/  STL.64 [R1+0x34d0], R14 ;  /* 0x0034d00e01007387 */ /* 0x010fe40000100a00 */
[----:B---3--:R0:W-:Y:S02]  /*53a30*/  STL.64 [R1+0x34c8], R12 ;  /* 0x0034c80c01007387 */ /* 0x0081e40000100a00 */
[----:B0-----:R-:W3:Y:S01]  /*53a40*/  LDL.LU R12, [R1+0x490] ;  /* 0x00049000010c7983 */ /* 0x001ee20000300800 */
[----:B------:R-:W3:Y:S02]  /*53a50*/  LDL.LU R13, [R1+0x494] ;  /* 0x00049400010d7983 */ /* 0x000ee40000300800 */
[----:B------:R-:W4:Y:S02]  /*53a60*/  LDL.LU R14, [R1+0x498] ;  /* 0x00049800010e7983 */ /* 0x000f240000300800 */
[----:B------:R-:W4:Y:S02]  /*53a70*/  LDL.LU R15, [R1+0x49c] ;  /* 0x00049c00010f7983 */ /* 0x000f240000300800 */
[----:B----4-:R0:W-:Y:S01]  /*53a80*/  STL.64 [R1+0x34e0], R14 ;  /* 0x0034e00e01007387 */ /* 0x0101e20000100a00 */
[----:B---3--:R-:W-:Y:S02]  /*53a90*/  STL.64 [R1+0x34d8], R12 ;  /* 0x0034d80c01007387 */ /* 0x008fe40000100a00 */
[----:B0-----:R-:W-:-:S02]  /*53aa0*/  IMAD.MOV.U32 R14, RZ, RZ, R16 ;  /* 0x000000ffff0e7224 */ /* 0x001fc400078e0010 */
[----:B------:R-:W-:-:S05]  /*53ab0*/  IMAD.MOV.U32 R15, RZ, RZ, R3 ;  /* 0x000000ffff0f7224 */ /* 0x000fca00078e0003 */
[----:B------:R-:W-:Y:S01]  /*53ac0*/  STL.64 [R1+0x34f0], R14 ;  /* 0x0034f00e01007387 */ /* 0x000fe20000100a00 */
[----:B------:R-:W3:Y:S02]  /*53ad0*/  LDL.64 R18, [R1+0x8] ;  /* 0x0000080001127983 */ /* 0x000ee40000100a00 */
[----:B------:R-:W-:-:S07]  /*53ae0*/  IMAD.MOV.U32 R11, RZ, RZ, R17 ;  /* 0x000000ffff0b7224 */ /* 0x000fce00078e0011 */
[C---:B--2---:R-:W-:Y:S01]  /*53af0*/  HMMA.16816.F32.BF16 R8, R20.reuse, R10, R24 ;  /* 0x0000000a1408723c */ /* 0x044fe20000041818 */
        /* <DEDUP_REMOVED lines=11> */
[----:B------:R-:W-:Y:S01]  /*53bb0*/  STL [R1+0x3460], R29 ;  /* 0x0034601d01007387 */ /* 0x000fe20000100800 */
[----:B------:R0:W-:Y:S02]  /*53bc0*/  STL.64 [R1+0x3398], R6 ;  /* 0x0033980601007387 */ /* 0x0001e40000100a00 */
[----:B------:R-:W-:Y:S01]  /*53bd0*/  STL.64 [R1+0x3390], R4 ;  /* 0x0033900401007387 */ /* 0x000fe20000100a00 */
[----:B0-----:R-:W3:Y:S01]  /*53be0*/  LDL.64 R6, [R1+0x18] ;  /* 0x0000180001067983 */ /* 0x001ee20000100a00 */
[----:B------:R-:W4:Y:S02]  /*53bf0*/  LDL.LU.64 R26, [R1+0x3530] ;  /* 0x00353000011a7983 */ /* 0x000f240000300a00 */
[----:B------:R-:W-:Y:S02]  /*53c00*/  STL.64 [R1+0x950], R8 ;  /* 0x0009500801007387 */ /* 0x000fe40000100a00 */
[----:B------:R0:W-:Y:S02]  /*53c10*/  STL.64 [R1+0x958], R10 ;  /* 0x0009580a01007387 */ /* 0x0001e40000100a00 */
[----:B0-----:R-:W4:Y:S01]  /*53c20*/  LDL.LU.64 R10, [R1+0x3528] ;  /* 0x00352800010a7983 */ /* 0x001f220000300a00 */
        /* <DEDUP_REMOVED lines=10> */
[----:B------:R-:W4:Y:S11]  /*53cd0*/  LDL.LU R8, [R1+0x460] ;  /* 0x0004600001087983 */ /* 0x000f360000300800 */
[----:B------:R-:W-:Y:S11]  /*53ce0*/  @!UPT UIADD3 URZ, URZ, URZ, URZ ;  /* 0x0000003f3f3ff290 */ /* 0x000ff6000fffe03f */
[----:B------:R-:W-:Y:S01]  /*53cf0*/  STL.64 [R1+0x930], R24 ;  /* 0x0009301801007387 */ /* 0x000fe20000100a00 */
[----:B------:R-:W-:Y:S02]  /*53d00*/  STL.64 [R1+0x938], R26 ;  /* 0x0009381a01007387 */ /* 0x000fe40000100a00 */
[----:B------:R-:W4:Y:S02]  /*53d10*/  LDL.LU R9, [R1+0x464] ;  /* 0x0004640001097983 */ /* 0x000f240000300800 */
[----:B------:R-:W3:Y:S01]  /*53d20*/  LDL.LU R10, [R1+0x468] ;  /* 0x00046800010a7983 */ /* 0x000ee20000300800 */
[----:B------:R-:W3:Y:S01]  /*53d30*/  LDL.LU R11, [R1+0x46c] ;  /* 0x00046c00010b7983 */ /* 0x000ee20000300800 */
[----:B------:R-:W-:Y:S02]  /*53d40*/  IMAD.MOV.U32 R14, RZ, RZ, R2 ;  /* 0x000000ffff0e7224 */ /* 0x000fe400078e0002 */
[----:B------:R-:W-:-:S07]  /*53d50*/  IMAD.MOV.U32 R15, RZ, RZ, R0 ;  /* 0x000000ffff0f7224 */ /* 0x000fce00078e0000 */
[C---:B--2---:R-:W-:Y:S01]  /*53d60*/  HMMA.16816.F32.BF16 R12, R20.reuse, R14, R16 ;  /* 0x0000000e140c723c */ /* 0x044fe20000041810 */
        /* <DEDUP_REMOVED lines=10> */
[----:B------:R-:W4:Y:S01]  /*53e10*/  LDL.LU.64 R18, [R1+0x3500] ;  /* 0x0035000001127983 */ /* 0x000f220000300a00 */
[----:B------:R-:W4:Y:S05]  /*53e20*/  LDL.LU.64 R16, [R1+0x34f8] ;  /* 0x0034f80001107983 */ /* 0x000f2a0000300a00 */
[----:B------:R-:W-:Y:S02]  /*53e30*/  STL.64 [R1+0x920], R12 ;  /* 0x0009200c01007387 */ /* 0x000fe40000100a00 */
[----:B------:R0:W-:Y:S02]  /*53e40*/  STL.64 [R1+0x928], R14 ;  /* 0x0009280e01007387 */ /* 0x0001e40000100a00 */
        /* <DEDUP_REMOVED lines=15> */
[----:B------:R-:W3:Y:S02]  /*53f40*/  LDL.LU R4, [R1+0x200] ;  /* 0x0002000001047983 */ /* 0x000ee40000300800 */
[----:B------:R-:W-:Y:S01]  /*53f50*/  IMAD.MOV.U32 R2, RZ, RZ, R6 ;  /* 0x000000ffff027224 */ /* 0x000fe200078e0006 */
[----:B------:R-:W3:Y:S01]  /*53f60*/  LDL.LU R5, [R1+0x204] ;  /* 0x0002040001057983 */ /* 0x000ee20000300800 */
[----:B------:R-:W-:-:S02]  /*53f70*/  IMAD.MOV.U32 R0, RZ, RZ, R7 ;  /* 0x000000ffff007224 */ /* 0x000fc400078e0007 */
[----:B------:R-:W3:Y:S02]  /*53f80*/  LDL.LU R6, [R1+0x208] ;  /* 0x0002080001067983 */ /* 0x000ee40000300800 */
[----:B------:R-:W3:Y:S02]  /*53f90*/  LDL.LU R7, [R1+0x20c] ;  /* 0x00020c0001077983 */ /* 0x000ee40000300800 */
[----:B----4-:R-:W-:Y:S01]  /*53fa0*/  IMAD.MOV.U32 R28, RZ, RZ, R18 ;  /* 0x000000ffff1c7224 */ /* 0x010fe200078e0012 */
[C---:B--2---:R-:W-:Y:S11]  /*53fb0*/  HMMA.16816.F32.BF16 R12, R20.reuse, R18, R12 ;  /* 0x00000012140c723c */ /* 0x044ff6000004180c */
[----:B------:R-:W-:Y:S11]  /*53fc0*/  @!UPT UIADD3 URZ, URZ, URZ, URZ ;  /* 0x0000003f3f3ff290 */ /* 0x000ff6000fffe03f */
[----:B------:R-:W-:Y:S01]  /*53fd0*/  @!UPT UIADD3 URZ, URZ, URZ, URZ ;  /* 0x0000003f3f3ff290 */ /* 0x000fe2000fffe03f */
[----:B------:R0:W-:Y:S01]  /*53fe0*/  STL.64 [R1+0x8d0], R12 ;  /* 0x0008d00c01007387 */ /* 0x0001e20000100a00 */
[----:B------:R1:W-:Y:S02]  /*53ff0*/  STL.64 [R1+0x8d8], R14 ;  /* 0x0008d80e01007387 */ /* 0x0003e40000100a00 */
[----:B0-----:R-:W-:Y:S01]  /*54000*/  IMAD.MOV.U32 R13, RZ, RZ, R19 ;  /* 0x000000ffff0d7224 */ /* 0x001fe200078e0013 */
[----:B-1----:R-:W2:Y:S01]  /*54010*/  LDL.LU.64 R14, [R1+0x34c0] ;  /* 0x0034c000010e7983 */ /* 0x002ea20000300a00 */
        /* <DEDUP_REMOVED lines=8> */
[----:B------:R0:W-:Y:S02]  /*540a0*/  STL.64 [R1+0x33e8], R18 ;  /* 0x0033e81201007387 */ /* 0x0001e40000100a00 */
[----:B0-----:R-:W4:Y:S04]  /*540b0*/  LDL.64 R18, [R1+0x88] ;  /* 0x0000880001127983 */ /* 0x001f280000100a00 */
[----:B----4-:R0:W-:Y:S01]  /*540c0*/  STL.64 [R1+0x3468], R18 ;  /* 0x0034681201007387 */ /* 0x0101e20000100a00 */
[----:B------:R-:W4:Y:S02]  /*540d0*/  LDL.LU R16, [R1+0x1d0] ;  /* 0x0001d00001107983 */ /* 0x000f240000300800 */
[----:B------:R-:W4:Y:S01]  /*540e0*/  LDL.LU R17, [R1+0x1d4] ;  /* 0x0001d40001117983 */ /* 0x000f220000300800 */
[----:B0-----:R-:W2:Y:S01]  /*540f0*/  LDL.LU R18, [R1+0x1d8] ;  /* 0x0001d80001127983 */ /* 0x001ea20000300800 */
[----:B------:R-:W2:Y:S03]  /*54100*/  LDL.LU R19, [R1+0x1dc] ;  /* 0x0001dc0001137983 */ /* 0x000ea60000300800 */
[----:B--2---:R0:W-:Y:S01]  /*54110*/  STL.64 [R1+0x3478], R18 ;  /* 0x0034781201007387 */ /* 0x0041e20000100a00 */
[----:B----4-:R-:W-:Y:S03]  /*54120*/  STL.64 [R1+0x3470], R16 ;  /* 0x0034701001007387 */ /* 0x010fe60000100a00 */
[----:B0-----:R-:W2:Y:S01]  /*54130*/  LDL.64 R18, [R1+0xa8] ;  /* 0x0000a80001127983 */ /* 0x001ea20000100a00 */
[C---:B------:R-:W-:Y:S03]  /*54140*/  HMMA.16816.F32.BF16 R8, R20.reuse, R14, R8 ;  /* 0x0000000e1408723c */ /* 0x040fe60000041808 */
[----:B--2---:R0:W-:Y:S04]  /*54150*/  STL.64 [R1+0x3480], R18 ;  /* 0x0034801201007387 */ /* 0x0041e80000100a00 */
[----:B0-----:R-:W2:Y:S04]  /*54160*/  LDL.64 R18, [R1+0xb8] ;  /* 0x0000b80001127983 */ /* 0x001ea80000100a00 */
[----:B--2---:R0:W-:Y:S04]  /*54170*/  STL.64 [R1+0x3488], R18 ;  /* 0x0034881201007387 */ /* 0x0041e80000100a00 */
[----:B0-----:R-:W2:Y:S08]  /*54180*/  LDL.64 R18, [R1+0xc8] ;  /* 0x0000c80001127983 */ /* 0x001eb00000100a00 */
[----:B------:R-:W-:Y:S02]  /*54190*/  STL.64 [R1+0x870], R8 ;  /* 0x0008700801007387 */ /* 0x000fe40000100a00 */
[----:B------:R0:W-:Y:S02]  /*541a0*/  STL.64 [R1+0x878], R10 ;  /* 0x0008780a01007387 */ /* 0x0001e40000100a00 */
[----:B0-----:R-:W3:Y:S01]  /*541b0*/  LDL.LU.64 R10, [R1+0x34a0] ;  /* 0x0034a000010a7983 */ /* 0x001ee20000300a00 */
[----:B------:R-:W-:Y:S02]  /*541c0*/  STL [R1+0x33ac], R14 ;  /* 0x0033ac0e01007387 */ /* 0x000fe40000100800 */
[----:B------:R-:W-:Y:S01]  /*541d0*/  STL [R1+0x33a8], R15 ;  /* 0x0033a80f01007387 */ /* 0x000fe20000100800 */
[----:B---3--:R-:W-:Y:S01]  /*541e0*/  HMMA.16816.F32.BF16 R20, R20, R10, R24 ;  /* 0x0000000a1414723c */ /* 0x008fe20000041818 */
[----:B------:R-:W3:Y:S01]  /*541f0*/  LDL.LU.64 R26, [R1+0x3498] ;  /* 0x00349800011a7983 */ /* 0x000ee20000300a00 */
[----:B------:R-:W3:Y:S02]  /*54200*/  LDL.LU.64 R24, [R1+0x3490] ;  /* 0x0034900001187983 */ /* 0x000ee40000300a00 */
[----:B--2---:R-:W-:Y:S11]  /*54210*/  IMAD.MOV.U32 R3, RZ, RZ, R19 ;  /* 0x000000ffff037224 */ /* 0x004ff600078e0013 */
[----:B------:R-:W-:Y:S08]  /*54220*/  @!UPT UIADD3 URZ, URZ, URZ, URZ ;  /* 0x0000003f3f3ff290 */ /* 0x000ff0000fffe03f */
        /* <DEDUP_REMOVED lines=10> */
[----:B------:R-:W4:Y:S01]  /*542d0*/  LDL.LU R11, [R1+0x1ec] ;  /* 0x0001ec00010b7983 */ /* 0x000f220000300800 */
[C---:B---3--:R-:W-:Y:S11]  /*542e0*/  HMMA.16816.F32.BF16 R4, R24.reuse, R18, R4 ;  /* 0x000000121804723c */ /* 0x048ff60000041804 */
[----:B------:R-:W-:Y:S11]  /*542f0*/  @!UPT UIADD3 URZ, URZ, URZ, URZ ;  /* 0x0000003f3f3ff290 */ /* 0x000ff6000fffe03f */
[----:B------:R-:W-:Y:S01]  /*54300*/  @!UPT UIADD3 URZ, URZ, URZ, URZ ;  /* 0x0000003f3f3ff290 */ /* 0x000fe2000fffe03f */
[----:B------:R0:W-:Y:S01]  /*54310*/  STL.64 [R1+0x910], R4 ;  /* 0x0009100401007387 */ /* 0x0001e20000100a00 */
[----:B------:R-:W-:Y:S02]  /*54320*/  STL.64 [R1+0x918], R6 ;  /* 0x0009180601007387 */ /* 0x000fe40000100a00 */
[----:B0-----:R-:W-:Y:S02]  /*54330*/  IMAD.MOV.U32 R4, RZ, RZ, R18 ;  /* 0x000000ffff047224 */ /* 0x001fe400078e0012 */
[----:B------:R-:W3:Y:S01]  /*54340*/  LDL.LU.64 R18, [R1+0x3488] ;  /* 0x0034880001127983 */ /* 0x000ee20000300a00 */
[----:B------:R-:W-:Y:S02]  /*54350*/  STL [R1+0x33b4], R3 ;  /* 0x0033b40301007387 */ /* 0x000fe40000100800 */
[----:B------:R0:W-:Y:S02]  /*54360*/  STL [R1+0x33b0], R4 ;  /* 0x0033b00401007387 */ /* 0x0001e40000100800 */
        /* <DEDUP_REMOVED lines=10> */
[----:B-1----:R-:W-:Y:S02]  /*54410*/  IMAD.MOV.U32 R6, RZ, RZ, R18 ;  /* 0x000000ffff067224 */ /* 0x002fe400078e0012 */
[----:B------:R-:W4:Y:S02]  /*54420*/  LDL.LU.64 R18, [R1+0x3480] ;  /* 0x0034800001127983 */ /* 0x000f240000300a00 */
[C---:B----4-:R-:W-:Y:S01]  /*54430*/  HMMA.16816.F32.BF16 R8, R24.reuse, R18, R8 ;  /* 0x000000121808723c */ /* 0x050fe20000041808 */
[----:B------:R-:W-:Y:S11]  /*54440*/  IMAD.MOV.U32 R7, RZ, RZ, R19 ;  /* 0x000000ffff077224 */ /* 0x000ff600078e0013 */
[----:B------:R-:W-:Y:S11]  /*54450*/  @!UPT UIADD3 URZ, URZ, URZ, URZ ;  /* 0x0000003f3f3ff290 */ /* 0x000ff6000fffe03f */
[----:B------:R0:W-:Y:S01]  /*54460*/  STL.64 [R1+0x8a0], R8 ;  /* 0x0008a00801007387 */ /* 0x0001e20000100a00 */
[----:B------:R-:W-:Y:S02]  /*54470*/  STL.64 [R1+0x8a8], R10 ;  /* 0x0008a80a01007387 */ /* 0x000fe40000100a00 */
[----:B0-----:R-:W-:Y:S02]  /*54480*/  IMAD.MOV.U32 R8, RZ, RZ, R18 ;  /* 0x000000ffff087224 */ /* 0x001fe400078e0012 */
[----:B------:R-:W3:Y:S01]  /*54490*/  LDL.LU.64 R18, [R1+0x3478] ;  /* 0x0034780001127983 */ /* 0x000ee20000300a00 */
[----:B------:R-:W3:Y:S02]  /*544a0*/  LDL.LU.64 R16, [R1+0x3470] ;  /* 0x0034700001107983 */ /* 0x000ee40000300a00 */
[----:B------:R0:W-:Y:S02]  /*544b0*/  STL.64 [R1+0x33f8], R6 ;  /* 0x0033f80601007387 */ /* 0x0001e40000100a00 */
[----:B------:R-:W-:Y:S01]  /*544c0*/  STL [R1+0x33f0], R5 ;  /* 0x0033f00501007387 */ /* 0x000fe20000100800 */
[----:B0-----:R-:W3:Y:S02]  /*544d0*/  LDL.64 R6, [R1+0x98] ;  /* 0x0000980001067983 */ /* 0x001ee40000100a00 */
[C---:B---3--:R-:W-:Y:S11]  /*544e0*/  HMMA.16816.F32.BF16 R16, R24.reuse, R6, R16 ;  /* 0x000000061810723c */ /* 0x048ff60000041810 */
[----:B------:R-:W-:Y:S11]  /*544f0*/  @!UPT UIADD3 URZ, URZ, URZ, URZ ;  /* 0x0000003f3f3ff290 */ /* 0x000ff6000fffe03f */
[----:B------:R-:W-:Y:S01]  /*54500*/  @!UPT UIADD3 URZ, URZ, URZ, URZ ;  /* 0x0000003f3f3ff290 */ /* 0x000fe2000fffe03f */
[----:B------:R-:W-:Y:S01]  /*54510*/  STL.64 [R1+0x880], R16 ;  /* 0x0008801001007387 */ /* 0x000fe20000100a00 */
[----:B------:R0:W-:Y:S03]  /*54520*/  STL.64 [R1+0x888], R18 ;  /* 0x0008881201007387 */ /* 0x0001e60000100a00 */
[----:B0-----:R-:W2:Y:S01]  /*54530*/  LDL.LU.64 R18, [R1+0x3468] ;  /* 0x0034680001127983 */ /* 0x001ea20000300a00 */
[----:B------:R-:W-:Y:S02]  /*54540*/  IMAD.MOV.U32 R10, RZ, RZ, R6 ;  /* 0x000000ffff0a7224 */ /* 0x000fe400078e0006 */
[----:B------:R-:W-:Y:S02]  /*54550*/  IMAD.MOV.U32 R9, RZ, RZ, R7 ;  /* 0x000000ffff097224 */ /* 0x000fe400078e0007 */
[----:B--2---:R-:W-:Y:S01]  /*54560*/  HMMA.16816.F32.BF16 R4, R24, R18, R20 ;  /* 0x000000121804723c */ /* 0x004fe20000041814 */
[----:B------:R-:W-:-:S02]  /*54570*/  IMAD.MOV.U32 R12, RZ, RZ, R18 ;  /* 0x000000ffff0c7224 */ /* 0x000fc400078e0012 */
[----:B------:R-:W-:Y:S11]  /*54580*/  IMAD.MOV.U32 R11, RZ, RZ, R19 ;  /* 0x000000ffff0b7224 */ /* 0x000ff600078e0013 */
[----:B------:R-:W-:Y:S09]  /*54590*/  @!UPT UIADD3 URZ, URZ, URZ, URZ ;  /* 0x0000003f3f3ff290 */ /* 0x000ff2000fffe03f */
[----:B------:R-:W-:Y:S01]  /*545a0*/  STL.64 [R1+0x850], R4 ;  /* 0x0008500401007387 */ /* 0x000fe20000100a00 */
[----:B------:R-:W-:Y:S02]  /*545b0*/  STL.64 [R1+0x858], R6 ;  /* 0x0008580601007387 */ /* 0x000fe40000100a00 */
[----:B------:R-:W-:Y:S02]  /*545c0*/  STL [R1+0x3440], R12 ;  /* 0x0034400c01007387 */ /* 0x000fe40000100800 */
[----:B------:R-:W2:Y:S01]  /*545d0*/  LDL.LU R16, [R1+0x410] ;  /* 0x0004100001107983 */ /* 0x000ea20000300800 */
[----:B------:R-:W2:Y:S01]  /*545e0*/  LDL.LU R17, [R1+0x414] ;  /* 0x0004140001117983 */ /* 0x000ea20000300800 */
        /* <DEDUP_REMOVED lines=8> */
[----:B---3--:R0:W-:Y:S01]  /*54670*/  STL.64 [R1+0x3418], R18 ;  /* 0x0034181201007387 */ /* 0x0081e20000100a00 */
[----:B--2---:R-:W-:Y:S03]  /*54680*/  STL.64 [R1+0x3410], R16 ;  /* 0x0034101001007387 */ /* 0x004fe60000100a00 */
[----:B0-----:R-:W2:Y:S04]  /*54690*/  LDL.64 R18, [R1+0x48] ;  /* 0x0000480001127983 */ /* 0x001ea80000100a00 */
[----:B--2---:R0:W-:Y:S04]  /*546a0*/  STL.64 [R1+0x3428], R18 ;  /* 0x0034281201007387 */ /* 0x0041e80000100a00 */
[----:B0-----:R-:W2:Y:S01]  /*546b0*/  LDL R18, [R1+0x58] ;  /* 0x0000580001127983 */ /* 0x001ea20000100800 */
[----:B------:R-:W-:-:S02]  /*546c0*/  IMAD.MOV.U32 R19, RZ, RZ, R29 ;  /* 0x000000ffff137224 */ /* 0x000fc400078e001d */
[----:B------:R-:W3:Y:S02]  /*546d0*/  LDL.LU R29, [R1+0x3460] ;  /* 0x00346000011d7983 */ /* 0x000ee40000300800 */
[----:B------:R-:W4:Y:S01]  /*546e0*/  LDL.64 R22, [R1+0x78] ;  /* 0x0000780001167983 */ /* 0x000f220000100a00 */
[----:B--2---:R-:W-:Y:S01]  /*546f0*/  STL.64 [R1+0x3448], R18 ;  /* 0x0034481201007387 */ /* 0x004fe20000100a00 */
[----:B------:R-:W2:Y:S03]  /*54700*/  LDL.64 R6, [R1+0x38] ;  /* 0x0000380001067983 */ /* 0x000ea60000100a00 */
[----:B--2---:R0:W-:Y:S01]  /*54710*/  STL.64 [R1+0x3420], R6 ;  /* 0x0034200601007387 */ /* 0x0041e20000100a00 */
[----:B------:R-:W2:Y:S02]  /*54720*/  LDL.LU R4, [R1+0x430] ;  /* 0x0004300001047983 */ /* 0x000ea40000300800 */
[----:B------:R-:W2:Y:S01]  /*54730*/  LDL.LU R5, [R1+0x434] ;  /* 0x0004340001057983 */ /* 0x000ea20000300800 */
[----:B0-----:R-:W2:Y:S01]  /*54740*/  LDL.LU R6, [R1+0x438] ;  /* 0x0004380001067983 */ /* 0x001ea20000300800 */
[----:B------:R-:W2:Y:S02]  /*54750*/  LDL.LU R7, [R1+0x43c] ;  /* 0x00043c0001077983 */ /* 0x000ea40000300800 */
[----:B------:R-:W2:Y:S02]  /*54760*/  LDL.LU R16, [R1+0x450] ;  /* 0x0004500001107983 */ /* 0x000ea40000300800 */
[----:B------:R-:W2:Y:S01]  /*54770*/  LDL.LU R17, [R1+0x454] ;  /* 0x0004540001117983 */ /* 0x000ea20000300800 */
[----:B------:R-:W2:Y:S01]  /*54780*/  LDL.LU R18, [R1+0x458] ;  /* 0x0004580001127983 */ /* 0x000ea20000300800 */
[----:B------:R-:W2:Y:S03]  /*54790*/  LDL.LU R19, [R1+0x45c] ;  /* 0x00045c0001137983 */ /* 0x000ea60000300800 */
[----:B--2---:R-:W-:Y:S01]  /*547a0*/  STL.64 [R1+0x3458], R18 ;  /* 0x0034581201007387 */ /* 0x004fe20000100a00 */
[----:B------:R0:W-:Y:S03]  /*547b0*/  STL.64 [R1+0x3450], R16 ;  /* 0x0034501001007387 */ /* 0x0001e60000100a00 */
[----:B0-----:R-:W4:Y:S01]  /*547c0*/  LDL.LU R16, [R1+0x1b0] ;  /* 0x0001b00001107983 */ /* 0x001f220000300800 */
[----:B------:R-:W4:Y:S02]  /*547d0*/  LDL.LU R17, [R1+0x1b4] ;  /* 0x0001b40001117983 */ /* 0x000f240000300800 */
[----:B------:R-:W4:Y:S02]  /*547e0*/  LDL.LU R18, [R1+0x1b8] ;  /* 0x0001b80001127983 */ /* 0x000f240000300800 */
[----:B------:R-:W4:Y:S01]  /*547f0*/  LDL.LU R19, [R1+0x1bc] ;  /* 0x0001bc0001137983 */ /* 0x000f220000300800 */
[----:B------:R-:W2:Y:S01]  /*54800*/  LDL.64 R14, [R1+0x68] ;  /* 0x00006800010e7983 */ /* 0x000ea20000100a00 */
[----:B------:R-:W-:Y:S02]  /*54810*/  STL.64 [R1+0x3438], R6 ;  /* 0x0034380601007387 */ /* 0x000fe40000100a00 */
[----:B------:R0:W-:Y:S02]  /*54820*/  STL.64 [R1+0x3430], R4 ;  /* 0x0034300401007387 */ /* 0x0001e40000100a00 */
        /* <DEDUP_REMOVED lines=9> */
[----:B------:R-:W2:Y:S01]  /*548c0*/  LDL.LU R11, [R1+0x3fc] ;  /* 0x0003fc00010b7983 */ /* 0x000ea20000300800 */
[----:B----4-:R-:W-:Y:S01]  /*548d0*/  HMMA.16816.F32.BF16 R16, R24, R22, R16 ;  /* 0x000000161810723c */ /* 0x010fe20000041810 */
[----:B--2---:R0:W-:Y:S01]  /*548e0*/  STL.64 [R1+0x33d0], R10 ;  /* 0x0033d00a01007387 */ /* 0x0041e20000100a00 */
[----:B------:R-:W-:Y:S02]  /*548f0*/  STL.64 [R1+0x33c8], R8 ;  /* 0x0033c80801007387 */ /* 0x000fe40000100a00 */
[----:B0-----:R-:W-:-:S02]  /*54900*/  IMAD.MOV.U32 R10, RZ, RZ, R2 ;  /* 0x000000ffff0a7224 */ /* 0x001fc400078e0002 */
[----:B------:R-:W-:-:S05]  /*54910*/  IMAD.MOV.U32 R11, RZ, RZ, R0 ;  /* 0x000000ffff0b7224 */ /* 0x000fca00078e0000 */
[----:B------:R0:W-:Y:S04]  /*54920*/  STL.64 [R1+0x33e0], R10 ;  /* 0x0033e00a01007387 */ /* 0x0001e80000100a00 */
[----:B0-----:R-:W2:Y:S08]  /*54930*/  LDL.64 R10, [R1+0x28] ;  /* 0x00002800010a7983 */ /* 0x001eb00000100a00 */
[----:B------:R-:W-:Y:S02]  /*54940*/  STL.64 [R1+0x840], R16 ;  /* 0x0008401001007387 */ /* 0x000fe40000100a00 */
[----:B------:R0:W-:Y:S02]  /*54950*/  STL.64 [R1+0x848], R18 ;  /* 0x0008481201007387 */ /* 0x0001e40000100a00 */
[----:B0-----:R-:W4:Y:S01]  /*54960*/  LDL.LU.64 R18, [R1+0x3458] ;  /* 0x0034580001127983 */ /* 0x001f220000300a00 */
[----:B------:R-:W4:Y:S02]  /*54970*/  LDL.LU.64 R16, [R1+0x3450] ;  /* 0x0034500001107983 */ /* 0x000f240000300a00 */
[----:B------:R-:W-:-:S02]  /*54980*/  IMAD.MOV.U32 R2, RZ, RZ, R22 ;  /* 0x000000ffff027224 */ /* 0x000fc400078e0016 */
[----:B------:R-:W-:Y:S02]  /*54990*/  IMAD.MOV.U32 R0, RZ, RZ, R23 ;  /* 0x000000ffff007224 */ /* 0x000fe400078e0017 */
[----:B---3--:R-:W0:Y:S04]  /*549a0*/  LDSM.16.MT88.4 R20, [R29+0xc200] ;  /* 0x00c200001d14783b */ /* 0x008e280000004200 */
[----:B0-----:R0:W-:Y:S01]  /*549b0*/  STL.64 [R1+0x3258], R22 ;  /* 0x0032581601007387 */ /* 0x0011e20000100a00 */
[----:B------:R1:W-:Y:S02]  /*549c0*/  STL.64 [R1+0x3250], R20 ;  /* 0x0032501401007387 */ /* 0x0003e40000100a00 */
[----:B0-----:R-:W-:Y:S02]  /*549d0*/  IMAD.MOV.U32 R22, RZ, RZ, R28 ;  /* 0x000000ffff167224 */ /* 0x001fe400078e001c */
[----:B------:R-:W-:-:S05]  /*549e0*/  IMAD.MOV.U32 R23, RZ, RZ, R13 ;  /* 0x000000ffff177224 */ /* 0x000fca00078e000d */
[----:B------:R0:W-:Y:S01]  /*549f0*/  STL.64 [R1+0x33d8], R22 ;  /* 0x0033d81601007387 */ /* 0x0001e20000100a00 */
[----:B-1----:R-:W3:Y:S02]  /*54a00*/  LDL.LU R20, [R1+0x400] ;  /* 0x0004000001147983 */ /* 0x002ee40000300800 */
[----:B------:R-:W3:Y:S01]  /*54a10*/  LDL.LU R21, [R1+0x404] ;  /* 0x0004040001157983 */ /* 0x000ee20000300800 */
[----:B0-----:R-:W3:Y:S01]  /*54a20*/  LDL.LU R22, [R1+0x408] ;  /* 0x0004080001167983 */ /* 0x001ee20000300800 */
[----:B------:R-:W3:Y:S01]  /*54a30*/  LDL.LU R23, [R1+0x40c] ;  /* 0x00040c0001177983 */ /* 0x000ee20000300800 */
[C---:B----4-:R-:W-:Y:S11]  /*54a40*/  HMMA.16816.F32.BF16 R16, R24.reuse, R14, R16 ;  /* 0x0000000e1810723c */ /* 0x050ff60000041810 */
[----:B------:R-:W-:Y:S11]  /*54a50*/  @!UPT UIADD3 URZ, URZ, URZ, URZ ;  /* 0x0000003f3f3ff290 */ /* 0x000ff6000fffe03f */
[----:B------:R-:W-:Y:S01]  /*54a60*/  @!UPT UIADD3 URZ, URZ, URZ, URZ ;  /* 0x0000003f3f3ff290 */ /* 0x000fe2000fffe03f */
[----:B------:R-:W-:Y:S01]  /*54a70*/  STL.64 [R1+0x830], R16 ;  /* 0x0008301001007387 */ /* 0x000fe20000100a00 */
[----:B------:R0:W-:Y:S03]  /*54a80*/  STL.64 [R1+0x838], R18 ;  /* 0x0008381201007387 */ /* 0x0001e60000100a00 */
[----:B0-----:R-:W4:Y:S01]  /*54a90*/  LDL.LU.64 R18, [R1+0x3448] ;  /* 0x0034480001127983 */ /* 0x001f220000300a00 */
[----:B------:R-:W2:Y:S01]  /*54aa0*/  LDL.LU R12, [R1+0x3440] ;  /* 0x00344000010c7983 */ /* 0x000ea20000300800 */
[C---:B----4-:R-:W-:Y:S02]  /*54ab0*/  HMMA.16816.F32.BF16 R16, R24.reuse, R18, R4 ;  /* 0x000000121810723c */ /* 0x050fe40000041804 */
[----:B------:R-:W4:Y:S01]  /*54ac0*/  LDL.LU.64 R6, [R1+0x3438] ;  /* 0x0034380001067983 */ /* 0x000f220000300a00 */
[----:B------:R-:W4:Y:S11]  /*54ad0*/  LDL.LU.64 R4, [R1+0x3430] ;  /* 0x0034300001047983 */ /* 0x000f360000300a00 */
[----:B------:R-:W-:Y:S09]  /*54ae0*/  @!UPT UIADD3 URZ, URZ, URZ, URZ ;  /* 0x0000003f3f3ff290 */ /* 0x000ff2000fffe03f */
[----:B------:R-:W-:Y:S01]  /*54af0*/  STL.64 [R1+0x820], R16 ;  /* 0x0008201001007387 */ /* 0x000fe20000100a00 */
[----:B------:R0:W-:Y:S03]  /*54b00*/  STL.64 [R1+0x828], R18 ;  /* 0x0008281201007387 */ /* 0x0001e60000100a00 */
[----:B0-----:R-:W4:Y:S01]  /*54b10*/  LDL.LU.64 R18, [R1+0x3428] ;  /* 0x0034280001127983 */ /* 0x001f220000300a00 */
[----:B------:R-:W-:Y:S02]  /*54b20*/  IMAD.MOV.U32 R28, RZ, RZ, R14 ;  /* 0x000000ffff1c7224 */ /* 0x000fe400078e000e */
[----:B------:R-:W-:Y:S01]  /*54b30*/  IMAD.MOV.U32 R13, RZ, RZ, R15 ;  /* 0x000000ffff0d7224 */ /* 0x000fe200078e000f */
        /* <DEDUP_REMOVED lines=19> */
[----:B------:R-:W3:Y:S01]  /*54c70*/  LDL.LU R5, [R1+0x33f0] ;  /* 0x0033f00001057983 */ /* 0x000ee20000300800 */
        /* <DEDUP_REMOVED lines=8> */
[----:B------:R-:W3:Y:S02]  /*54d00*/  LDL.LU.64 R10, [R1+0x33e0] ;  /* 0x0033e000010a7983 */ /* 0x000ee40000300a00 */
[C---:B---3--:R-:W-:Y:S01]  /*54d10*/  HMMA.16816.F32.BF16 R8, R24.reuse, R10, R20 ;  /* 0x0000000a1808723c */ /* 0x048fe20000041814 */
[----:B------:R-:W3:Y:S11]  /*54d20*/  LDL.LU.64 R22, [R1+0x33d8] ;  /* 0x0033d80001167983 */ /* 0x000ef60000300a00 */
[----:B------:R-:W-:Y:S11]  /*54d30*/  @!UPT UIADD3 URZ, URZ, URZ, URZ ;  /* 0x0000003f3f3ff290 */ /* 0x000ff6000fffe03f */
[----:B------:R-:W-:Y:S01]  /*54d40*/  STL.64 [R1+0x7e0], R8 ;  /* 0x0007e00801007387 */ /* 0x000fe20000100a00 */
[----:B------:R0:W-:Y:S03]  /*54d50*/  STL.64 [R1+0x7e8], R10 ;  /* 0x0007e80a01007387 */ /* 0x0001e60000100a00 */
[----:B0-----:R-:W3:Y:S01]  /*54d60*/  LDL.LU.64 R10, [R1+0x33d0] ;  /* 0x0033d000010a7983 */ /* 0x001ee20000300a00 */
[----:B------:R-:W3:Y:S02]  /*54d70*/  LDL.LU.64 R8, [R1+0x33c8] ;  /* 0x0033c80001087983 */ /* 0x000ee40000300a00 */
[C---:B---3--:R-:W-:Y:S01]  /*54d80*/  HMMA.16816.F32.BF16 R20, R24.reuse, R22, R8 ;  /* 0x000000161814723c */ /* 0x048fe20000041808 */
[----:B------:R-:W3:Y:S01]  /*54d90*/  LDL.LU.64 R10, [R1+0x33c0] ;  /* 0x0033c000010a7983 */ /* 0x000ee20000300a00 */
[----:B------:R-:W2:Y:S11]  /*54da0*/  LDL.LU.64 R8, [R1+0x33b8] ;  /* 0x0033b80001087983 */ /* 0x000eb60000300a00 */
[----:B------:R-:W-:Y:S10]  /*54db0*/  @!UPT UIADD3 URZ, URZ, URZ, URZ ;  /* 0x0000003f3f3ff290 */ /* 0x000ff4000fffe03f */
[----:B------:R0:W-:Y:S01]  /*54dc0*/  STL.64 [R1+0x7d0], R20 ;  /* 0x0007d01401007387 */ /* 0x0001e20000100a00 */
[----:B------:R1:W-:Y:S03]  /*54dd0*/  STL.64 [R1+0x7d8], R22 ;  /* 0x0007d81601007387 */ /* 0x0003e60000100a00 */
[----:B0-----:R-:W2:Y:S01]  /*54de0*/  LDL.LU R20, [R1+0x350] ;  /* 0x0003500001147983 */ /* 0x001ea20000300800 */
[----:B------:R-:W2:Y:S02]  /*54df0*/  LDL.LU R21, [R1+0x354] ;  /* 0x0003540001157983 */ /* 0x000ea40000300800 */
[----:B-1----:R-:W2:Y:S02]  /*54e00*/  LDL.LU R22, [R1+0x358] ;  /* 0x0003580001167983 */ /* 0x002ea40000300800 */
        /* <DEDUP_REMOVED lines=8> */
[----:B------:R-:W2:Y:S01]  /*54e90*/  LDL.LU R21, [R1+0x3e4] ;  /* 0x0003e40001157983 */ /* 0x000ea20000300800 */
[----:B0-----:R-:W2:Y:S01]  /*54ea0*/  LDL.LU R22, [R1+0x3e8] ;  /* 0x0003e80001167983 */ /* 0x001ea20000300800 */
[----:B------:R-:W2:Y:S02]  /*54eb0*/  LDL.LU R23, [R1+0x3ec] ;  /* 0x0003ec0001177983 */ /* 0x000ea40000300800 */
[----:B--2---:R-:W-:Y:S11]  /*54ec0*/  HMMA.16816.F32.BF16 R20, R24, R18, R20 ;  /* 0x000000121814723c */ /* 0x004ff60000041814 */
[----:B------:R-:W-:Y:S11]  /*54ed0*/  @!UPT UIADD3 URZ, URZ, URZ, URZ ;  /* 0x0000003f3f3ff290 */ /* 0x000ff6000fffe03f */
[----:B------:R-:W-:Y:S01]  /*54ee0*/  @!UPT UIADD3 URZ, URZ, URZ, URZ ;  /* 0x0000003f3f3ff290 */ /* 0x000fe2000fffe03f */
[----:B------:R-:W-:Y:S01]  /*54ef0*/  STL.64 [R1+0x7c0], R20 ;  /* 0x0007c01401007387 */ /* 0x000fe20000100a00 */
[----:B------:R0:W-:Y:S02]  /*54f00*/  STL.64 [R1+0x7c8], R22 ;  /* 0x0007c81601007387 */ /* 0x0001e40000100a00 */
[----:B0-----:R-:W-:Y:S02]  /*54f10*/  IMAD.MOV.U32 R22, RZ, RZ, R17 ;  /* 0x000000ffff167224 */ /* 0x001fe400078e0011 */
[----:B------:R-:W-:-:S05]  /*54f20*/  IMAD.MOV.U32 R23, RZ, RZ, R16 ;  /* 0x000000ffff177224 */ /* 0x000fca00078e0010 */
[----:B------:R-:W-:Y:S01]  /*54f30*/  STL.64 [R1+0x32a8], R22 ;  /* 0x0032a81601007387 */ /* 0x000fe20000100a00 */
[----:B------:R0:W-:Y:S02]  /*54f40*/  STL.64 [R1+0x3270], R18 ;  /* 0x0032701201007387 */ /* 0x0001e40000100a00 */
[----:B------:R-:W2:Y:S02]  /*54f50*/  LDL.LU R16, [R1+0x360] ;  /* 0x0003600001107983 */ /* 0x000ea40000300800 */
[----:B------:R-:W2:Y:S01]  /*54f60*/  LDL.LU R17, [R1+0x364] ;  /* 0x0003640001117983 */ /* 0x000ea20000300800 */
[----:B0-----:R-:W2:Y:S01]  /*54f70*/  LDL.LU R18, [R1+0x368] ;  /* 0x0003680001127983 */ /* 0x001ea20000300800 */
[----:B------:R-:W2:Y:S02]  /*54f80*/  LDL.LU R19, [R1+0x36c] ;  /* 0x00036c0001137983 */ /* 0x000ea40000300800 */
[----:B------:R-:W-:Y:S02]  /*54f90*/  IMAD.MOV.U32 R22, RZ, RZ, R3 ;  /* 0x000000ffff167224 */ /* 0x000fe400078e0003 */
        /* <DEDUP_REMOVED lines=20> */
[----:B------:R-:W2:Y:S01]  /*550e0*/  LDL.LU R19, [R1+0x38c] ;  /* 0x00038c0001137983 */ /* 0x000ea20000300800 */
[----:B------:R-:W2:Y:S04]  /*550f0*/  LDL.64 R22, [R1+0x58] ;  /* 0x0000580001167983 */ /* 0x000ea80000100a00 */
[----:B--2---:R0:W-:Y:S01]  /*55100*/  STL.64 [R1+0x32f0], R22 ;  /* 0x0032f01601007387 */ /* 0x0041e20000100a00 */
[----:B------:R-:W-:Y:S02]  /*55110*/  STL.64 [R1+0x32b8], R18 ;  /* 0x0032b81201007387 */ /* 0x000fe40000100a00 */
[----:B------:R1:W-:Y:S02]  /*55120*/  STL.64 [R1+0x32b0], R16 ;  /* 0x0032b01001007387 */ /* 0x0003e40000100a00 */
[----:B0-----:R-:W-:-:S02]  /*55130*/  IMAD.MOV.U32 R22, RZ, RZ, R28 ;  /* 0x000000ffff167224 */ /* 0x001fc400078e001c */
[----:B------:R-:W-:Y:S01]  /*55140*/  IMAD.MOV.U32 R23, RZ, RZ, R13 ;  /* 0x000000ffff177224 */ /* 0x000fe200078e000d */
[----:B-1----:R-:W2:Y:S01]  /*55150*/  LDL.LU R16, [R1+0x390] ;  /* 0x0003900001107983 */ /* 0x002ea20000300800 */
[----:B------:R-:W2:Y:S02]  /*55160*/  LDL.LU R17, [R1+0x394] ;  /* 0x0003940001117983 */ /* 0x000ea40000300800 */
[----:B------:R-:W2:Y:S02]  /*55170*/  LDL.LU R18, [R1+0x398] ;  /* 0x0003980001127983 */ /* 0x000ea40000300800 */
[----:B------:R-:W2:Y:S01]  /*55180*/  LDL.LU R19, [R1+0x39c] ;  /* 0x00039c0001137983 */ /* 0x000ea20000300800 */
[----:B------:R0:W-:Y:S01]  /*55190*/  STL.64 [R1+0x3308], R22 ;  /* 0x0033081601007387 */ /* 0x0001e20000100a00 */
[----:B------:R-:W2:Y:S02]  /*551a0*/  LDL.LU R20, [R1+0x140] ;  /* 0x0001400001147983 */ /* 0x000ea40000300800 */
[----:B------:R-:W2:Y:S01]  /*551b0*/  LDL.LU R21, [R1+0x144] ;  /* 0x0001440001157983 */ /* 0x000ea20000300800 */
[----:B0-----:R-:W2:Y:S01]  /*551c0*/  LDL.LU R22, [R1+0x148] ;  /* 0x0001480001167983 */ /* 0x001ea20000300800 */
[----:B------:R-:W2:Y:S03]  /*551d0*/  LDL.LU R23, [R1+0x14c] ;  /* 0x00014c0001177983 */ /* 0x000ea60000300800 */
[----:B--2---:R0:W-:Y:S01]  /*551e0*/  STL.64 [R1+0x3318], R22 ;  /* 0x0033181601007387 */ /* 0x0041e20000100a00 */
[----:B------:R-:W-:Y:S02]  /*551f0*/  STL.64 [R1+0x3310], R20 ;  /* 0x0033101401007387 */ /* 0x000fe40000100a00 */
[----:B0-----:R-:W-:-:S02]  /*55200*/  IMAD.MOV.U32 R22, RZ, RZ, R12 ;  /* 0x000000ffff167224 */ /* 0x001fc400078e000c */
[----:B---3--:R-:W-:-:S05]  /*55210*/  IMAD.MOV.U32 R23, RZ, RZ, R11 ;  /* 0x000000ffff177224 */ /* 0x008fca00078e000b */
[----:B------:R0:W-:Y:S02]  /*55220*/  STL.64 [R1+0x3330], R22 ;  /* 0x0033301601007387 */ /* 0x0001e40000100a00 */
[----:B0-----:R-:W-:Y:S02]  /*55230*/  IMAD.MOV.U32 R22, RZ, RZ, R10 ;  /* 0x000000ffff167224 */ /* 0x001fe400078e000a */
[----:B------:R-:W-:-:S05]  /*55240*/  IMAD.MOV.U32 R23, RZ, RZ, R9 ;  /* 0x000000ffff177224 */ /* 0x000fca00078e0009 */
[----:B------:R-:W-:Y:S01]  /*55250*/  STL.64 [R1+0x3348], R22 ;  /* 0x0033481601007387 */ /* 0x000fe20000100a00 */
[----:B------:R-:W-:Y:S02]  /*55260*/  STL.64 [R1+0x32d0], R18 ;  /* 0x0032d01201007387 */ /* 0x000fe40000100a00 */
[----:B------:R0:W-:Y:S02]  /*55270*/  STL.64 [R1+0x32c8], R16 ;  /* 0x0032c81001007387 */ /* 0x0001e40000100a00 */
        /* <DEDUP_REMOVED lines=27> */
[----:B------:R-:W4:Y:S01]  /*55430*/  LDL.LU R8, [R1+0x3d0] ;  /* 0x0003d00001087983 */ /* 0x000f220000300800 */
[----:B------:R-:W4:Y:S02]  /*55440*/  LDL.LU R9, [R1+0x3d4] ;  /* 0x0003d40001097983 */ /* 0x000f240000300800 */
[----:B------:R-:W4:Y:S02]  /*55450*/  LDL.LU R10, [R1+0x3d8] ;  /* 0x0003d800010a7983 */ /* 0x000f240000300800 */
[----:B------:R-:W4:Y:S01]  /*55460*/  LDL.LU R11, [R1+0x3dc] ;  /* 0x0003dc00010b7983 */ /* 0x000f220000300800 */
        /* <DEDUP_REMOVED lines=34> */
[----:B------:R-:W-:Y:S01]  /*55690*/  IMAD.MOV.U32 R23, RZ, RZ, R3 ;  /* 0x000000ffff177224 */ /* 0x000fe200078e0003 */
[----:B---3--:R-:W-:Y:S02]  /*556a0*/  HMMA.16816.F32.BF16 R24, R24, R10, R4 ;  /* 0x0000000a1818723c */ /* 0x008fe40000041804 */
[----:B------:R-:W2:Y:S01]  /*556b0*/  LDL.LU.64 R6, [R1+0x3398] ;  /* 0x0033980001067983 */ /* 0x000ea20000300a00 */
[----:B------:R-:W2:Y:S11]  /*556c0*/  LDL.LU.64 R4, [R1+0x3390] ;  /* 0x0033900001047983 */ /* 0x000eb60000300a00 */
[----:B------:R-:W-:Y:S09]  /*556d0*/  @!UPT UIADD3 URZ, URZ, URZ, URZ ;  /* 0x0000003f3f3ff290 */ /* 0x000ff2000fffe03f */
[----:B------:R-:W-:Y:S01]  /*556e0*/  STL.64 [R1+0x790], R24 ;  /* 0x0007901801007387 */ /* 0x000fe20000100a00 */
[----:B------:R-:W-:Y:S01]  /*556f0*/  STL.64 [R1+0x798], R26 ;  /* 0x0007981a01007387 */ /* 0x000fe20000100a00 */
        /* <DEDUP_REMOVED lines=34> */
[----:B0-----:R-:W3:Y:S01]  /*55920*/  LDL.LU.64 R22, [R1+0x3318] ;  /* 0x0033180001167983 */ /* 0x001ee20000300a00 */
[----:B------:R-:W3:Y:S02]  /*55930*/  LDL.LU.64 R20, [R1+0x3310] ;  /* 0x0033100001147983 */ /* 0x000ee40000300a00 */
[----:B------:R-:W-:Y:S02]  /*55940*/  IMAD.MOV.U32 R26, RZ, RZ, R2 ;  /* 0x000000ffff1a7224 */ /* 0x000fe400078e0002 */
[----:B------:R-:W-:-:S07]  /*55950*/  IMAD.MOV.U32 R27, RZ, RZ, R0 ;  /* 0x000000ffff1b7224 */ /* 0x000fce00078e0000 */
[C---:B---3--:R-:W-:Y:S01]  /*55960*/  HMMA.16816.F32.BF16 R24, R4.reuse, R26, R20 ;  /* 0x0000001a0418723c */ /* 0x048fe20000041814 */
[----:B------:R-:W2:Y:S11]  /*55970*/  LDL.LU.64 R22, [R1+0x3308] ;  /* 0x0033080001167983 */ /* 0x000eb60000300a00 */
[----:B------:R-:W-:Y:S11]  /*55980*/  @!UPT UIADD3 URZ, URZ, URZ, URZ ;  /* 0x0000003f3f3ff290 */ /* 0x000ff6000fffe03f */
[----:B------:R-:W-:Y:S01]  /*55990*/  STL.64 [R1+0x740], R24 ;  /* 0x0007401801007387 */ /* 0x000fe20000100a00 */
[----:B------:R-:W-:Y:S02]  /*559a0*/  STL.64 [R1+0x748], R26 ;  /* 0x0007481a01007387 */ /* 0x000fe40000100a00 */
[----:B------:R-:W0:Y:S04]  /*559b0*/  LDSM.16.MT88.4 R24, [R29+0xc280] ;  /* 0x00c280001d18783b */ /* 0x000e280000004200 */
[----:B------:R-:W-:Y:S01]  /*559c0*/  STL [R1+0x31e8], R29 ;  /* 0x0031e81d01007387 */ /* 0x000fe20000100800 */
[----:B0-----:R0:W-:Y:S01]  /*559d0*/  STL [R1+0x30f4], R24 ;  /* 0x0030f41801007387 */ /* 0x0011e20000100800 */
[----:B------:R1:W-:Y:S02]  /*559e0*/  STL [R1+0x30f0], R25 ;  /* 0x0030f01901007387 */ /* 0x0003e40000100800 */
[----:B------:R3:W-:Y:S02]  /*559f0*/  STL [R1+0x30ec], R26 ;  /* 0x0030ec1a01007387 */ /* 0x0007e40000100800 */
[----:B------:R4:W-:Y:S01]  /*55a00*/  STL [R1+0x30e8], R27 ;  /* 0x0030e81b01007387 */ /* 0x0009e20000100800 */
[----:B0-----:R-:W2:Y:S01]  /*55a10*/  LDL.LU R24, [R1+0x130] ;  /* 0x0001300001187983 */ /* 0x001ea20000300800 */
[----:B-1----:R-:W2:Y:S02]  /*55a20*/  LDL.LU R25, [R1+0x134] ;  /* 0x0001340001197983 */ /* 0x002ea40000300800 */
[----:B---3--:R-:W3:Y:S02]  /*55a30*/  LDL.LU R26, [R1+0x138] ;  /* 0x00013800011a7983 */ /* 0x008ee40000300800 */
[----:B----4-:R-:W3:Y:S01]  /*55a40*/  LDL.LU R27, [R1+0x13c] ;  /* 0x00013c00011b7983 */ /* 0x010ee20000300800 */
        /* <DEDUP_REMOVED lines=61> */
[----:B------:R-:W4:Y:S01]  /*55e20*/  LDL.LU R16, [R1+0x340] ;  /* 0x0003400001107983 */ /* 0x000f220000300800 */
[----:B------:R-:W4:Y:S04]  /*55e30*/  LDL.LU R17, [R1+0x344] ;  /* 0x0003440001117983 */ /* 0x000f280000300800 */
[----:B0-----:R-:W4:Y:S01]  /*55e40*/  LDL.LU R18, [R1+0x348] ;  /* 0x0003480001127983 */ /* 0x001f220000300800 */
[----:B------:R-:W4:Y:S02]  /*55e50*/  LDL.LU R19, [R1+0x34c] ;  /* 0x00034c0001137983 */ /* 0x000f240000300800 */
[----:B------:R0:W-:Y:S02]  /*55e60*/  STL.64 [R1+0x3230], R14 ;  /* 0x0032300e01007387 */ /* 0x0001e40000100a00 */
[----:B------:R-:W2:Y:S01]  /*55e70*/  LDL.LU R12, [R1+0x110] ;  /* 0x00011000010c7983 */ /* 0x000ea20000300800 */
[C---:B----4-:R-:W-:Y:S11]  /*55e80*/  HMMA.16816.F32.BF16 R16, R4.reuse, R14, R16 ;  /* 0x0000000e0410723c */ /* 0x050ff60000041810 */
[----:B------:R-:W-:Y:S11]  /*55e90*/  @!UPT UIADD3 URZ, URZ, URZ, URZ ;  /* 0x0000003f3f3ff290 */ /* 0x000ff6000fffe03f */
[----:B------:R-:W-:Y:S01]  /*55ea0*/  @!UPT UIADD3 URZ, URZ, URZ, URZ ;  /* 0x0000003f3f3ff290 */ /* 0x000fe2000fffe03f */
[----:B------:R-:W-:Y:S01]  /*55eb0*/  STL.64 [R1+0x6b0], R16 ;  /* 0x0006b01001007387 */ /* 0x000fe20000100a00 */
[----:B------:R-:W-:Y:S02]  /*55ec0*/  STL.64 [R1+0x6b8], R18 ;  /* 0x0006b81201007387 */ /* 0x000fe40000100a00 */
[----:B------:R-:W2:Y:S02]  /*55ed0*/  LDL.LU R13, [R1+0x114] ;  /* 0x00011400010d7983 */ /* 0x000ea40000300800 */
[----:B0-----:R-:W4:Y:S01]  /*55ee0*/  LDL.LU R14, [R1+0x118] ;  /* 0x00011800010e7983 */ /* 0x001f220000300800 */
[----:B------:R-:W4:Y:S01]  /*55ef0*/  LDL.LU R15, [R1+0x11c] ;  /* 0x00011c00010f7983 */ /* 0x000f220000300800 */
[----:B---3--:R-:W-:Y:S03]  /*55f00*/  HMMA.16816.F32.BF16 R4, R4, R10, R24 ;  /* 0x0000000a0404723c */ /* 0x008fe60000041818 */
[----:B----4-:R0:W-:Y:S01]  /*55f10*/  STL.64 [R1+0x3240], R14 ;  /* 0x0032400e01007387 */ /* 0x0101e20000100a00 */
[----:B--2---:R-:W-:Y:S03]  /*55f20*/  STL.64 [R1+0x3238], R12 ;  /* 0x0032380c01007387 */ /* 0x004fe60000100a00 */
[----:B0-----:R-:W2:Y:S01]  /*55f30*/  LDL.64 R14, [R1+0xc8] ;  /* 0x0000c800010e7983 */ /* 0x001ea20000100a00 */
[----:B------:R-:W3:Y:S11]  /*55f40*/  LDL.LU R16, [R1+0x100] ;  /* 0x0001000001107983 */ /* 0x000ef60000300800 */
[----:B------:R-:W-:Y:S04]  /*55f50*/  @!UPT UIADD3 URZ, URZ, URZ, URZ ;  /* 0x0000003f3f3ff290 */ /* 0x000fe8000fffe03f */
[----:B------:R-:W-:Y:S02]  /*55f60*/  STL.64 [R1+0x6a0], R4 ;  /* 0x0006a00401007387 */ /* 0x000fe40000100a00 */
[----:B------:R-:W-:Y:S01]  /*55f70*/  STL.64 [R1+0x6a8], R6 ;  /* 0x0006a80601007387 */ /* 0x000fe20000100a00 */
[----:B------:R-:W3:Y:S01]  /*55f80*/  LDL.LU R17, [R1+0x104] ;  /* 0x0001040001117983 */ /* 0x000ee20000300800 */
[----:B------:R-:W4:Y:S02]  /*55f90*/  LDL.LU R18, [R1+0x108] ;  /* 0x0001080001127983 */ /* 0x000f240000300800 */
[----:B------:R-:W4:Y:S02]  /*55fa0*/  LDL.LU R19, [R1+0x10c] ;  /* 0x00010c0001137983 */ /* 0x000f240000300800 */
[----:B----4-:R0:W-:Y:S01]  /*55fb0*/  STL.64 [R1+0x3228], R18 ;  /* 0x0032281201007387 */ /* 0x0101e20000100a00 */
[----:B---3--:R1:W-:Y:S03]  /*55fc0*/  STL.64 [R1+0x3220], R16 ;  /* 0x0032201001007387 */ /* 0x0083e60000100a00 */
[----:B0-----:R-:W3:Y:S04]  /*55fd0*/  LDL.64 R18, [R1+0xb8] ;  /* 0x0000b80001127983 */ /* 0x001ee80000100a00 */
[----:B---3--:R0:W-:Y:S01]  /*55fe0*/  STL.64 [R1+0x3248], R18 ;  /* 0x0032481201007387 */ /* 0x0081e20000100a00 */
[----:B-1----:R-:W2:Y:S02]  /*55ff0*/  LDL.LU R16, [R1+0x120] ;  /* 0x0001200001107983 */ /* 0x002ea40000300800 */
[----:B------:R-:W2:Y:S01]  /*56000*/  LDL.LU R17, [R1+0x124] ;  /* 0x0001240001117983 */ /* 0x000ea20000300800 */
[----:B0-----:R-:W2:Y:S01]  /*56010*/  LDL.LU R18, [R1+0x128] ;  /* 0x0001280001127983 */ /* 0x001ea20000300800 */
[----:B------:R-:W2:Y:S02]  /*56020*/  LDL.LU R19, [R1+0x12c] ;  /* 0x00012c0001137983 */ /* 0x000ea40000300800 */
[----:B------:R-:W3:Y:S02]  /*56030*/  LDL.LU R24, [R1+0xf0] ;  /* 0x0000f00001187983 */ /* 0x000ee40000300800 */
[----:B------:R-:W3:Y:S01]  /*56040*/  LDL.LU R25, [R1+0xf4] ;  /* 0x0000f40001197983 */ /* 0x000ee20000300800 */
[----:B------:R-:W4:Y:S01]  /*56050*/  LDL.LU R26, [R1+0xf8] ;  /* 0x0000f800011a7983 */ /* 0x000f220000300800 */
[----:B------:R-:W4:Y:S03]  /*56060*/  LDL.LU R27, [R1+0xfc] ;  /* 0x0000fc00011b7983 */ /* 0x000f260000300800 */
[----:B----4-:R0:W-:Y:S01]  /*56070*/  STL.64 [R1+0x3210], R26 ;  /* 0x0032101a01007387 */ /* 0x0101e20000100a00 */
[----:B---3--:R-:W-:Y:S02]  /*56080*/  STL.64 [R1+0x3208], R24 ;  /* 0x0032081801007387 */ /* 0x008fe40000100a00 */
[----:B------:R-:W3:Y:S01]  /*56090*/  LDL.64 R6, [R1+0x78] ;  /* 0x0000780001067983 */ /* 0x000ee20000100a00 */
[----:B0-----:R-:W4:Y:S01]  /*560a0*/  LDL.64 R26, [R1+0xa8] ;  /* 0x0000a800011a7983 */ /* 0x001f220000100a00 */
[----:B--2---:R-:W-:Y:S03]  /*560b0*/  HMMA.16816.F32.BF16 R16, R20, R14, R16 ;  /* 0x0000000e1410723c */ /* 0x004fe60000041810 */
[----:B---3--:R0:W-:Y:S01]  /*560c0*/  STL.64 [R1+0x31f0], R6 ;  /* 0x0031f00601007387 */ /* 0x0081e20000100a00 */
[----:B------:R-:W2:Y:S02]  /*560d0*/  LDL.LU R4, [R1+0xe0] ;  /* 0x0000e00001047983 */ /* 0x000ea40000300800 */
[----:B------:R-:W2:Y:S01]  /*560e0*/  LDL.LU R5, [R1+0xe4] ;  /* 0x0000e40001057983 */ /* 0x000ea20000300800 */
[----:B0-----:R-:W3:Y:S01]  /*560f0*/  LDL.LU R6, [R1+0xe8] ;  /* 0x0000e80001067983 */ /* 0x001ee20000300800 */
[----:B------:R-:W3:Y:S02]  /*56100*/  LDL.LU R7, [R1+0xec] ;  /* 0x0000ec0001077983 */ /* 0x000ee40000300800 */
[----:B------:R-:W-:-:S02]  /*56110*/  IMAD.MOV.U32 R3, RZ, RZ, R14 ;  /* 0x000000ffff037224 */ /* 0x000fc400078e000e */
[----:B------:R-:W-:Y:S01]  /*56120*/  IMAD.MOV.U32 R2, RZ, RZ, R15 ;  /* 0x000000ffff027224 */ /* 0x000fe200078e000f */
[----:B---3--:R0:W-:Y:S01]  /*56130*/  STL.64 [R1+0x3200], R6 ;  /* 0x0032000601007387 */ /* 0x0081e20000100a00 */
[----:B--2---:R-:W-:Y:S03]  /*56140*/  STL.64 [R1+0x31f8], R4 ;  /* 0x0031f80401007387 */ /* 0x004fe60000100a00 */
[----:B0-----:R-:W2:Y:S01]  /*56150*/  LDL.64 R6, [R1+0x98] ;  /* 0x0000980001067983 */ /* 0x001ea20000100a00 */
[----:B------:R-:W-:Y:S05]  /*56160*/  STL.64 [R1+0x3178], R10 ;  /* 0x0031780a01007387 */ /* 0x000fea0000100a00 */
[----:B------:R-:W-:Y:S02]  /*56170*/  STL.64 [R1+0x690], R16 ;  /* 0x0006901001007387 */ /* 0x000fe40000100a00 */
[----:B------:R0:W-:Y:S02]  /*56180*/  STL.64 [R1+0x698], R18 ;  /* 0x0006981201007387 */ /* 0x0001e40000100a00 */
[----:B0-----:R-:W3:Y:S01]  /*56190*/  LDL.LU.64 R18, [R1+0x3248] ;  /* 0x0032480001127983 */ /* 0x001ee20000300a00 */
[----:B------:R-:W3:Y:S02]  /*561a0*/  LDL.LU.64 R14, [R1+0x3240] ;  /* 0x00324000010e7983 */ /* 0x000ee40000300a00 */
[----:B------:R-:W3:Y:S02]  /*561b0*/  LDL.LU.64 R12, [R1+0x3238] ;  /* 0x00323800010c7983 */ /* 0x000ee40000300a00 */
[----:B------:R-:W-:Y:S01]  /*561c0*/  STL [R1+0x30fc], R2 ;  /* 0x0030fc0201007387 */ /* 0x000fe20000100800 */
[----:B------:R-:W-:Y:S01]  /*561d0*/  STL [R1+0x30f8], R3 ;  /* 0x0030f80301007387 */ /* 0x000fe20000100800 */
        /* <DEDUP_REMOVED lines=8> */
[----:B------:R-:W4:Y:S02]  /*56260*/  LDL.LU.64 R18, [R1+0x3228] ;  /* 0x0032280001127983 */ /* 0x000f240000300a00 */
[----:B------:R-:W4:Y:S01]  /*56270*/  LDL.LU.64 R16, [R1+0x3220] ;  /* 0x0032200001107983 */ /* 0x000f220000300a00 */
[----:B------:R0:W-:Y:S01]  /*56280*/  STL [R1+0x3104], R12 ;  /* 0x0031040c01007387 */ /* 0x0001e20000100800 */
[----:B------:R1:W-:Y:S01]  /*56290*/  STL [R1+0x3100], R13 ;  /* 0x0031000d01007387 */ /* 0x0003e20000100800 */
[C---:B----4-:R-:W-:Y:S02]  /*562a0*/  HMMA.16816.F32.BF16 R16, R20.reuse, R26, R16 ;  /* 0x0000001a1410723c */ /* 0x050fe40000041810 */
[----:B---3--:R3:W-:Y:S01]  /*562b0*/  STL.64 [R1+0x31b0], R14 ;  /* 0x0031b00e01007387 */ /* 0x0087e20000100a00 */
[----:B0-----:R-:W4:Y:S02]  /*562c0*/  LDL.LU R12, [R1+0xd0] ;  /* 0x0000d000010c7983 */ /* 0x001f240000300800 */
[----:B-1----:R-:W4:Y:S01]  /*562d0*/  LDL.LU R13, [R1+0xd4] ;  /* 0x0000d400010d7983 */ /* 0x002f220000300800 */
[----:B---3--:R-:W4:Y:S01]  /*562e0*/  LDL.LU R14, [R1+0xd8] ;  /* 0x0000d800010e7983 */ /* 0x008f220000300800 */
[----:B------:R-:W4:Y:S11]  /*562f0*/  LDL.LU R15, [R1+0xdc] ;  /* 0x0000dc00010f7983 */ /* 0x000f360000300800 */
[----:B------:R-:W-:Y:S05]  /*56300*/  @!UPT UIADD3 URZ, URZ, URZ, URZ ;  /* 0x0000003f3f3ff290 */ /* 0x000fea000fffe03f */
[----:B------:R0:W-:Y:S01]  /*56310*/  STL.64 [R1+0x670], R16 ;  /* 0x0006701001007387 */ /* 0x0001e20000100a00 */
[----:B------:R1:W-:Y:S02]  /*56320*/  STL.64 [R1+0x678], R18 ;  /* 0x0006781201007387 */ /* 0x0003e40000100a00 */
[----:B0-----:R-:W-:Y:S01]  /*56330*/  IMAD.MOV.U32 R17, RZ, RZ, R26 ;  /* 0x000000ffff117224 */ /* 0x001fe200078e001a */
[----:B-1----:R-:W3:Y:S01]  /*56340*/  LDL.LU.64 R18, [R1+0x3218] ;  /* 0x0032180001127983 */ /* 0x002ee20000300a00 */
[----:B------:R-:W-:Y:S02]  /*56350*/  IMAD.MOV.U32 R16, RZ, RZ, R27 ;  /* 0x000000ffff107224 */ /* 0x000fe400078e001b */
[----:B------:R-:W3:Y:S02]  /*56360*/  LDL.LU.64 R26, [R1+0x3210] ;  /* 0x00321000011a7983 */ /* 0x000ee40000300a00 */
[----:B------:R-:W3:Y:S01]  /*56370*/  LDL.LU.64 R24, [R1+0x3208] ;  /* 0x0032080001187983 */ /* 0x000ee20000300a00 */
[----:B------:R-:W-:Y:S01]  /*56380*/  STL [R1+0x3108], R17 ;  /* 0x0031081101007387 */ /* 0x000fe20000100800 */
[----:B--2---:R-:W-:Y:S01]  /*56390*/  IMAD.MOV.U32 R28, RZ, RZ, R7 ;  /* 0x000000ffff1c7224 */ /* 0x004fe200078e0007 */
[C---:B---3--:R-:W-:Y:S02]  /*563a0*/  HMMA.16816.F32.BF16 R24, R20.reuse, R6, R24 ;  /* 0x000000061418723c */ /* 0x048fe40000041818 */
[----:B------:R0:W-:Y:S01]  /*563b0*/  STL.64 [R1+0x3198], R18 ;  /* 0x0031981201007387 */ /* 0x0001e20000100a00 */
[----:B------:R-:W-:Y:S03]  /*563c0*/  STL [R1+0x3190], R16 ;  /* 0x0031901001007387 */ /* 0x000fe60000100800 */
[----:B0-----:R-:W2:Y:S11]  /*563d0*/  LDL.64 R18, [R1+0x88] ;  /* 0x0000880001127983 */ /* 0x001eb60000100a00 */
[----:B------:R-:W-:Y:S06]  /*563e0*/  @!UPT UIADD3 URZ, URZ, URZ, URZ ;  /* 0x0000003f3f3ff290 */ /* 0x000fec000fffe03f */
[----:B------:R-:W-:Y:S01]  /*563f0*/  STL.64 [R1+0x660], R24 ;  /* 0x0006601801007387 */ /* 0x000fe20000100a00 */
[----:B------:R0:W-:Y:S02]  /*56400*/  STL.64 [R1+0x668], R26 ;  /* 0x0006681a01007387 */ /* 0x0001e40000100a00 */
[----:B0-----:R-:W-:Y:S02]  /*56410*/  IMAD.MOV.U32 R27, RZ, RZ, R6 ;  /* 0x000000ffff1b7224 */ /* 0x001fe400078e0006 */
[----:B------:R-:W2:Y:S01]  /*56420*/  LDL.LU.64 R6, [R1+0x3200] ;  /* 0x0032000001067983 */ /* 0x000ea20000300a00 */
[----:B------:R-:W2:Y:S02]  /*56430*/  LDL.LU.64 R4, [R1+0x31f8] ;  /* 0x0031f80001047983 */ /* 0x000ea40000300a00 */
[C---:B--2---:R-:W-:Y:S11]  /*56440*/  HMMA.16816.F32.BF16 R4, R20.reuse, R18, R4 ;  /* 0x000000121404723c */ /* 0x044ff60000041804 */
[----:B------:R-:W-:Y:S11]  /*56450*/  @!UPT UIADD3 URZ, URZ, URZ, URZ ;  /* 0x0000003f3f3ff290 */ /* 0x000ff6000fffe03f */
[----:B------:R-:W-:Y:S01]  /*56460*/  @!UPT UIADD3 URZ, URZ, URZ, URZ ;  /* 0x0000003f3f3ff290 */ /* 0x000fe2000fffe03f */
[----:B------:R-:W-:Y:S01]  /*56470*/  STL.64 [R1+0x650], R4 ;  /* 0x0006500401007387 */ /* 0x000fe20000100a00 */
[----:B------:R0:W-:Y:S03]  /*56480*/  STL.64 [R1+0x658], R6 ;  /* 0x0006580601007387 */ /* 0x0001e60000100a00 */
[----:B0-----:R-:W4:Y:S01]  /*56490*/  LDL.LU.64 R6, [R1+0x31f0] ;  /* 0x0031f00001067983 */ /* 0x001f220000300a00 */
[----:B------:R-:W-:Y:S02]  /*564a0*/  IMAD.MOV.U32 R26, RZ, RZ, R19 ;  /* 0x000000ffff1a7224 */ /* 0x000fe400078e0013 */
[----:B------:R-:W-:Y:S01]  /*564b0*/  IMAD.MOV.U32 R25, RZ, RZ, R18 ;  /* 0x000000ffff197224 */ /* 0x000fe200078e0012 */
[----:B----4-:R-:W-:Y:S01]  /*564c0*/  HMMA.16816.F32.BF16 R12, R20, R6, R12 ;  /* 0x00000006140c723c */ /* 0x010fe2000004180c */
[----:B------:R-:W-:Y:S11]  /*564d0*/  IMAD.MOV.U32 R24, RZ, RZ, R7 ;  /* 0x000000ffff187224 */ /* 0x000ff600078e0007 */
[----:B------:R-:W-:Y:S11]  /*564e0*/  @!UPT UIADD3 URZ, URZ, URZ, URZ ;  /* 0x0000003f3f3ff290 */ /* 0x000ff6000fffe03f */
        /* <DEDUP_REMOVED lines=27> */
[----:B------:R-:W2:Y:S02]  /*566a0*/  LDL.LU R15, [R1+0x31c] ;  /* 0x00031c00010f7983 */ /* 0x000ea40000300800 */
[----:B--2---:R0:W-:Y:S01]  /*566b0*/  STL.64 [R1+0x31c0], R14 ;  /* 0x0031c00e01007387 */ /* 0x0041e20000100a00 */
[----:B------:R-:W-:Y:S03]  /*566c0*/  STL.64 [R1+0x31b8], R12 ;  /* 0x0031b80c01007387 */ /* 0x000fe60000100a00 */
[----:B0-----:R-:W2:Y:S01]  /*566d0*/  LDL R14, [R1+0x58] ;  /* 0x00005800010e7983 */ /* 0x001ea20000100800 */
[----:B------:R-:W-:-:S02]  /*566e0*/  IMAD.MOV.U32 R15, RZ, RZ, R29 ;  /* 0x000000ffff0f7224 */ /* 0x000fc400078e001d */
[----:B------:R-:W3:Y:S03]  /*566f0*/  LDL.LU R29, [R1+0x31e8] ;  /* 0x0031e800011d7983 */ /* 0x000ee60000300800 */
[----:B--2---:R0:W-:Y:S04]  /*56700*/  STL.64 [R1+0x31d0], R14 ;  /* 0x0031d00e01007387 */ /* 0x0041e80000100a00 */
[----:B0-----:R-:W2:Y:S01]  /*56710*/  LDL.64 R14, [R1+0x68] ;  /* 0x00006800010e7983 */ /* 0x001ea20000100a00 */
[----:B------:R0:W-:Y:S02]  /*56720*/  STL.64 [R1+0x31a8], R18 ;  /* 0x0031a81201007387 */ /* 0x0001e40000100a00 */
[----:B----4-:R1:W-:Y:S01]  /*56730*/  STL.64 [R1+0x31a0], R16 ;  /* 0x0031a01001007387 */ /* 0x0103e20000100a00 */
[----:B0-----:R-:W4:Y:S04]  /*56740*/  LDL.64 R18, [R1+0x48] ;  /* 0x0000480001127983 */ /* 0x001f280000100a00 */
[----:B----4-:R0:W-:Y:S01]  /*56750*/  STL.64 [R1+0x31c8], R18 ;  /* 0x0031c81201007387 */ /* 0x0101e20000100a00 */
[----:B-1----:R-:W4:Y:S02]  /*56760*/  LDL.LU R16, [R1+0x320] ;  /* 0x0003200001107983 */ /* 0x002f240000300800 */
        /* <DEDUP_REMOVED lines=9> */
[----:B---3--:R0:W-:Y:S01]  /*56800*/  STL.64 [R1+0x3148], R26 ;  /* 0x0031481a01007387 */ /* 0x0081e20000100a00 */
[----:B------:R-:W-:Y:S02]  /*56810*/  STL.64 [R1+0x3140], R24 ;  /* 0x0031401801007387 */ /* 0x000fe40000100a00 */
[----:B0-----:R-:W-:-:S02]  /*56820*/  IMAD.MOV.U32 R27, RZ, RZ, R8 ;  /* 0x000000ffff1b7224 */ /* 0x001fc400078e0008 */
[----:B------:R-:W-:Y:S01]  /*56830*/  IMAD.MOV.U32 R26, RZ, RZ, R9 ;  /* 0x000000ffff1a7224 */ /* 0x000fe200078e0009 */
[----:B------:R-:W3:Y:S01]  /*56840*/  LDL.LU R8, [R1+0x1430] ;  /* 0x0014300001087983 */ /* 0x000ee20000300800 */
[----:B------:R-:W3:Y:S02]  /*56850*/  LDL.LU R9, [R1+0x1434] ;  /* 0x0014340001097983 */ /* 0x000ee40000300800 */
[----:B------:R-:W4:Y:S02]  /*56860*/  LDL.LU R10, [R1+0x1438] ;  /* 0x00143800010a7983 */ /* 0x000f240000300800 */
[----:B------:R-:W4:Y:S02]  /*56870*/  LDL.LU R11, [R1+0x143c] ;  /* 0x00143c00010b7983 */ /* 0x000f240000300800 */
[----:B------:R-:W-:Y:S02]  /*56880*/  IMAD.MOV.U32 R3, RZ, RZ, R6 ;  /* 0x000000ffff037224 */ /* 0x000fe400078e0006 */
[----:B------:R-:W0:Y:S04]  /*56890*/  LDSM.16.MT88.4 R4, [R29+0xc300] ;  /* 0x00c300001d04783b */ /* 0x000e280000004200 */
[----:B----4-:R1:W-:Y:S01]  /*568a0*/  STL.64 [R1+0x3188], R10 ;  /* 0x0031880a01007387 */ /* 0x0103e20000100a00 */
[----:B---3--:R-:W-:Y:S03]  /*568b0*/  STL.64 [R1+0x3180], R8 ;  /* 0x0031800801007387 */ /* 0x008fe60000100a00 */
[----:B-1----:R-:W3:Y:S01]  /*568c0*/  LDL.64 R10, [R1+0x38] ;  /* 0x00003800010a7983 */ /* 0x002ee20000100a00 */
[----:B------:R1:W-:Y:S02]  /*568d0*/  STL.64 [R1+0x3160], R26 ;  /* 0x0031601a01007387 */ /* 0x0003e40000100a00 */
[----:B------:R-:W4:Y:S02]  /*568e0*/  LDL.LU R24, [R1+0x1420] ;  /* 0x0014200001187983 */ /* 0x000f240000300800 */
[----:B------:R-:W4:Y:S01]  /*568f0*/  LDL.LU R25, [R1+0x1424] ;  /* 0x0014240001197983 */ /* 0x000f220000300800 */
[----:B-1----:R-:W3:Y:S01]  /*56900*/  LDL.LU R26, [R1+0x1428] ;  /* 0x00142800011a7983 */ /* 0x002ee20000300800 */
[----:B------:R-:W3:Y:S01]  /*56910*/  LDL.LU R27, [R1+0x142c] ;  /* 0x00142c00011b7983 */ /* 0x000ee20000300800 */
[C---:B--2---:R-:W-:Y:S02]  /*56920*/  HMMA.16816.F32.BF16 R16, R20.reuse, R14, R16 ;  /* 0x0000000e1410723c */ /* 0x044fe40000041810 */
[----:B---3--:R1:W-:Y:S01]  /*56930*/  STL.64 [R1+0x3170], R26 ;  /* 0x0031701a01007387 */ /* 0x0083e20000100a00 */
[----:B----4-:R-:W-:Y:S03]  /*56940*/  STL.64 [R1+0x3168], R24 ;  /* 0x0031681801007387 */ /* 0x010fe60000100a00 */
[----:B-1----:R-:W2:Y:S01]  /*56950*/  LDL.64 R26, [R1+0x28] ;  /* 0x00002800011a7983 */ /* 0x002ea20000100a00 */
[----:B0-----:R0:W-:Y:S02]  /*56960*/  STL.64 [R1+0x2ff8], R6 ;  /* 0x002ff80601007387 */ /* 0x0011e40000100a00 */
[----:B------:R1:W-:Y:S01]  /*56970*/  STL.64 [R1+0x2ff0], R4 ;  /* 0x002ff00401007387 */ /* 0x0003e20000100a00 */
[----:B0-----:R-:W3:Y:S11]  /*56980*/  LDL R6, [R1+0x18] ;  /* 0x0000180001067983 */ /* 0x001ef60000100800 */
[----:B------:R-:W-:Y:S02]  /*56990*/  @!UPT UIADD3 URZ, URZ, URZ, URZ ;  /* 0x0000003f3f3ff290 */ /* 0x000fe4000fffe03f */
[----:B------:R-:W-:Y:S02]  /*569a0*/  STL.64 [R1+0x630], R16 ;  /* 0x0006301001007387 */ /* 0x000fe40000100a00 */
[----:B------:R0:W-:Y:S02]  /*569b0*/  STL.64 [R1+0x638], R18 ;  /* 0x0006381201007387 */ /* 0x0001e40000100a00 */
[----:B-1----:R-:W-:Y:S02]  /*569c0*/  IMAD.MOV.U32 R5, RZ, RZ, R14 ;  /* 0x000000ffff057224 */ /* 0x002fe400078e000e */
[----:B------:R-:W-:Y:S01]  /*569d0*/  IMAD.MOV.U32 R4, RZ, RZ, R15 ;  /* 0x000000ffff047224 */ /* 0x000fe200078e000f */
[----:B0-----:R-:W4:Y:S01]  /*569e0*/  LDL.LU.64 R18, [R1+0x31e0] ;  /* 0x0031e00001127983 */ /* 0x001f220000300a00 */
[----:B------:R-:W4:Y:S02]  /*569f0*/  LDL.LU.64 R16, [R1+0x31d8] ;  /* 0x0031d80001107983 */ /* 0x000f240000300a00 */
[----:B------:R-:W4:Y:S02]  /*56a00*/  LDL.LU.64 R14, [R1+0x31d0] ;  /* 0x0031d000010e7983 */ /* 0x000f240000300a00 */
[C---:B----4-:R-:W-:Y:S01]  /*56a10*/  HMMA.16816.F32.BF16 R12, R20.reuse, R14, R16 ;  /* 0x0000000e140c723c */ /* 0x050fe20000041810 */
[----:B------:R-:W4:Y:S11]  /*56a20*/  LDL.LU.64 R18, [R1+0x31c8] ;  /* 0x0031c80001127983 */ /* 0x000f360000300a00 */
[----:B------:R-:W-:Y:S11]  /*56a30*/  @!UPT UIADD3 URZ, URZ, URZ, URZ ;  /* 0x0000003f3f3ff290 */ /* 0x000ff6000fffe03f */
[----:B------:R-:W-:Y:S01]  /*56a40*/  STL.64 [R1+0x620], R12 ;  /* 0x0006200c01007387 */ /* 0x000fe20000100a00 */
[----:B------:R0:W-:Y:S03]  /*56a50*/  STL.64 [R1+0x628], R14 ;  /* 0x0006280e01007387 */ /* 0x0001e60000100a00 */
[----:B0-----:R-:W2:Y:S01]  /*56a60*/  LDL.LU.64 R14, [R1+0x31c0] ;  /* 0x0031c000010e7983 */ /* 0x001ea20000300a00 */
[----:B------:R-:W2:Y:S02]  /*56a70*/  LDL.LU.64 R12, [R1+0x31b8] ;  /* 0x0031b800010c7983 */ /* 0x000ea40000300a00 */
        /* <DEDUP_REMOVED lines=9> */
[----:B------:R-:W4:Y:S02]  /*56b10*/  LDL.LU.64 R16, [R1+0x31a0] ;  /* 0x0031a00001107983 */ /* 0x000f240000300a00 */
        /* <DEDUP_REMOVED lines=8> */
[----:B------:R-:W2:Y:S02]  /*56ba0*/  LDL.LU R16, [R1+0x3190] ;  /* 0x0031900001107983 */ /* 0x000ea40000300800 */
[----:B------:R-:W2:Y:S02]  /*56bb0*/  LDL.LU.64 R10, [R1+0x3188] ;  /* 0x00318800010a7983 */ /* 0x000ea40000300a00 */
[----:B------:R-:W2:Y:S02]  /*56bc0*/  LDL.LU.64 R8, [R1+0x3180] ;  /* 0x0031800001087983 */ /* 0x000ea40000300a00 */
[----:B------:R-:W-:Y:S01]  /*56bd0*/  IMAD.MOV.U32 R7, RZ, RZ, R0 ;  /* 0x000000ffff077224 */ /* 0x000fe200078e0000 */
[C---:B--2---:R-:W-:Y:S01]  /*56be0*/  HMMA.16816.F32.BF16 R8, R20.reuse, R26, R8 ;  /* 0x0000001a1408723c */ /* 0x044fe20000041808 */
[----:B----4-:R-:W-:Y:S01]  /*56bf0*/  STL.64 [R1+0x3158], R18 ;  /* 0x0031581201007387 */ /* 0x010fe20000100a00 */
[----:B------:R0:W-:Y:S03]  /*56c00*/  STL.64 [R1+0x3150], R16 ;  /* 0x0031501001007387 */ /* 0x0001e60000100a00 */
[----:B0-----:R-:W2:Y:S01]  /*56c10*/  LDL.LU R16, [R1+0x1410] ;  /* 0x0014100001107983 */ /* 0x001ea20000300800 */
[----:B------:R-:W2:Y:S02]  /*56c20*/  LDL.LU R17, [R1+0x1414] ;  /* 0x0014140001117983 */ /* 0x000ea40000300800 */
[----:B------:R-:W2:Y:S02]  /*56c30*/  LDL.LU R18, [R1+0x1418] ;  /* 0x0014180001127983 */ /* 0x000ea40000300800 */
[----:B------:R-:W2:Y:S01]  /*56c40*/  LDL.LU R19, [R1+0x141c] ;  /* 0x00141c0001137983 */ /* 0x000ea20000300800 */
[----:B------:R-:W4:Y:S11]  /*56c50*/  LDL R0, [R1+0x1730] ;  /* 0x0017300001007983 */ /* 0x000f360000100800 */
[----:B------:R-:W-:Y:S01]  /*56c60*/  @!UPT UIADD3 URZ, URZ, URZ, URZ ;  /* 0x0000003f3f3ff290 */ /* 0x000fe2000fffe03f */
[----:B------:R0:W-:Y:S01]  /*56c70*/  STL.64 [R1+0x500], R8 ;  /* 0x0005000801007387 */ /* 0x0001e20000100a00 */
[----:B------:R1:W-:Y:S02]  /*56c80*/  STL.64 [R1+0x508], R10 ;  /* 0x0005080a01007387 */ /* 0x0003e40000100a00 */
[----:B0-----:R-:W-:Y:S01]  /*56c90*/  IMAD.MOV.U32 R9, RZ, RZ, R26 ;  /* 0x000000ffff097224 */ /* 0x001fe200078e001a */
[----:B-1----:R-:W2:Y:S01]  /*56ca0*/  LDL.LU.64 R10, [R1+0x3178] ;  /* 0x00317800010a7983 */ /* 0x002ea20000300a00 */
[----:B------:R-:W-:Y:S02]  /*56cb0*/  IMAD.MOV.U32 R8, RZ, RZ, R27 ;  /* 0x000000ffff087224 */ /* 0x000fe400078e001b */
        /* <DEDUP_REMOVED lines=8> */
[----:B------:R-:W-:Y:S01]  /*56d40*/  STL.64 [R1+0x3018], R6 ;  /* 0x0030180601007387 */ /* 0x000fe20000100a00 */
[C---:B--2---:R-:W-:Y:S02]  /*56d50*/  HMMA.16816.F32.BF16 R24, R20.reuse, R26, R16 ;  /* 0x0000001a1418723c */ /* 0x044fe40000041810 */
[----:B------:R-:W2:Y:S01]  /*56d60*/  LDL.LU.64 R18, [R1+0x3158] ;  /* 0x0031580001127983 */ /* 0x000ea20000300a00 */
        /* <DEDUP_REMOVED lines=22> */
[----:B------:R-:W-:Y:S02]  /*56ed0*/  IMAD.MOV.U32 R6, RZ, RZ, R9 ;  /* 0x000000ffff067224 */ /* 0x000fe400078e0009 */
[----:B------:R-:W-:Y:S01]  /*56ee0*/  IMAD.MOV.U32 R7, RZ, RZ, R8 ;  /* 0x000000ffff077224 */ /* 0x000fe200078e0008 */
[----:B--2---:R-:W-:Y:S01]  /*56ef0*/  HMMA.16816.F32.BF16 R20, R20, R10, R24 ;  /* 0x0000000a1414723c */ /* 0x004fe20000041818 */
[----:B------:R-:W2:Y:S01]  /*56f00*/  LDL.LU.64 R26, [R1+0x3118] ;  /* 0x00311800011a7983 */ /* 0x000ea20000300a00 */
[----:B------:R-:W2:Y:S11]  /*56f10*/  LDL.LU.64 R24, [R1+0x3110] ;  /* 0x0031100001187983 */ /* 0x000eb60000300a00 */
[----:B------:R-:W-:Y:S10]  /*56f20*/  @!UPT UIADD3 URZ, URZ, URZ, URZ ;  /* 0x0000003f3f3ff290 */ /* 0x000ff4000fffe03f */
[----:B------:R-:W-:Y:S01]  /*56f30*/  STL.64 [R1+0x2b0], R20 ;  /* 0x0002b01401007387 */ /* 0x000fe20000100a00 */
[----:B------:R-:W-:Y:S02]  /*56f40*/  STL.64 [R1+0x2b8], R22 ;  /* 0x0002b81601007387 */ /* 0x000fe40000100a00 */
[----:B------:R-:W-:Y:S02]  /*56f50*/  STL.64 [R1+0x3030], R6 ;  /* 0x0030300601007387 */ /* 0x000fe40000100a00 */
[----:B------:R0:W-:Y:S01]  /*56f60*/  STL.64 [R1+0x3000], R10 ;  /* 0x0030000a01007387 */ /* 0x0001e20000100a00 */
[----:B------:R-:W4:Y:S01]  /*56f70*/  LDL.LU R8, [R1+0x1390] ;  /* 0x0013900001087983 */ /* 0x000f220000300800 */
[----:B------:R-:W4:Y:S03]  /*56f80*/  LDL.LU R9, [R1+0x1394] ;  /* 0x0013940001097983 */ /* 0x000f260000300800 */
[----:B0-----:R-:W4:Y:S01]  /*56f90*/  LDL.LU R10, [R1+0x1398] ;  /* 0x00139800010a7983 */ /* 0x001f220000300800 */
[----:B------:R-:W4:Y:S02]  /*56fa0*/  LDL.LU R11, [R1+0x139c] ;  /* 0x00139c00010b7983 */ /* 0x000f240000300800 */
[----:B---3--:R-:W-:-:S02]  /*56fb0*/  IMAD.MOV.U32 R6, RZ, RZ, R17 ;  /* 0x000000ffff067224 */ /* 0x008fc400078e0011 */
[----:B------:R-:W-:Y:S01]  /*56fc0*/  IMAD.MOV.U32 R7, RZ, RZ, R12 ;  /* 0x000000ffff077224 */ /* 0x000fe200078e000c */
[----:B------:R-:W3:Y:S01]  /*56fd0*/  LDL.LU R17, [R1+0x3108] ;  /* 0x0031080001117983 */ /* 0x000ee20000300800 */
[----:B------:R-:W3:Y:S03]  /*56fe0*/  LDL.LU R12, [R1+0x3104] ;  /* 0x00310400010c7983 */ /* 0x000ee60000300800 */
[----:B------:R0:W-:Y:S01]  /*56ff0*/  STL.64 [R1+0x3048], R6 ;  /* 0x0030480601007387 */ /* 0x0001e20000100a00 */
[----:B------:R-:W-:Y:S02]  /*57000*/  IMAD.MOV.U32 R22, RZ, RZ, R3 ;  /* 0x000000ffff167224 */ /* 0x000fe400078e0003 */
[----:B0-----:R-:W-:Y:S02]  /*57010*/  IMAD.MOV.U32 R6, RZ, RZ, R13 ;  /* 0x000000ffff067224 */ /* 0x001fe400078e000d */
[----:B------:R-:W-:-:S02]  /*57020*/  IMAD.MOV.U32 R7, RZ, RZ, R2 ;  /* 0x000000ffff077224 */ /* 0x000fc400078e0002 */
[----:B--2---:R-:W-:Y:S01]  /*57030*/  IMAD.MOV.U32 R23, RZ, RZ, R24 ;  /* 0x000000ffff177224 */ /* 0x004fe200078e0018 */
[----:B----4-:R-:W-:Y:S01]  /*57040*/  STL.64 [R1+0x3028], R10 ;  /* 0x0030280a01007387 */ /* 0x010fe20000100a00 */
[----:B------:R0:W-:Y:S03]  /*57050*/  STL.64 [R1+0x3020], R8 ;  /* 0x0030200801007387 */ /* 0x0001e60000100a00 */
[----:B0-----:R-:W2:Y:S01]  /*57060*/  LDL.LU R8, [R1+0x13a0] ;  /* 0x0013a00001087983 */ /* 0x001ea20000300800 */
[----:B------:R-:W2:Y:S02]  /*57070*/  LDL.LU R9, [R1+0x13a4] ;  /* 0x0013a40001097983 */ /* 0x000ea40000300800 */
[----:B------:R-:W4:Y:S02]  /*57080*/  LDL.LU R10, [R1+0x13a8] ;  /* 0x0013a800010a7983 */ /* 0x000f240000300800 */
[----:B------:R-:W4:Y:S01]  /*57090*/  LDL.LU R11, [R1+0x13ac] ;  /* 0x0013ac00010b7983 */ /* 0x000f220000300800 */
[----:B------:R-:W2:Y:S01]  /*570a0*/  LDL.LU R13, [R1+0x3100] ;  /* 0x00310000010d7983 */ /* 0x000ea20000300800 */
[----:B------:R-:W2:Y:S02]  /*570b0*/  LDL.LU R2, [R1+0x30fc] ;  /* 0x0030fc0001027983 */ /* 0x000ea40000300800 */
[----:B------:R-:W2:Y:S02]  /*570c0*/  LDL.LU R3, [R1+0x30f8] ;  /* 0x0030f80001037983 */ /* 0x000ea40000300800 */
[----:B------:R-:W2:Y:S01]  /*570d0*/  LDL.LU R24, [R1+0x30f4] ;  /* 0x0030f40001187983 */ /* 0x000ea20000300800 */
[----:B------:R-:W-:Y:S01]  /*570e0*/  STL.64 [R1+0x3088], R22 ;  /* 0x0030881601007387 */ /* 0x000fe20000100a00 */
[----:B------:R0:W-:Y:S03]  /*570f0*/  STL.64 [R1+0x3060], R6 ;  /* 0x0030600601007387 */ /* 0x0001e60000100a00 */
[----:B0-----:R-:W2:Y:S01]  /*57100*/  LDL.64 R6, [R1+0x58] ;  /* 0x0000580001067983 */ /* 0x001ea20000100a00 */
[----:B------:R-:W-:-:S02]  /*57110*/  IMAD.MOV.U32 R22, RZ, RZ, R25 ;  /* 0x000000ffff167224 */ /* 0x000fc400078e0019 */
[----:B------:R-:W-:Y:S01]  /*57120*/  IMAD.MOV.U32 R23, RZ, RZ, R26 ;  /* 0x000000ffff177224 */ /* 0x000fe200078e001a */
[----:B--2---:R0:W-:Y:S01]  /*57130*/  STL.64 [R1+0x3068], R6 ;  /* 0x0030680601007387 */ /* 0x0041e20000100a00 */
[----:B------:R-:W2:Y:S02]  /*57140*/  LDL.LU R25, [R1+0x30f0] ;  /* 0x0030f00001197983 */ /* 0x000ea40000300800 */
[----:B------:R-:W2:Y:S02]  /*57150*/  LDL.LU R26, [R1+0x30ec] ;  /* 0x0030ec00011a7983 */ /* 0x000ea40000300800 */
[----:B------:R-:W-:Y:S02]  /*57160*/  STL.64 [R1+0x30a0], R22 ;  /* 0x0030a01601007387 */ /* 0x000fe40000100a00 */
[----:B0-----:R-:W-:Y:S02]  /*57170*/  IMAD.MOV.U32 R6, RZ, RZ, R5 ;  /* 0x000000ffff067224 */ /* 0x001fe400078e0005 */
        /* <DEDUP_REMOVED lines=8> */
[----:B------:R-:W3:Y:S04]  /*57200*/  LDL.LU R27, [R1+0x30e8] ;  /* 0x0030e800011b7983 */ /* 0x000ee80000300800 */
[----:B------:R-:W-:Y:S04]  /*57210*/  STL.64 [R1+0x30b8], R22 ;  /* 0x0030b81601007387 */ /* 0x000fe80000100a00 */
[----:B--2---:R-:W-:Y:S01]  /*57220*/  STL.64 [R1+0x3098], R6 ;  /* 0x0030980601007387 */ /* 0x004fe20000100a00 */
[----:B------:R0:W-:Y:S03]  /*57230*/  STL.64 [R1+0x3090], R4 ;  /* 0x0030900401007387 */ /* 0x0001e60000100a00 */
[----:B0-----:R-:W2:Y:S01]  /*57240*/  LDL.LU R4, [R1+0x11b0] ;  /* 0x0011b00001047983 */ /* 0x001ea20000300800 */
[----:B------:R-:W2:Y:S02]  /*57250*/  LDL.LU R5, [R1+0x11b4] ;  /* 0x0011b40001057983 */ /* 0x000ea40000300800 */
[----:B------:R-:W2:Y:S02]  /*57260*/  LDL.LU R6, [R1+0x11b8] ;  /* 0x0011b80001067983 */ /* 0x000ea40000300800 */
[----:B------:R-:W2:Y:S02]  /*57270*/  LDL.LU R7, [R1+0x11bc] ;  /* 0x0011bc0001077983 */ /* 0x000ea40000300800 */
[----:B---3--:R-:W-:-:S02]  /*57280*/  IMAD.MOV.U32 R22, RZ, RZ, R17 ;  /* 0x000000ffff167224 */ /* 0x008fc400078e0011 */
[----:B------:R-:W-:-:S05]  /*57290*/  IMAD.MOV.U32 R23, RZ, RZ, R16 ;  /* 0x000000ffff177224 */ /* 0x000fca00078e0010 */
        /* <DEDUP_REMOVED lines=25> */
[----:B----4-:R-:W-:Y:S01]  /*57430*/  STL.64 [R1+0x3040], R10 ;  /* 0x0030400a01007387 */ /* 0x010fe20000100a00 */
[----:B------:R0:W-:Y:S03]  /*57440*/  STL.64 [R1+0x3038], R8 ;  /* 0x0030380801007387 */ /* 0x0001e60000100a00 */
[----:B0-----:R-:W3:Y:S01]  /*57450*/  LDL.LU R8, [R1+0x13b0] ;  /* 0x0013b00001087983 */ /* 0x001ee20000300800 */
[----:B------:R-:W3:Y:S02]  /*57460*/  LDL.LU R9, [R1+0x13b4] ;  /* 0x0013b40001097983 */ /* 0x000ee40000300800 */
[----:B------:R-:W4:Y:S02]  /*57470*/  LDL.LU R10, [R1+0x13b8] ;  /* 0x0013b800010a7983 */ /* 0x000f240000300800 */
[----:B------:R-:W4:Y:S02]  /*57480*/  LDL.LU R11, [R1+0x13bc] ;  /* 0x0013bc00010b7983 */ /* 0x000f240000300800 */
[----:B------:R-:W-:-:S02]  /*57490*/  IMAD.MOV.U32 R18, RZ, RZ, R3 ;  /* 0x000000ffff127224 */ /* 0x000fc400078e0003 */
[----:B------:R-:W-:-:S07]  /*574a0*/  IMAD.MOV.U32 R19, RZ, RZ, R2 ;  /* 0x000000ffff137224 */ /* 0x000fce00078e0002 */
[C---:B------:R-:W-:Y:S01]  /*574b0*/  HMMA.16816.F32.BF16 R16, R24.reuse, R18, R12 ;  /* 0x000000121810723c */ /* 0x040fe2000004180c */
[----:B----4-:R-:W-:Y:S01]  /*574c0*/  STL.64 [R1+0x3058], R10 ;  /* 0x0030580a01007387 */ /* 0x010fe20000100a00 */
[----:B---3--:R0:W-:Y:S03]  /*574d0*/  STL.64 [R1+0x3050], R8 ;  /* 0x0030500801007387 */ /* 0x0081e60000100a00 */
[----:B0-----:R-:W3:Y:S01]  /*574e0*/  LDL.LU R8, [R1+0x13c0] ;  /* 0x0013c00001087983 */ /* 0x001ee20000300800 */
[----:B------:R-:W3:Y:S02]  /*574f0*/  LDL.LU R9, [R1+0x13c4] ;  /* 0x0013c40001097983 */ /* 0x000ee40000300800 */
[----:B------:R-:W4:Y:S02]  /*57500*/  LDL.LU R10, [R1+0x13c8] ;  /* 0x0013c800010a7983 */ /* 0x000f240000300800 */
[----:B------:R-:W4:Y:S01]  /*57510*/  LDL.LU R11, [R1+0x13cc] ;  /* 0x0013cc00010b7983 */ /* 0x000f220000300800 */
[C---:B--2---:R-:W-:Y:S01]  /*57520*/  HMMA.16816.F32.BF16 R20, R24.reuse, R22, R4 ;  /* 0x000000161814723c */ /* 0x044fe20000041804 */
[----:B----4-:R-:W-:Y:S01]  /*57530*/  STL.64 [R1+0x3078], R10 ;  /* 0x0030780a01007387 */ /* 0x010fe20000100a00 */
[----:B---3--:R0:W-:Y:S03]  /*57540*/  STL.64 [R1+0x3070], R8 ;  /* 0x0030700801007387 */ /* 0x0081e60000100a00 */
[----:B0-----:R-:W2:Y:S01]  /*57550*/  LDL.LU R8, [R1+0x13e0] ;  /* 0x0013e00001087983 */ /* 0x001ea20000300800 */
[----:B------:R-:W2:Y:S02]  /*57560*/  LDL.LU R9, [R1+0x13e4] ;  /* 0x0013e40001097983 */ /* 0x000ea40000300800 */
[----:B------:R-:W2:Y:S02]  /*57570*/  LDL.LU R10, [R1+0x13e8] ;  /* 0x0013e800010a7983 */ /* 0x000ea40000300800 */
[----:B------:R-:W2:Y:S01]  /*57580*/  LDL.LU R11, [R1+0x13ec] ;  /* 0x0013ec00010b7983 */ /* 0x000ea20000300800 */
[----:B------:R-:W3:Y:S01]  /*57590*/  LDL.LU R12, [R1+0x1380] ;  /* 0x00138000010c7983 */ /* 0x000ee20000300800 */
[----:B------:R-:W-:Y:S02]  /*575a0*/  STL.64 [R1+0x2a0], R16 ;  /* 0x0002a01001007387 */ /* 0x000fe40000100a00 */
[----:B------:R0:W-:Y:S02]  /*575b0*/  STL.64 [R1+0x2a8], R18 ;  /* 0x0002a81201007387 */ /* 0x0001e40000100a00 */
[----:B------:R-:W3:Y:S01]  /*575c0*/  LDL.LU R13, [R1+0x1384] ;  /* 0x00138400010d7983 */ /* 0x000ee20000300800 */
[----:B------:R-:W3:Y:S01]  /*575d0*/  LDL.LU R14, [R1+0x1388] ;  /* 0x00138800010e7983 */ /* 0x000ee20000300800 */
[----:B------:R-:W3:Y:S03]  /*575e0*/  LDL.LU R15, [R1+0x138c] ;  /* 0x00138c00010f7983 */ /* 0x000ee60000300800 */
[----:B0-----:R-:W3:Y:S01]  /*575f0*/  LDL.64 R18, [R1+0x8] ;  /* 0x0000080001127983 */ /* 0x001ee20000100a00 */
[----:B------:R-:W4:Y:S02]  /*57600*/  LDL.LU.64 R6, [R1+0x30e0] ;  /* 0x0030e00001067983 */ /* 0x000f240000300a00 */
[----:B------:R-:W4:Y:S02]  /*57610*/  LDL.LU.64 R4, [R1+0x30d8] ;  /* 0x0030d80001047983 */ /* 0x000f240000300a00 */
        /* <DEDUP_REMOVED lines=25> */
[----:B------:R-:W2:Y:S11]  /*577b0*/  LDL.LU.64 R6, [R1+0x3080] ;  /* 0x0030800001067983 */ /* 0x000eb60000300a00 */
[----:B------:R-:W-:Y:S10]  /*577c0*/  @!UPT UIADD3 URZ, URZ, URZ, URZ ;  /* 0x0000003f3f3ff290 */ /* 0x000ff4000fffe03f */
[----:B------:R-:W-:Y:S01]  /*577d0*/  STL.64 [R1+0x250], R20 ;  /* 0x0002501401007387 */ /* 0x000fe20000100a00 */
[----:B------:R-:W-:Y:S02]  /*577e0*/  STL.64 [R1+0x258], R22 ;  /* 0x0002581601007387 */ /* 0x000fe40000100a00 */
[----:B------:R-:W0:Y:S02]  /*577f0*/  LDSM.16.MT88.4 R20, [R29+0xc380] ;  /* 0x00c380001d14783b */ /* 0x000e240000004200 */
[----:B0-----:R-:W-:Y:S02]  /*57800*/  STL.64 [R1+0x2ed0], R22 ;  /* 0x002ed01601007387 */ /* 0x001fe40000100a00 */
[----:B------:R0:W-:Y:S02]  /*57810*/  STL.64 [R1+0x2ec8], R20 ;  /* 0x002ec81401007387 */ /* 0x0001e40000100a00 */
[----:B0-----:R-:W4:Y:S01]  /*57820*/  LDL.LU R20, [R1+0x13d0] ;  /* 0x0013d00001147983 */ /* 0x001f220000300800 */
[----:B------:R-:W4:Y:S02]  /*57830*/  LDL.LU R21, [R1+0x13d4] ;  /* 0x0013d40001157983 */ /* 0x000f240000300800 */
[----:B------:R-:W4:Y:S02]  /*57840*/  LDL.LU R22, [R1+0x13d8] ;  /* 0x0013d80001167983 */ /* 0x000f240000300800 */
[----:B------:R-:W4:Y:S01]  /*57850*/  LDL.LU R23, [R1+0x13dc] ;  /* 0x0013dc0001177983 */ /* 0x000f220000300800 */
[----:B------:R-:W-:Y:S01]  /*57860*/  STL [R1+0x239c], R29 ;  /* 0x00239c1d01007387 */ /* 0x000fe20000100800 */
[C---:B--2---:R-:W-:Y:S03]  /*57870*/  HMMA.16816.F32.BF16 R4, R24.reuse, R6, R8 ;  /* 0x000000061804723c */ /* 0x044fe60000041808 */
[----:B------:R-:W2:Y:S01]  /*57880*/  LDL.LU.64 R10, [R1+0x3078] ;  /* 0x00307800010a7983 */ /* 0x000ea20000300a00 */
[----:B------:R-:W2:Y:S11]  /*57890*/  LDL.LU.64 R8, [R1+0x3070] ;  /* 0x0030700001087983 */ /* 0x000eb60000300a00 */
[----:B------:R-:W-:Y:S08]  /*578a0*/  @!UPT UIADD3 URZ, URZ, URZ, URZ ;  /* 0x0000003f3f3ff290 */ /* 0x000ff0000fffe03f */
[----:B------:R-:W-:Y:S01]  /*578b0*/  STL.64 [R1+0x4b0], R4 ;  /* 0x0004b00401007387 */ /* 0x000fe20000100a00 */
[----:B------:R0:W-:Y:S03]  /*578c0*/  STL.64 [R1+0x4b8], R6 ;  /* 0x0004b80601007387 */ /* 0x0001e60000100a00 */
[----:B0-----:R-:W4:Y:S02]  /*578d0*/  LDL.LU.64 R6, [R1+0x3068] ;  /* 0x0030680001067983 */ /* 0x001f240000300a00 */
[C---:B----4-:R-:W-:Y:S11]  /*578e0*/  HMMA.16816.F32.BF16 R20, R24.reuse, R6, R20 ;  /* 0x000000061814723c */ /* 0x050ff60000041814 */
[----:B------:R-:W-:Y:S11]  /*578f0*/  @!UPT UIADD3 URZ, URZ, URZ, URZ ;  /* 0x0000003f3f3ff290 */ /* 0x000ff6000fffe03f */
[----:B------:R-:W-:Y:S01]  /*57900*/  @!UPT UIADD3 URZ, URZ, URZ, URZ ;  /* 0x0000003f3f3ff290 */ /* 0x000fe2000fffe03f */
[----:B------:R-:W-:Y:S01]  /*57910*/  STL.64 [R1+0x4a0], R20 ;  /* 0x0004a01401007387 */ /* 0x000fe20000100a00 */
[----:B------:R0:W-:Y:S02]  /*57920*/  STL.64 [R1+0x4a8], R22 ;  /* 0x0004a81601007387 */ /* 0x0001e40000100a00 */
[----:B0-----:R-:W-:Y:S02]  /*57930*/  IMAD.MOV.U32 R23, RZ, RZ, R6 ;  /* 0x000000ffff177224 */ /* 0x001fe400078e0006 */
[----:B------:R-:W-:Y:S02]  /*57940*/  IMAD.MOV.U32 R22, RZ, RZ, R7 ;  /* 0x000000ffff167224 */ /* 0x000fe400078e0007 */
[----:B------:R-:W2:Y:S03]  /*57950*/  LDL.LU.64 R6, [R1+0x3060] ;  /* 0x0030600001067983 */ /* 0x000ea60000300a00 */
[----:B------:R0:W-:Y:S02]  /*57960*/  STL.64 [R1+0x2fc8], R22 ;  /* 0x002fc81601007387 */ /* 0x0001e40000100a00 */
[----:B------:R-:W4:Y:S02]  /*57970*/  LDL.LU R20, [R1+0x1370] ;  /* 0x0013700001147983 */ /* 0x000f240000300800 */
[----:B------:R-:W4:Y:S01]  /*57980*/  LDL.LU R21, [R1+0x1374] ;  /* 0x0013740001157983 */ /* 0x000f220000300800 */
[----:B0-----:R-:W4:Y:S01]  /*57990*/  LDL.LU R22, [R1+0x1378] ;  /* 0x0013780001167983 */ /* 0x001f220000300800 */
[----:B------:R-:W4:Y:S01]  /*579a0*/  LDL.LU R23, [R1+0x137c] ;  /* 0x00137c0001177983 */ /* 0x000f220000300800 */
        /* <DEDUP_REMOVED lines=21> */
[C---:B---3--:R-:W-:Y:S08]  /*57b00*/  HMMA.16816.F32.BF16 R12, R24.reuse, R18, R12 ;  /* 0x00000012180c723c */ /* 0x048ff0000004180c */
[----:B--2---:R-:W-:Y:S01]  /*57b10*/  HMMA.16816.F32.BF16 R4, R24, R6, R8 ;  /* 0x000000061804723c */ /* 0x004fe20000041808 */
[----:B------:R-:W2:Y:S11]  /*57b20*/  LDL.LU R8, [R1+0x1360] ;  /* 0x0013600001087983 */ /* 0x000eb60000300800 */
[----:B------:R-:W-:Y:S11]  /*57b30*/  @!UPT UIADD3 URZ, URZ, URZ, URZ ;  /* 0x0000003f3f3ff290 */ /* 0x000ff6000fffe03f */
[----:B------:R0:W-:Y:S01]  /*57b40*/  STL.64 [R1+0x460], R4 ;  /* 0x0004600401007387 */ /* 0x0001e20000100a00 */
[----:B------:R1:W-:Y:S02]  /*57b50*/  STL.64 [R1+0x468], R6 ;  /* 0x0004680601007387 */ /* 0x0003e40000100a00 */
[----:B------:R-:W2:Y:S02]  /*57b60*/  LDL.LU R9, [R1+0x1364] ;  /* 0x0013640001097983 */ /* 0x000ea40000300800 */
[----:B------:R-:W2:Y:S01]  /*57b70*/  LDL.LU R10, [R1+0x1368] ;  /* 0x00136800010a7983 */ /* 0x000ea20000300800 */
[----:B------:R-:W2:Y:S04]  /*57b80*/  LDL.LU R11, [R1+0x136c] ;  /* 0x00136c00010b7983 */ /* 0x000ea80000300800 */
[----:B0-----:R-:W3:Y:S01]  /*57b90*/  LDL.LU R4, [R1+0x1190] ;  /* 0x0011900001047983 */ /* 0x001ee20000300800 */
[----:B------:R-:W3:Y:S02]  /*57ba0*/  LDL.LU R5, [R1+0x1194] ;  /* 0x0011940001057983 */ /* 0x000ee40000300800 */
[----:B-1----:R-:W3:Y:S02]  /*57bb0*/  LDL.LU R6, [R1+0x1198] ;  /* 0x0011980001067983 */ /* 0x002ee40000300800 */
[----:B------:R-:W3:Y:S01]  /*57bc0*/  LDL.LU R7, [R1+0x119c] ;  /* 0x00119c0001077983 */ /* 0x000ee20000300800 */
[----:B------:R0:W-:Y:S01]  /*57bd0*/  STL.64 [R1+0x450], R12 ;  /* 0x0004500c01007387 */ /* 0x0001e20000100a00 */
[----:B------:R1:W-:Y:S02]  /*57be0*/  STL.64 [R1+0x458], R14 ;  /* 0x0004580e01007387 */ /* 0x0003e40000100a00 */
[----:B0-----:R-:W-:Y:S01]  /*57bf0*/  IMAD.MOV.U32 R13, RZ, RZ, R18 ;  /* 0x000000ffff0d7224 */ /* 0x001fe200078e0012 */
[----:B-1----:R-:W2:Y:S01]  /*57c00*/  LDL.LU.64 R14, [R1+0x3010] ;  /* 0x00301000010e7983 */ /* 0x002ea20000300a00 */
[----:B------:R-:W-:-:S02]  /*57c10*/  IMAD.MOV.U32 R12, RZ, RZ, R19 ;  /* 0x000000ffff0c7224 */ /* 0x000fc400078e0013 */
[----:B------:R-:W4:Y:S02]  /*57c20*/  LDL.LU.64 R18, [R1+0x3008] ;  /* 0x0030080001127983 */ /* 0x000f240000300a00 */
[C---:B----4-:R-:W-:Y:S11]  /*57c30*/  HMMA.16816.F32.BF16 R20, R24.reuse, R18, R20 ;  /* 0x000000121814723c */ /* 0x050ff60000041814 */
[----:B------:R-:W-:Y:S11]  /*57c40*/  @!UPT UIADD3 URZ, URZ, URZ, URZ ;  /* 0x0000003f3f3ff290 */ /* 0x000ff6000fffe03f */
[----:B------:R-:W-:Y:S01]  /*57c50*/  @!UPT UIADD3 URZ, URZ, URZ, URZ ;  /* 0x0000003f3f3ff290 */ /* 0x000fe2000fffe03f */
[----:B------:R0:W-:Y:S01]  /*57c60*/  STL.64 [R1+0x440], R20 ;  /* 0x0004401401007387 */ /* 0x0001e20000100a00 */
[----:B------:R1:W-:Y:S03]  /*57c70*/  STL.64 [R1+0x448], R22 ;  /* 0x0004481601007387 */ /* 0x0003e60000100a00 */
[----:B0-----:R-:W4:Y:S01]  /*57c80*/  LDL.LU R20, [R1+0x1160] ;  /* 0x0011600001147983 */ /* 0x001f220000300800 */
[----:B------:R-:W4:Y:S02]  /*57c90*/  LDL.LU R21, [R1+0x1164] ;  /* 0x0011640001157983 */ /* 0x000f240000300800 */
[----:B-1----:R-:W2:Y:S02]  /*57ca0*/  LDL.LU R22, [R1+0x1168] ;  /* 0x0011680001167983 */ /* 0x002ea40000300800 */
[----:B------:R-:W2:Y:S02]  /*57cb0*/  LDL.LU R23, [R1+0x116c] ;  /* 0x00116c0001177983 */ /* 0x000ea40000300800 */
[----:B--2---:R0:W-:Y:S01]  /*57cc0*/  STL.64 [R1+0x2fd8], R22 ;  /* 0x002fd81601007387 */ /* 0x0041e20000100a00 */
[----:B----4-:R-:W-:Y:S03]  /*57cd0*/  STL.64 [R1+0x2fd0], R20 ;  /* 0x002fd01401007387 */ /* 0x010fe60000100a00 */
[----:B0-----:R-:W2:Y:S04]  /*57ce0*/  LDL.64 R22, [R1+0xb8] ;  /* 0x0000b80001167983 */ /* 0x001ea80000100a00 */
[----:B--2---:R0:W-:Y:S04]  /*57cf0*/  STL.64 [R1+0x2fe0], R22 ;  /* 0x002fe01601007387 */ /* 0x0041e80000100a00 */
[----:B0-----:R-:W2:Y:S01]  /*57d00*/  LDL.64 R22, [R1+0xc8] ;  /* 0x0000c80001167983 */ /* 0x001ea20000100a00 */
[----:B------:R0:W-:Y:S02]  /*57d10*/  STL.64 [R1+0x2fb0], R18 ;  /* 0x002fb01201007387 */ /* 0x0001e40000100a00 */
[----:B------:R-:W4:Y:S02]  /*57d20*/  LDL.LU R16, [R1+0x1150] ;  /* 0x0011500001107983 */ /* 0x000f240000300800 */
[----:B------:R-:W4:Y:S01]  /*57d30*/  LDL.LU R17, [R1+0x1154] ;  /* 0x0011540001117983 */ /* 0x000f220000300800 */
[----:B0-----:R-:W2:Y:S01]  /*57d40*/  LDL.LU R18, [R1+0x1158] ;  /* 0x0011580001127983 */ /* 0x001ea20000300800 */
[----:B------:R-:W2:Y:S01]  /*57d50*/  LDL.LU R19, [R1+0x115c] ;  /* 0x00115c0001137983 */ /* 0x000ea20000300800 */
[C---:B------:R-:W-:Y:S02]  /*57d60*/  HMMA.16816.F32.BF16 R8, R24.reuse, R14, R8 ;  /* 0x0000000e1808723c */ /* 0x040fe40000041808 */
[----:B--2---:R0:W-:Y:S01]  /*57d70*/  STL.64 [R1+0x2fc0], R18 ;  /* 0x002fc01201007387 */ /* 0x0041e20000100a00 */
[----:B----4-:R1:W-:Y:S03]  /*57d80*/  STL.64 [R1+0x2fb8], R16 ;  /* 0x002fb81001007387 */ /* 0x0103e60000100a00 */
[----:B0-----:R-:W2:Y:S04]  /*57d90*/  LDL.64 R18, [R1+0xa8] ;  /* 0x0000a80001127983 */ /* 0x001ea80000100a00 */
[----:B--2---:R0:W-:Y:S01]  /*57da0*/  STL.64 [R1+0x2fe8], R18 ;  /* 0x002fe81201007387 */ /* 0x0041e20000100a00 */
[----:B-1----:R-:W2:Y:S02]  /*57db0*/  LDL.LU R16, [R1+0x1180] ;  /* 0x0011800001107983 */ /* 0x002ea40000300800 */
[----:B------:R-:W2:Y:S01]  /*57dc0*/  LDL.LU R17, [R1+0x1184] ;  /* 0x0011840001117983 */ /* 0x000ea20000300800 */
[----:B0-----:R-:W2:Y:S01]  /*57dd0*/  LDL.LU R18, [R1+0x1188] ;  /* 0x0011880001127983 */ /* 0x001ea20000300800 */
[----:B------:R-:W2:Y:S08]  /*57de0*/  LDL.LU R19, [R1+0x118c] ;  /* 0x00118c0001137983 */ /* 0x000eb00000300800 */
[----:B------:R-:W-:Y:S02]  /*57df0*/  STL.64 [R1+0x430], R8 ;  /* 0x0004300801007387 */ /* 0x000fe40000100a00 */
[----:B------:R0:W-:Y:S02]  /*57e00*/  STL.64 [R1+0x438], R10 ;  /* 0x0004380a01007387 */ /* 0x0001e40000100a00 */
[----:B0-----:R-:W3:Y:S01]  /*57e10*/  LDL.LU.64 R10, [R1+0x3000] ;  /* 0x00300000010a7983 */ /* 0x001ee20000300a00 */
[----:B------:R0:W-:Y:S02]  /*57e20*/  STL.64 [R1+0x2f30], R14 ;  /* 0x002f300e01007387 */ /* 0x0001e40000100a00 */
[----:B------:R-:W-:Y:S01]  /*57e30*/  STL.64 [R1+0x2f98], R12 ;  /* 0x002f980c01007387 */ /* 0x000fe20000100a00 */
[----:B0-----:R-:W4:Y:S01]  /*57e40*/  LDL.64 R14, [R1+0x88] ;  /* 0x00008800010e7983 */ /* 0x001f220000100a00 */
[----:B---3--:R-:W-:Y:S03]  /*57e50*/  HMMA.16816.F32.BF16 R24, R24, R10, R4 ;  /* 0x0000000a1818723c */ /* 0x008fe60000041804 */
[----:B----4-:R0:W-:Y:S04]  /*57e60*/  STL.64 [R1+0x2fa8], R14 ;  /* 0x002fa80e01007387 */ /* 0x0101e80000100a00 */
[----:B0-----:R-:W3:Y:S01]  /*57e70*/  LDL.64 R14, [R1+0x98] ;  /* 0x00009800010e7983 */ /* 0x001ee20000100a00 */
[----:B------:R-:W2:Y:S02]  /*57e80*/  LDL.LU.64 R6, [R1+0x2ff8] ;  /* 0x002ff80001067983 */ /* 0x000ea40000300a00 */
[----:B------:R-:W2:Y:S11]  /*57e90*/  LDL.LU.64 R4, [R1+0x2ff0] ;  /* 0x002ff00001047983 */ /* 0x000eb60000300a00 */
[----:B------:R-:W-:Y:S02]  /*57ea0*/  @!UPT UIADD3 URZ, URZ, URZ, URZ ;  /* 0x0000003f3f3ff290 */ /* 0x000fe4000fffe03f */
[----:B------:R-:W-:Y:S01]  /*57eb0*/  STL.64 [R1+0x240], R24 ;  /* 0x0002401801007387 */ /* 0x000fe20000100a00 */
[----:B------:R0:W-:Y:S04]  /*57ec0*/  STL.64 [R1+0x248], R26 ;  /* 0x0002481a01007387 */ /* 0x0001e80000100a00 */
[----:B0-----:R-:W4:Y:S01]  /*57ed0*/  LDL.64 R26, [R1+0x78] ;  /* 0x00007800011a7983 */ /* 0x001f220000100a00 */
[----:B------:R-:W-:Y:S02]  /*57ee0*/  IMAD.MOV.U32 R3, RZ, RZ, R22 ;  /* 0x000000ffff037224 */ /* 0x000fe400078e0016 */
[----:B------:R-:W-:Y:S01]  /*57ef0*/  IMAD.MOV.U32 R2, RZ, RZ, R23 ;  /* 0x000000ffff027224 */ /* 0x000fe200078e0017 */
[C---:B--2---:R-:W-:Y:S01]  /*57f00*/  HMMA.16816.F32.BF16 R16, R4.reuse, R22, R16 ;  /* 0x000000160410723c */ /* 0x044fe20000041810 */
[----:B----4-:R0:W-:Y:S01]  /*57f10*/  STL.64 [R1+0x2fa0], R26 ;  /* 0x002fa01a01007387 */ /* 0x0101e20000100a00 */
[----:B------:R-:W2:Y:S02]  /*57f20*/  LDL.LU R24, [R1+0x1140] ;  /* 0x0011400001187983 */ /* 0x000ea40000300800 */
[----:B------:R-:W2:Y:S01]  /*57f30*/  LDL.LU R25, [R1+0x1144] ;  /* 0x0011440001197983 */ /* 0x000ea20000300800 */
[----:B0-----:R-:W2:Y:S01]  /*57f40*/  LDL.LU R26, [R1+0x1148] ;  /* 0x00114800011a7983 */ /* 0x001ea20000300800 */
[----:B------:R-:W2:Y:S02]  /*57f50*/  LDL.LU R27, [R1+0x114c] ;  /* 0x00114c00011b7983 */ /* 0x000ea40000300800 */
[----:B------:R0:W-:Y:S02]  /*57f60*/  STL [R1+0x2edc], R10 ;  /* 0x002edc0a01007387 */ /* 0x0001e40000100800 */
[----:B------:R1:W-:Y:S01]  /*57f70*/  STL [R1+0x2ed8], R11 ;  /* 0x002ed80b01007387 */ /* 0x0003e20000100800 */
[----:B------:R-:W4:Y:S01]  /*57f80*/  LDL.LU R8, [R1+0x1170] ;  /* 0x0011700001087983 */ /* 0x000f220000300800 */
[----:B------:R-:W4:Y:S03]  /*57f90*/  LDL.LU R9, [R1+0x1174] ;  /* 0x0011740001097983 */ /* 0x000f260000300800 */
[----:B0-----:R-:W4:Y:S01]  /*57fa0*/  LDL.LU R10, [R1+0x1178] ;  /* 0x00117800010a7983 */ /* 0x001f220000300800 */
[----:B-1----:R-:W4:Y:S07]  /*57fb0*/  LDL.LU R11, [R1+0x117c] ;  /* 0x00117c00010b7983 */ /* 0x002f2e0000300800 */
[----:B------:R-:W-:Y:S02]  /*57fc0*/  STL.64 [R1+0x230], R16 ;  /* 0x0002301001007387 */ /* 0x000fe40000100a00 */
[----:B------:R0:W-:Y:S02]  /*57fd0*/  STL.64 [R1+0x238], R18 ;  /* 0x0002381201007387 */ /* 0x0001e40000100a00 */
[----:B0-----:R-:W2:Y:S01]  /*57fe0*/  LDL.LU.64 R18, [R1+0x2fe8] ;  /* 0x002fe80001127983 */ /* 0x001ea20000300a00 */
[----:B------:R-:W4:Y:S02]  /*57ff0*/  LDL.LU.64 R22, [R1+0x2fe0] ;  /* 0x002fe00001167983 */ /* 0x000f240000300a00 */
[----:B------:R-:W-:Y:S02]  /*58000*/  STL [R1+0x2ee4], R2 ;  /* 0x002ee40201007387 */ /* 0x000fe40000100800 */
        /* <DEDUP_REMOVED lines=9> */
[----:B------:R-:W2:Y:S02]  /*580a0*/  LDL.LU.64 R20, [R1+0x2fd0] ;  /* 0x002fd00001147983 */ /* 0x000ea40000300a00 */
        /* <DEDUP_REMOVED lines=9> */
[----:B------:R-:W3:Y:S01]  /*58140*/  LDL.LU.64 R16, [R1+0x2fb8] ;  /* 0x002fb80001107983 */ /* 0x000ee20000300a00 */
[----:B------:R-:W-:Y:S01]  /*58150*/  STL.64 [R1+0x2f90], R20 ;  /* 0x002f901401007387 */ /* 0x000fe20000100a00 */
        /* <DEDUP_REMOVED lines=9> */
[C---:B----4-:R-:W-:Y:S01]  /*581f0*/  HMMA.16816.F32.BF16 R24, R4.reuse, R14, R24 ;  /* 0x0000000e0418723c */ /* 0x050fe20000041818 */
[----:B---3--:R-:W-:Y:S01]  /*58200*/  STL.64 [R1+0x2f10], R18 ;  /* 0x002f101201007387 */ /* 0x008fe20000100a00 */
[----:B------:R0:W-:Y:S03]  /*58210*/  STL.64 [R1+0x2f08], R16 ;  /* 0x002f081001007387 */ /* 0x0001e60000100a00 */
[----:B0-----:R-:W3:Y:S01]  /*58220*/  LDL.LU R16, [R1+0x1130] ;  /* 0x0011300001107983 */ /* 0x001ee20000300800 */
[----:B------:R-:W3:Y:S02]  /*58230*/  LDL.LU R17, [R1+0x1134] ;  /* 0x0011340001117983 */ /* 0x000ee40000300800 */
[----:B------:R-:W3:Y:S02]  /*58240*/  LDL.LU R18, [R1+0x1138] ;  /* 0x0011380001127983 */ /* 0x000ee40000300800 */
[----:B------:R-:W3:Y:S11]  /*58250*/  LDL.LU R19, [R1+0x113c] ;  /* 0x00113c0001137983 */ /* 0x000ef60000300800 */
[----:B------:R-:W-:Y:S02]  /*58260*/  @!UPT UIADD3 URZ, URZ, URZ, URZ ;  /* 0x0000003f3f3ff290 */ /* 0x000fe4000fffe03f */
[----:B------:R-:W-:Y:S01]  /*58270*/  STL.64 [R1+0x1f0], R24 ;  /* 0x0001f01801007387 */ /* 0x000fe20000100a00 */
[----:B------:R0:W-:Y:S03]  /*58280*/  STL.64 [R1+0x1f8], R26 ;  /* 0x0001f81a01007387 */ /* 0x0001e60000100a00 */
[----:B0-----:R-:W3:Y:S01]  /*58290*/  LDL.LU.64 R26, [R1+0x2fa0] ;  /* 0x002fa000011a7983 */ /* 0x001ee20000300a00 */
[----:B------:R-:W4:Y:S02]  /*582a0*/  LDL.LU.64 R12, [R1+0x2f98] ;  /* 0x002f9800010c7983 */ /* 0x000f240000300a00 */
[----:B------:R-:W-:Y:S02]  /*582b0*/  IMAD.MOV.U32 R29, RZ, RZ, R14 ;  /* 0x000000ffff1d7224 */ /* 0x000fe400078e000e */
[----:B------:R-:W-:Y:S01]  /*582c0*/  IMAD.MOV.U32 R28, RZ, RZ, R15 ;  /* 0x000000ffff1c7224 */ /* 0x000fe200078e000f */
[----:B---3--:R-:W-:Y:S11]  /*582d0*/  HMMA.16816.F32.BF16 R16, R4, R26, R16 ;  /* 0x0000001a0410723c */ /* 0x008ff60000041810 */
[----:B------:R-:W-:Y:S11]  /*582e0*/  @!UPT UIADD3 URZ, URZ, URZ, URZ ;  /* 0x0000003f3f3ff290 */ /* 0x000ff6000fffe03f */
[----:B------:R-:W-:Y:S01]  /*582f0*/  @!UPT UIADD3 URZ, URZ, URZ, URZ ;  /* 0x0000003f3f3ff290 */ /* 0x000fe2000fffe03f */
[----:B------:R-:W-:Y:S01]  /*58300*/  STL.64 [R1+0x1e0], R16 ;  /* 0x0001e01001007387 */ /* 0x000fe20000100a00 */
[----:B------:R4:W-:Y:S02]  /*58310*/  STL.64 [R1+0x1e8], R18 ;  /* 0x0001e81201007387 */ /* 0x0009e40000100a00 */
[----:B----4-:R-:W-:Y:S02]  /*58320*/  IMAD.MOV.U32 R19, RZ, RZ, R12 ;  /* 0x000000ffff137224 */ /* 0x010fe400078e000c */
[----:B------:R-:W-:Y:S01]  /*58330*/  IMAD.MOV.U32 R18, RZ, RZ, R13 ;  /* 0x000000ffff127224 */ /* 0x000fe200078e000d */
[----:B------:R-:W3:Y:S01]  /*58340*/  LDL.LU R12, [R1+0x1300] ;  /* 0x00130000010c7983 */ /* 0x000ee20000300800 */
[----:B------:R-:W3:Y:S02]  /*58350*/  LDL.LU R13, [R1+0x1304] ;  /* 0x00130400010d7983 */ /* 0x000ee40000300800 */
[----:B------:R-:W4:Y:S02]  /*58360*/  LDL.LU R14, [R1+0x1308] ;  /* 0x00130800010e7983 */ /* 0x000f240000300800 */
[----:B------:R-:W4:Y:S02]  /*58370*/  LDL.LU R15, [R1+0x130c] ;  /* 0x00130c00010f7983 */ /* 0x000f240000300800 */
[----:B----4-:R0:W-:Y:S01]  /*58380*/  STL.64 [R1+0x2f40], R14 ;  /* 0x002f400e01007387 */ /* 0x0101e20000100a00 */
[----:B---3--:R-:W-:Y:S03]  /*58390*/  STL.64 [R1+0x2f38], R12 ;  /* 0x002f380c01007387 */ /* 0x008fe60000100a00 */
[----:B0-----:R-:W3:Y:S04]  /*583a0*/  LDL.64 R14, [R1+0x28] ;  /* 0x00002800010e7983 */ /* 0x001ee80000100a00 */
[----:B---3--:R0:W-:Y:S04]  /*583b0*/  STL.64 [R1+0x2f50], R14 ;  /* 0x002f500e01007387 */ /* 0x0081e80000100a00 */
[----:B0-----:R-:W3:Y:S04]  /*583c0*/  LDL.64 R14, [R1+0x38] ;  /* 0x00003800010e7983 */ /* 0x001ee80000100a00 */
[----:B---3--:R-:W-:Y:S01]  /*583d0*/  STL.64 [R1+0x2f68], R14 ;  /* 0x002f680e01007387 */ /* 0x008fe20000100a00 */
[----:B------:R0:W-:Y:S03]  /*583e0*/  STL.64 [R1+0x2f28], R18 ;  /* 0x002f281201007387 */ /* 0x0001e60000100a00 */
[----:B0-----:R-:W3:Y:S04]  /*583f0*/  LDL.64 R18, [R1+0x18] ;  /* 0x0000180001127983 */ /* 0x001ee80000100a00 */
[----:B---3--:R0:W-:Y:S01]  /*58400*/  STL.64 [R1+0x2f48], R18 ;  /* 0x002f481201007387 */ /* 0x0081e20000100a00 */
[----:B------:R-:W3:Y:S02]  /*58410*/  LDL.LU R16, [R1+0x1310] ;  /* 0x0013100001107983 */ /* 0x000ee40000300800 */
[----:B------:R-:W3:Y:S01]  /*58420*/  LDL.LU R17, [R1+0x1314] ;  /* 0x0013140001117983 */ /* 0x000ee20000300800 */
[----:B0-----:R-:W4:Y:S01]  /*58430*/  LDL.LU R18, [R1+0x1318] ;  /* 0x0013180001127983 */ /* 0x001f220000300800 */
[----:B------:R-:W4:Y:S02]  /*58440*/  LDL.LU R19, [R1+0x131c] ;  /* 0x00131c0001137983 */ /* 0x000f240000300800 */
[----:B------:R-:W2:Y:S02]  /*58450*/  LDL.64 R14, [R1+0x48] ;  /* 0x00004800010e7983 */ /* 0x000ea40000100a00 */
[----:B--2---:R0:W-:Y:S02]  /*58460*/  STL.64 [R1+0x2f70], R14 ;  /* 0x002f700e01007387 */ /* 0x0041e40000100a00 */
[----:B0-----:R-:W-:-:S02]  /*58470*/  IMAD.MOV.U32 R14, RZ, RZ, R23 ;  /* 0x000000ffff0e7224 */ /* 0x001fc400078e0017 */
[----:B------:R-:W-:-:S05]  /*58480*/  IMAD.MOV.U32 R15, RZ, RZ, R22 ;  /* 0x000000ffff0f7224 */ /* 0x000fca00078e0016 */
[----:B------:R-:W-:Y:S01]  /*58490*/  STL.64 [R1+0x2f88], R14 ;  /* 0x002f880e01007387 */ /* 0x000fe20000100a00 */
[----:B----4-:R-:W-:Y:S02]  /*584a0*/  STL.64 [R1+0x2f60], R18 ;  /* 0x002f601201007387 */ /* 0x010fe40000100a00 */
[----:B---3--:R0:W-:Y:S02]  /*584b0*/  STL.64 [R1+0x2f58], R16 ;  /* 0x002f581001007387 */ /* 0x0081e40000100a00 */
        /* <DEDUP_REMOVED lines=8> */
[----:B------:R-:W4:Y:S01]  /*58540*/  LDL.64 R14, [R1+0x68] ;  /* 0x00006800010e7983 */ /* 0x000f220000100a00 */
[----:B------:R-:W-:-:S02]  /*58550*/  IMAD.MOV.U32 R10, RZ, RZ, R26 ;  /* 0x000000ffff0a7224 */ /* 0x000fc400078e001a */
[----:B------:R-:W-:Y:S02]  /*58560*/  IMAD.MOV.U32 R11, RZ, RZ, R27 ;  /* 0x000000ffff0b7224 */ /* 0x000fe400078e001b */
[----:B------:R-:W0:Y:S04]  /*58570*/  LDSM.16.MT88.4 R24, [R0+0xc000] ;  /* 0x00c000000018783b */ /* 0x000e280000004200 */
[----:B---3--:R-:W-:Y:S01]  /*58580*/  STL.64 [R1+0x2f80], R18 ;  /* 0x002f801201007387 */ /* 0x008fe20000100a00 */
[----:B--2---:R1:W-:Y:S03]  /*58590*/  STL.64 [R1+0x2f78], R16 ;  /* 0x002f781001007387 */ /* 0x0043e60000100a00 */
[----:B-1----:R-:W2:Y:S01]  /*585a0*/  LDL.LU R16, [R1+0x1340] ;  /* 0x0013400001107983 */ /* 0x002ea20000300800 */
[----:B------:R-:W2:Y:S02]  /*585b0*/  LDL.LU R17, [R1+0x1344] ;  /* 0x0013440001117983 */ /* 0x000ea40000300800 */
[----:B------:R-:W2:Y:S02]  /*585c0*/  LDL.LU R18, [R1+0x1348] ;  /* 0x0013480001127983 */ /* 0x000ea40000300800 */
[----:B------:R-:W2:Y:S01]  /*585d0*/  LDL.LU R19, [R1+0x134c] ;  /* 0x00134c0001137983 */ /* 0x000ea20000300800 */
[----:B------:R-:W-:Y:S01]  /*585e0*/  STL.64 [R1+0x2ef0], R10 ;  /* 0x002ef00a01007387 */ /* 0x000fe20000100a00 */
[----:B------:R1:W-:Y:S03]  /*585f0*/  STL.64 [R1+0x2ee8], R8 ;  /* 0x002ee80801007387 */ /* 0x0003e60000100a00 */
[----:B-1----:R-:W3:Y:S01]  /*58600*/  LDL.LU R8, [R1+0x12d0] ;  /* 0x0012d00001087983 */ /* 0x002ee20000300800 */
[----:B------:R-:W3:Y:S02]  /*58610*/  LDL.LU R9, [R1+0x12d4] ;  /* 0x0012d40001097983 */ /* 0x000ee40000300800 */
[----:B------:R-:W2:Y:S02]  /*58620*/  LDL.LU R10, [R1+0x12d8] ;  /* 0x0012d800010a7983 */ /* 0x000ea40000300800 */
[----:B------:R-:W2:Y:S01]  /*58630*/  LDL.LU R11, [R1+0x12dc] ;  /* 0x0012dc00010b7983 */ /* 0x000ea20000300800 */
[----:B----4-:R-:W-:Y:S01]  /*58640*/  HMMA.16816.F32.BF16 R20, R4, R14, R20 ;  /* 0x0000000e0414723c */ /* 0x010fe20000041814 */
[----:B--2---:R-:W-:Y:S01]  /*58650*/  STL.64 [R1+0x2f00], R10 ;  /* 0x002f000a01007387 */ /* 0x004fe20000100a00 */
[----:B---3--:R1:W-:Y:S03]  /*58660*/  STL.64 [R1+0x2ef8], R8 ;  /* 0x002ef80801007387 */ /* 0x0083e60000100a00 */
        /* <DEDUP_REMOVED lines=10> */
[----:B0-----:R-:W-:Y:S01]  /*58710*/  STL.64 [R1+0x2db0], R26 ;  /* 0x002db01a01007387 */ /* 0x001fe20000100a00 */
[----:B------:R0:W-:Y:S03]  /*58720*/  STL.64 [R1+0x2da8], R24 ;  /* 0x002da81801007387 */ /* 0x0001e60000100a00 */
[----:B0-----:R-:W3:Y:S01]  /*58730*/  LDL.LU R24, [R1+0x1330] ;  /* 0x0013300001187983 */ /* 0x001ee20000300800 */
[----:B------:R-:W3:Y:S02]  /*58740*/  LDL.LU R25, [R1+0x1334] ;  /* 0x0013340001197983 */ /* 0x000ee40000300800 */
[----:B------:R-:W3:Y:S02]  /*58750*/  LDL.LU R26, [R1+0x1338] ;  /* 0x00133800011a7983 */ /* 0x000ee40000300800 */
[----:B------:R-:W3:Y:S01]  /*58760*/  LDL.LU R27, [R1+0x133c] ;  /* 0x00133c00011b7983 */ /* 0x000ee20000300800 */
        /* <DEDUP_REMOVED lines=49> */
[----:B------:R-:W3:Y:S01]  /*58a80*/  LDL.LU.64 R10, [R1+0x2f20] ;  /* 0x002f2000010a7983 */ /* 0x000ee20000300a00 */
[----:B------:R-:W3:Y:S11]  /*58a90*/  LDL.LU.64 R8, [R1+0x2f18] ;  /* 0x002f180001087983 */ /* 0x000ef60000300a00 */
[----:B------:R-:W-:Y:S10]  /*58aa0*/  @!UPT UIADD3 URZ, URZ, URZ, URZ ;  /* 0x0000003f3f3ff290 */ /* 0x000ff4000fffe03f */
[----:B------:R-:W-:Y:S01]  /*58ab0*/  STL.64 [R1+0x3c0], R16 ;  /* 0x0003c01001007387 */ /* 0x000fe20000100a00 */
[----:B------:R0:W-:Y:S03]  /*58ac0*/  STL.64 [R1+0x3c8], R18 ;  /* 0x0003c81201007387 */ /* 0x0001e60000100a00 */
[----:B0-----:R-:W3:Y:S01]  /*58ad0*/  LDL.LU.64 R18, [R1+0x2f10] ;  /* 0x002f100001127983 */ /* 0x001ee20000300a00 */
[----:B------:R-:W2:Y:S01]  /*58ae0*/  LDL.LU.64 R16, [R1+0x2f08] ;  /* 0x002f080001107983 */ /* 0x000ea20000300a00 */
[C---:B---3--:R-:W-:Y:S11]  /*58af0*/  HMMA.16816.F32.BF16 R8, R4.reuse, R18, R8 ;  /* 0x000000120408723c */ /* 0x048ff60000041808 */
[----:B------:R-:W-:Y:S11]  /*58b00*/  @!UPT UIADD3 URZ, URZ, URZ, URZ ;  /* 0x0000003f3f3ff290 */ /* 0x000ff6000fffe03f */
[----:B------:R-:W-:Y:S01]  /*58b10*/  @!UPT UIADD3 URZ, URZ, URZ, URZ ;  /* 0x0000003f3f3ff290 */ /* 0x000fe2000fffe03f */
[----:B------:R-:W-:Y:S01]  /*58b20*/  STL.64 [R1+0x3b0], R8 ;  /* 0x0003b00801007387 */ /* 0x000fe20000100a00 */
[----:B------:R0:W-:Y:S03]  /*58b30*/  STL.64 [R1+0x3b8], R10 ;  /* 0x0003b80a01007387 */ /* 0x0001e60000100a00 */
[----:B0-----:R-:W2:Y:S01]  /*58b40*/  LDL.LU.64 R10, [R1+0x2f00] ;  /* 0x002f0000010a7983 */ /* 0x001ea20000300a00 */
[----:B------:R-:W2:Y:S02]  /*58b50*/  LDL.LU.64 R8, [R1+0x2ef8] ;  /* 0x002ef80001087983 */ /* 0x000ea40000300a00 */
[----:B------:R0:W-:Y:S02]  /*58b60*/  STL.64 [R1+0x2db8], R18 ;  /* 0x002db81201007387 */ /* 0x0001e40000100a00 */
[----:B0-----:R-:W3:Y:S01]  /*58b70*/  LDL.64 R18, [R1+0x8] ;  /* 0x0000080001127983 */ /* 0x001ee20000100a00 */
[----:B--2---:R-:W-:Y:S03]  /*58b80*/  HMMA.16816.F32.BF16 R8, R4, R14, R8 ;  /* 0x0000000e0408723c */ /* 0x004fe60000041808 */
[----:B---3--:R0:W-:Y:S11]  /*58b90*/  STL.64 [R1+0x2dc8], R18 ;  /* 0x002dc81201007387 */ /* 0x0081f60000100a00 */
[----:B------:R-:W-:Y:S09]  /*58ba0*/  @!UPT UIADD3 URZ, URZ, URZ, URZ ;  /* 0x0000003f3f3ff290 */ /* 0x000ff2000fffe03f */
[----:B------:R-:W-:Y:S01]  /*58bb0*/  STL.64 [R1+0x3a0], R8 ;  /* 0x0003a00801007387 */ /* 0x000fe20000100a00 */
[----:B0-----:R-:W-:Y:S02]  /*58bc0*/  IMAD.MOV.U32 R18, RZ, RZ, R13 ;  /* 0x000000ffff127224 */ /* 0x001fe400078e000d */
[----:B------:R-:W-:Y:S01]  /*58bd0*/  IMAD.MOV.U32 R19, RZ, RZ, R12 ;  /* 0x000000ffff137224 */ /* 0x000fe200078e000c */
[----:B------:R0:W-:Y:S04]  /*58be0*/  STL.64 [R1+0x3a8], R10 ;  /* 0x0003a80a01007387 */ /* 0x0001e80000100a00 */
[----:B0-----:R-:W2:Y:S01]  /*58bf0*/  LDL.LU.64 R10, [R1+0x2ef0] ;  /* 0x002ef000010a7983 */ /* 0x001ea20000300a00 */
[----:B------:R-:W3:Y:S02]  /*58c00*/  LDL.LU.64 R8, [R1+0x2ee8] ;  /* 0x002ee80001087983 */ /* 0x000ee40000300a00 */
[----:B------:R-:W-:Y:S02]  /*58c10*/  STL.64 [R1+0x2de0], R18 ;  /* 0x002de01201007387 */ /* 0x000fe40000100a00 */
[----:B------:R0:W-:Y:S01]  /*58c20*/  STL.64 [R1+0x2dc0], R14 ;  /* 0x002dc00e01007387 */ /* 0x0001e20000100a00 */
[----:B------:R-:W2:Y:S01]  /*58c30*/  LDL.LU R12, [R1+0x1260] ;  /* 0x00126000010c7983 */ /* 0x000ea20000300800 */
[----:B------:R-:W2:Y:S03]  /*58c40*/  LDL.LU R13, [R1+0x1264] ;  /* 0x00126400010d7983 */ /* 0x000ea60000300800 */
[----:B0-----:R-:W2:Y:S01]  /*58c50*/  LDL.LU R14, [R1+0x1268] ;  /* 0x00126800010e7983 */ /* 0x001ea20000300800 */
[----:B------:R-:W2:Y:S02]  /*58c60*/  LDL.LU R15, [R1+0x126c] ;  /* 0x00126c00010f7983 */ /* 0x000ea40000300800 */
[----:B------:R-:W-:-:S02]  /*58c70*/  IMAD.MOV.U32 R18, RZ, RZ, R2 ;  /* 0x000000ffff127224 */ /* 0x000fc400078e0002 */
[----:B------:R-:W-:Y:S01]  /*58c80*/  IMAD.MOV.U32 R19, RZ, RZ, R3 ;  /* 0x000000ffff137224 */ /* 0x000fe200078e0003 */
[----:B------:R-:W3:Y:S01]  /*58c90*/  LDL.LU R2, [R1+0x2ee4] ;  /* 0x002ee40001027983 */ /* 0x000ee20000300800 */
[----:B------:R-:W3:Y:S03]  /*58ca0*/  LDL.LU R3, [R1+0x2ee0] ;  /* 0x002ee00001037983 */ /* 0x000ee60000300800 */
[----:B------:R0:W-:Y:S02]  /*58cb0*/  STL.64 [R1+0x2df8], R18 ;  /* 0x002df81201007387 */ /* 0x0001e40000100a00 */
[----:B0-----:R-:W-:Y:S02]  /*58cc0*/  IMAD.MOV.U32 R18, RZ, RZ, R27 ;  /* 0x000000ffff127224 */ /* 0x001fe400078e001b */
        /* <DEDUP_REMOVED lines=10> */
[----:B------:R-:W-:-:S03]  /*58d70*/  IMAD.MOV.U32 R26, RZ, RZ, R10 ;  /* 0x000000ffff1a7224 */ /* 0x000fc600078e000a */
[----:B------:R-:W-:Y:S01]  /*58d80*/  STL.64 [R1+0x2e28], R18 ;  /* 0x002e281201007387 */ /* 0x000fe20000100a00 */
[----:B------:R-:W-:-:S03]  /*58d90*/  IMAD.MOV.U32 R27, RZ, RZ, R11 ;  /* 0x000000ffff1b7224 */ /* 0x000fc600078e000b */
        /* <DEDUP_REMOVED lines=8> */
[----:B------:R0:W-:Y:S02]  /*58e20*/  STL.64 [R1+0x2e58], R26 ;  /* 0x002e581a01007387 */ /* 0x0001e40000100a00 */
[----:B0-----:R-:W-:-:S02]  /*58e30*/  IMAD.MOV.U32 R26, RZ, RZ, R29 ;  /* 0x000000ffff1a7224 */ /* 0x001fc400078e001d */
[----:B------:R-:W-:-:S05]  /*58e40*/  IMAD.MOV.U32 R27, RZ, RZ, R28 ;  /* 0x000000ffff1b7224 */ /* 0x000fca00078e001c */
[----:B------:R0:W-:Y:S01]  /*58e50*/  STL.64 [R1+0x2e68], R26 ;  /* 0x002e681a01007387 */ /* 0x0001e20000100a00 */
[----:B------:R-:W2:Y:S02]  /*58e60*/  LDL.64 R18, [R1+0x58] ;  /* 0x0000580001127983 */ /* 0x000ea40000100a00 */
[----:B0-----:R-:W-:Y:S02]  /*58e70*/  IMAD.MOV.U32 R26, RZ, RZ, R17 ;  /* 0x000000ffff1a7224 */ /* 0x001fe400078e0011 */
[----:B------:R-:W-:Y:S01]  /*58e80*/  IMAD.MOV.U32 R27, RZ, RZ, R16 ;  /* 0x000000ffff1b7224 */ /* 0x000fe200078e0010 */
        /* <DEDUP_REMOVED lines=9> */
[----:B------:R-:W-:Y:S01]  /*58f20*/  STL.64 [R1+0x2e80], R26 ;  /* 0x002e801a01007387 */ /* 0x000fe20000100a00 */
[----:B------:R0:W-:Y:S02]  /*58f30*/  STL.64 [R1+0x2e60], R18 ;  /* 0x002e601201007387 */ /* 0x0001e40000100a00 */
[----:B------:R-:W2:Y:S02]  /*58f40*/  LDL.LU R16, [R1+0x10d0] ;  /* 0x0010d00001107983 */ /* 0x000ea40000300800 */
[----:B------:R-:W2:Y:S01]  /*58f50*/  LDL.LU R17, [R1+0x10d4] ;  /* 0x0010d40001117983 */ /* 0x000ea20000300800 */
[----:B0-----:R-:W2:Y:S01]  /*58f60*/  LDL.LU R18, [R1+0x10d8] ;  /* 0x0010d80001127983 */ /* 0x001ea20000300800 */
[----:B------:R-:W2:Y:S02]  /*58f70*/  LDL.LU R19, [R1+0x10dc] ;  /* 0x0010dc0001137983 */ /* 0x000ea40000300800 */
[----:B----4-:R-:W-:-:S02]  /*58f80*/  IMAD.MOV.U32 R26, RZ, RZ, R21 ;  /* 0x000000ffff1a7224 */ /* 0x010fc400078e0015 */
[----:B------:R-:W-:-:S05]  /*58f90*/  IMAD.MOV.U32 R27, RZ, RZ, R20 ;  /* 0x000000ffff1b7224 */ /* 0x000fca00078e0014 */
[----:B------:R-:W-:Y:S04]  /*58fa0*/  STL.64 [R1+0x2e98], R26 ;  /* 0x002e981a01007387 */ /* 0x000fe80000100a00 */
[----:B--2---:R-:W-:Y:S01]  /*58fb0*/  STL.64 [R1+0x2e78], R18 ;  /* 0x002e781201007387 */ /* 0x004fe20000100a00 */
[----:B------:R0:W-:Y:S03]  /*58fc0*/  STL.64 [R1+0x2e70], R16 ;  /* 0x002e701001007387 */ /* 0x0001e60000100a00 */
        /* <DEDUP_REMOVED lines=29> */
[----:B------:R-:W-:Y:S01]  /*591a0*/  STL.64 [R1+0x2e20], R14 ;  /* 0x002e200e01007387 */ /* 0x000fe20000100a00 */
        /* <DEDUP_REMOVED lines=20> */
[----:B------:R-:W-:-:S02]  /*592f0*/  IMAD.MOV.U32 R26, RZ, RZ, R3 ;  /* 0x000000ffff1a7224 */ /* 0x000fc400078e0003 */
[----:B------:R-:W-:-:S07]  /*59300*/  IMAD.MOV.U32 R27, RZ, RZ, R2 ;  /* 0x000000ffff1b7224 */ /* 0x000fce00078e0002 */
[----:B------:R0:W-:Y:S01]  /*59310*/  STL.64 [R1+0x1d0], R4 ;  /* 0x0001d00401007387 */ /* 0x0001e20000100a00 */
[----:B------:R1:W-:Y:S03]  /*59320*/  STL.64 [R1+0x1d8], R6 ;  /* 0x0001d80601007387 */ /* 0x0003e60000100a00 */
        /* <DEDUP_REMOVED lines=33> */
[----:B------:R-:W2:Y:S11]  /*59540*/  LDL.LU.64 R18, [R1+0x2e60] ;  /* 0x002e600001127983 */ /* 0x000eb60000300a00 */
[----:B------:R-:W-:Y:S10]  /*59550*/  @!UPT UIADD3 URZ, URZ, URZ, URZ ;  /* 0x0000003f3f3ff290 */ /* 0x000ff4000fffe03f */
[----:B------:R-:W-:Y:S01]  /*59560*/  STL.64 [R1+0x180], R24 ;  /* 0x0001801801007387 */ /* 0x000fe20000100a00 */
[----:B------:R0:W-:Y:S03]  /*59570*/  STL.64 [R1+0x188], R26 ;  /* 0x0001881a01007387 */ /* 0x0001e60000100a00 */
[----:B0-----:R-:W4:Y:S01]  /*59580*/  LDL.LU.64 R26, [R1+0x2e58] ;  /* 0x002e5800011a7983 */ /* 0x001f220000300a00 */
[----:B------:R-:W3:Y:S01]  /*59590*/  LDL.LU R24, [R1+0x1240] ;  /* 0x0012400001187983 */ /* 0x000ee20000300800 */
[C---:B----4-:R-:W-:Y:S11]  /*595a0*/  HMMA.16816.F32.BF16 R4, R20.reuse, R26, R4 ;  /* 0x0000001a1404723c */ /* 0x050ff60000041804 */
[----:B------:R-:W-:Y:S11]  /*595b0*/  @!UPT UIADD3 URZ, URZ, URZ, URZ ;  /* 0x0000003f3f3ff290 */ /* 0x000ff6000fffe03f */
[----:B------:R-:W-:Y:S01]  /*595c0*/  @!UPT UIADD3 URZ, URZ, URZ, URZ ;  /* 0x0000003f3f3ff290 */ /* 0x000fe2000fffe03f */
[----:B------:R-:W-:Y:S01]  /*595d0*/  STL.64 [R1+0x170], R4 ;  /* 0x0001700401007387 */ /* 0x000fe20000100a00 */
[----:B------:R-:W-:Y:S02]  /*595e0*/  STL.64 [R1+0x178], R6 ;  /* 0x0001780601007387 */ /* 0x000fe40000100a00 */
[----:B------:R-:W0:Y:S01]  /*595f0*/  LDSM.16.MT88.4 R4, [R0+0xc080] ;  /* 0x00c080000004783b */ /* 0x000e220000004200 */
[C---:B--2---:R-:W-:Y:S01]  /*59600*/  HMMA.16816.F32.BF16 R16, R20.reuse, R18, R12 ;  /* 0x000000121410723c */ /* 0x044fe2000004180c */
[----:B------:R-:W3:Y:S02]  /*59610*/  LDL.LU R25, [R1+0x1244] ;  /* 0x0012440001197983 */ /* 0x000ee40000300800 */
[----:B------:R-:W3:Y:S02]  /*59620*/  LDL.LU R26, [R1+0x1248] ;  /* 0x00124800011a7983 */ /* 0x000ee40000300800 */
[----:B------:R-:W3:Y:S01]  /*59630*/  LDL.LU R27, [R1+0x124c] ;  /* 0x00124c00011b7983 */ /* 0x000ee20000300800 */
[----:B0-----:R-:W-:Y:S01]  /*59640*/  STL.64 [R1+0x2cc8], R6 ;  /* 0x002cc80601007387 */ /* 0x001fe20000100a00 */
[----:B------:R0:W-:Y:S03]  /*59650*/  STL.64 [R1+0x2cc0], R4 ;  /* 0x002cc00401007387 */ /* 0x0001e60000100a00 */
[----:B0-----:R-:W2:Y:S01]  /*59660*/  LDL.LU R4, [R1+0x1250] ;  /* 0x0012500001047983 */ /* 0x001ea20000300800 */
[----:B------:R-:W2:Y:S02]  /*59670*/  LDL.LU R5, [R1+0x1254] ;  /* 0x0012540001057983 */ /* 0x000ea40000300800 */
[----:B------:R-:W2:Y:S02]  /*59680*/  LDL.LU R6, [R1+0x1258] ;  /* 0x0012580001067983 */ /* 0x000ea40000300800 */
[----:B------:R-:W2:Y:S01]  /*59690*/  LDL.LU R7, [R1+0x125c] ;  /* 0x00125c0001077983 */ /* 0x000ea20000300800 */
[----:B------:R-:W4:Y:S01]  /*596a0*/  LDL.LU.64 R14, [R1+0x2e50] ;  /* 0x002e5000010e7983 */ /* 0x000f220000300a00 */
[----:B------:R-:W4:Y:S06]  /*596b0*/  LDL.LU.64 R12, [R1+0x2e48] ;  /* 0x002e4800010c7983 */ /* 0x000f2c0000300a00 */
[----:B------:R-:W-:Y:S02]  /*596c0*/  STL.64 [R1+0x390], R16 ;  /* 0x0003901001007387 */ /* 0x000fe40000100a00 */
[----:B------:R0:W-:Y:S02]  /*596d0*/  STL.64 [R1+0x398], R18 ;  /* 0x0003981201007387 */ /* 0x0001e40000100a00 */
        /* <DEDUP_REMOVED lines=44> */
[----:B0-----:R-:W3:Y:S01]  /*599a0*/  LDL.LU.64 R14, [R1+0x2dc0] ;  /* 0x002dc000010e7983 */ /* 0x001ee20000300a00 */
[----:B------:R-:W2:Y:S02]  /*599b0*/  LDL.LU.64 R18, [R1+0x2db8] ;  /* 0x002db80001127983 */ /* 0x000ea40000300a00 */
[----:B------:R-:W-:Y:S02]  /*599c0*/  STL [R1+0x2d20], R28 ;  /* 0x002d201c01007387 */ /* 0x000fe40000100800 */
[----:B------:R-:W-:Y:S01]  /*599d0*/  STL [R1+0x2d1c], R29 ;  /* 0x002d1c1d01007387 */ /* 0x000fe20000100800 */
[C---:B--2---:R-:W-:Y:S01]  /*599e0*/  HMMA.16816.F32.BF16 R4, R20.reuse, R18, R4 ;  /* 0x000000121404723c */ /* 0x044fe20000041804 */
[----:B------:R0:W-:Y:S01]  /*599f0*/  STL [R1+0x2d18], R18 ;  /* 0x002d181201007387 */ /* 0x0001e20000100800 */
[----:B------:R1:W-:Y:S11]  /*59a00*/  STL [R1+0x2d14], R19 ;  /* 0x002d141301007387 */ /* 0x0003f60000100800 */
[----:B------:R-:W-:Y:S10]  /*59a10*/  @!UPT UIADD3 URZ, URZ, URZ, URZ ;  /* 0x0000003f3f3ff290 */ /* 0x000ff4000fffe03f */
[----:B------:R2:W-:Y:S01]  /*59a20*/  STL.64 [R1+0x320], R4 ;  /* 0x0003200401007387 */ /* 0x0005e20000100a00 */
[----:B------:R2:W-:Y:S02]  /*59a30*/  STL.64 [R1+0x328], R6 ;  /* 0x0003280601007387 */ /* 0x0005e40000100a00 */
[----:B------:R-:W4:Y:S02]  /*59a40*/  LDL.LU R16, [R1+0x10a0] ;  /* 0x0010a00001107983 */ /* 0x000f240000300800 */
[----:B------:R-:W4:Y:S01]  /*59a50*/  LDL.LU R17, [R1+0x10a4] ;  /* 0x0010a40001117983 */ /* 0x000f220000300800 */
[----:B0-----:R-:W4:Y:S01]  /*59a60*/  LDL.LU R18, [R1+0x10a8] ;  /* 0x0010a80001127983 */ /* 0x001f220000300800 */
[----:B-1----:R-:W4:Y:S01]  /*59a70*/  LDL.LU R19, [R1+0x10ac] ;  /* 0x0010ac0001137983 */ /* 0x002f220000300800 */
[C---:B---3--:R-:W-:Y:S02]  /*59a80*/  HMMA.16816.F32.BF16 R24, R20.reuse, R14, R24 ;  /* 0x0000000e1418723c */ /* 0x048fe40000041818 */
[----:B--2---:R-:W2:Y:S01]  /*59a90*/  LDL.LU R4, [R1+0x1230] ;  /* 0x0012300001047983 */ /* 0x004ea20000300800 */
[----:B------:R-:W2:Y:S02]  /*59aa0*/  LDL.LU R5, [R1+0x1234] ;  /* 0x0012340001057983 */ /* 0x000ea40000300800 */
[----:B------:R-:W2:Y:S02]  /*59ab0*/  LDL.LU R6, [R1+0x1238] ;  /* 0x0012380001067983 */ /* 0x000ea40000300800 */
[----:B------:R-:W2:Y:S01]  /*59ac0*/  LDL.LU R7, [R1+0x123c] ;  /* 0x00123c0001077983 */ /* 0x000ea20000300800 */
[----:B----4-:R0:W-:Y:S01]  /*59ad0*/  STL.64 [R1+0x2da0], R18 ;  /* 0x002da01201007387 */ /* 0x0101e20000100a00 */
[----:B------:R-:W-:Y:S03]  /*59ae0*/  STL.64 [R1+0x2d98], R16 ;  /* 0x002d981001007387 */ /* 0x000fe60000100a00 */
[----:B0-----:R-:W2:Y:S11]  /*59af0*/  LDL.64 R18, [R1+0xc8] ;  /* 0x0000c80001127983 */ /* 0x001eb60000100a00 */
[----:B------:R-:W-:Y:S02]  /*59b00*/  STL.64 [R1+0x310], R24 ;  /* 0x0003101801007387 */ /* 0x000fe40000100a00 */
[----:B------:R0:W-:Y:S02]  /*59b10*/  STL.64 [R1+0x318], R26 ;  /* 0x0003181a01007387 */ /* 0x0001e40000100a00 */
[----:B0-----:R-:W2:Y:S01]  /*59b20*/  LDL.LU.64 R26, [R1+0x2db0] ;  /* 0x002db000011a7983 */ /* 0x001ea20000300a00 */
[----:B------:R-:W2:Y:S02]  /*59b30*/  LDL.LU.64 R24, [R1+0x2da8] ;  /* 0x002da80001187983 */ /* 0x000ea40000300a00 */
[----:B------:R0:W-:Y:S02]  /*59b40*/  STL.64 [R1+0x2d60], R14 ;  /* 0x002d600e01007387 */ /* 0x0001e40000100a00 */
[----:B0-----:R-:W3:Y:S04]  /*59b50*/  LDL.64 R14, [R1+0x88] ;  /* 0x00008800010e7983 */ /* 0x001ee80000100a00 */
[----:B---3--:R0:W-:Y:S04]  /*59b60*/  STL.64 [R1+0x2d70], R14 ;  /* 0x002d700e01007387 */ /* 0x0081e80000100a00 */
[----:B0-----:R-:W3:Y:S04]  /*59b70*/  LDL.64 R14, [R1+0x98] ;  /* 0x00009800010e7983 */ /* 0x001ee80000100a00 */
[----:B---3--:R0:W-:Y:S01]  /*59b80*/  STL.64 [R1+0x2d88], R14 ;  /* 0x002d880e01007387 */ /* 0x0081e20000100a00 */
[----:B------:R-:W3:Y:S02]  /*59b90*/  LDL.LU R12, [R1+0x10b0] ;  /* 0x0010b000010c7983 */ /* 0x000ee40000300800 */
[----:B------:R-:W3:Y:S01]  /*59ba0*/  LDL.LU R13, [R1+0x10b4] ;  /* 0x0010b400010d7983 */ /* 0x000ee20000300800 */
[----:B0-----:R-:W3:Y:S01]  /*59bb0*/  LDL.LU R14, [R1+0x10b8] ;  /* 0x0010b800010e7983 */ /* 0x001ee20000300800 */
[----:B------:R-:W3:Y:S02]  /*59bc0*/  LDL.LU R15, [R1+0x10bc] ;  /* 0x0010bc00010f7983 */ /* 0x000ee40000300800 */
[----:B---3--:R-:W-:Y:S01]  /*59bd0*/  HMMA.16816.F32.BF16 R20, R20, R10, R12 ;  /* 0x0000000a1414723c */ /* 0x008fe2000004180c */
[----:B------:R-:W3:Y:S04]  /*59be0*/  LDL.64 R14, [R1+0xa8] ;  /* 0x0000a800010e7983 */ /* 0x000ee80000100a00 */
[----:B---3--:R0:W-:Y:S11]  /*59bf0*/  STL.64 [R1+0x2d90], R14 ;  /* 0x002d900e01007387 */ /* 0x0081f60000100a00 */
[----:B------:R-:W-:Y:S07]  /*59c00*/  @!UPT UIADD3 URZ, URZ, URZ, URZ ;  /* 0x0000003f3f3ff290 */ /* 0x000fee000fffe03f */
[----:B------:R-:W-:Y:S02]  /*59c10*/  STL.64 [R1+0x160], R20 ;  /* 0x0001601401007387 */ /* 0x000fe40000100a00 */
[----:B------:R1:W-:Y:S01]  /*59c20*/  STL.64 [R1+0x168], R22 ;  /* 0x0001681601007387 */ /* 0x0003e20000100a00 */
[----:B0-----:R-:W3:Y:S04]  /*59c30*/  LDL.64 R14, [R1+0xb8] ;  /* 0x0000b800010e7983 */ /* 0x001ee80000100a00 */
[----:B-1----:R-:W4:Y:S01]  /*59c40*/  LDL.64 R22, [R1+0x78] ;  /* 0x0000780001167983 */ /* 0x002f220000100a00 */
[----:B--2---:R-:W-:Y:S03]  /*59c50*/  HMMA.16816.F32.BF16 R4, R24, R18, R4 ;  /* 0x000000121804723c */ /* 0x004fe60000041804 */
[----:B----4-:R0:W-:Y:S01]  /*59c60*/  STL.64 [R1+0x2d68], R22 ;  /* 0x002d681601007387 */ /* 0x0101e20000100a00 */
        /* <DEDUP_REMOVED lines=8> */
[----:B------:R-:W2:Y:S02]  /*59cf0*/  LDL.LU R22, [R1+0x1048] ;  /* 0x0010480001167983 */ /* 0x000ea40000300800 */
[----:B------:R-:W2:Y:S01]  /*59d00*/  LDL.LU R23, [R1+0x104c] ;  /* 0x00104c0001177983 */ /* 0x000ea20000300800 */
[----:B------:R0:W-:Y:S01]  /*59d10*/  STL.64 [R1+0x2d58], R10 ;  /* 0x002d580a01007387 */ /* 0x0001e20000100a00 */
[----:B------:R-:W4:Y:S02]  /*59d20*/  LDL.LU R8, [R1+0x1010] ;  /* 0x0010100001087983 */ /* 0x000f240000300800 */
[----:B------:R-:W4:Y:S01]  /*59d30*/  LDL.LU R9, [R1+0x1014] ;  /* 0x0010140001097983 */ /* 0x000f220000300800 */
[----:B0-----:R-:W4:Y:S01]  /*59d40*/  LDL.LU R10, [R1+0x1018] ;  /* 0x00101800010a7983 */ /* 0x001f220000300800 */
[----:B------:R-:W4:Y:S02]  /*59d50*/  LDL.LU R11, [R1+0x101c] ;  /* 0x00101c00010b7983 */ /* 0x000f240000300800 */
[----:B------:R0:W-:Y:S02]  /*59d60*/  STL.64 [R1+0x1720], R4 ;  /* 0x0017200401007387 */ /* 0x0001e40000100a00 */
[----:B------:R3:W-:Y:S02]  /*59d70*/  STL.64 [R1+0x1728], R6 ;  /* 0x0017280601007387 */ /* 0x0007e40000100a00 */
[----:B0-----:R-:W-:-:S02]  /*59d80*/  IMAD.MOV.U32 R5, RZ, RZ, R18 ;  /* 0x000000ffff057224 */ /* 0x001fc400078e0012 */
[----:B------:R-:W-:Y:S02]  /*59d90*/  IMAD.MOV.U32 R4, RZ, RZ, R19 ;  /* 0x000000ffff047224 */ /* 0x000fe400078e0013 */
[----:B------:R-:W2:Y:S01]  /*59da0*/  LDL.LU.64 R18, [R1+0x2da0] ;  /* 0x002da00001127983 */ /* 0x000ea20000300a00 */
[----:B------:R-:W2:Y:S02]  /*59db0*/  LDL.LU.64 R16, [R1+0x2d98] ;  /* 0x002d980001107983 */ /* 0x000ea40000300a00 */
[----:B---3--:R-:W-:Y:S02]  /*59dc0*/  IMAD.MOV.U32 R7, RZ, RZ, R14 ;  /* 0x000000ffff077224 */ /* 0x008fe400078e000e */
[----:B------:R-:W-:Y:S01]  /*59dd0*/  IMAD.MOV.U32 R6, RZ, RZ, R15 ;  /* 0x000000ffff067224 */ /* 0x000fe200078e000f */
[C---:B--2---:R-:W-:Y:S01]  /*59de0*/  HMMA.16816.F32.BF16 R16, R24.reuse, R14, R16 ;  /* 0x0000000e1810723c */ /* 0x044fe20000041810 */
[----:B------:R-:W2:Y:S11]  /*59df0*/  LDL.LU.64 R14, [R1+0x2d90] ;  /* 0x002d9000010e7983 */ /* 0x000eb60000300a00 */
[----:B------:R-:W-:Y:S11]  /*59e00*/  @!UPT UIADD3 URZ, URZ, URZ, URZ ;  /* 0x0000003f3f3ff290 */ /* 0x000ff6000fffe03f */
[----:B------:R0:W-:Y:S01]  /*59e10*/  STL.64 [R1+0x1710], R16 ;  /* 0x0017101001007387 */ /* 0x0001e20000100a00 */
[----:B------:R-:W-:Y:S02]  /*59e20*/  STL.64 [R1+0x1718], R18 ;  /* 0x0017181201007387 */ /* 0x000fe40000100a00 */
[----:B------:R-:W-:Y:S02]  /*59e30*/  STL.64 [R1+0x2ce8], R6 ;  /* 0x002ce80601007387 */ /* 0x000fe40000100a00 */
[----:B------:R1:W-:Y:S02]  /*59e40*/  STL.64 [R1+0x2ce0], R4 ;  /* 0x002ce00401007387 */ /* 0x0003e40000100a00 */
[----:B0-----:R-:W-:Y:S01]  /*59e50*/  IMAD.MOV.U32 R17, RZ, RZ, R16 ;  /* 0x000000ffff117224 */ /* 0x001fe200078e0010 */
[----:B-1----:R-:W3:Y:S01]  /*59e60*/  LDL.LU R4, [R1+0x1090] ;  /* 0x0010900001047983 */ /* 0x002ee20000300800 */
[----:B------:R-:W3:Y:S02]  /*59e70*/  LDL.LU R5, [R1+0x1094] ;  /* 0x0010940001057983 */ /* 0x000ee40000300800 */
[----:B------:R-:W3:Y:S02]  /*59e80*/  LDL.LU R6, [R1+0x1098] ;  /* 0x0010980001067983 */ /* 0x000ee40000300800 */
[----:B------:R-:W3:Y:S01]  /*59e90*/  LDL.LU R7, [R1+0x109c] ;  /* 0x00109c0001077983 */ /* 0x000ee20000300800 */
[----:B------:R0:W-:Y:S01]  /*59ea0*/  STL [R1+0x23a0], R17 ;  /* 0x0023a01101007387 */ /* 0x0001e20000100800 */
[----:B------:R-:W2:Y:S03]  /*59eb0*/  LDL.LU R16, [R1+0x1070] ;  /* 0x0010700001107983 */ /* 0x000ea60000300800 */
[----:B0-----:R-:W2:Y:S01]  /*59ec0*/  LDL.LU R17, [R1+0x1074] ;  /* 0x0010740001117983 */ /* 0x001ea20000300800 */
[----:B------:R-:W2:Y:S02]  /*59ed0*/  LDL.LU R18, [R1+0x1078] ;  /* 0x0010780001127983 */ /* 0x000ea40000300800 */
[----:B------:R-:W2:Y:S02]  /*59ee0*/  LDL.LU R19, [R1+0x107c] ;  /* 0x00107c0001137983 */ /* 0x000ea40000300800 */
[C---:B--2---:R-:W-:Y:S11]  /*59ef0*/  HMMA.16816.F32.BF16 R16, R24.reuse, R14, R16 ;  /* 0x0000000e1810723c */ /* 0x044ff60000041810 */
[----:B------:R-:W-:Y:S11]  /*59f00*/  @!UPT UIADD3 URZ, URZ, URZ, URZ ;  /* 0x0000003f3f3ff290 */ /* 0x000ff6000fffe03f */
[----:B------:R-:W-:Y:S01]  /*59f10*/  @!UPT UIADD3 URZ, URZ, URZ, URZ ;  /* 0x0000003f3f3ff290 */ /* 0x000fe2000fffe03f */
[----:B------:R0:W-:Y:S01]  /*59f20*/  STL.64 [R1+0x1700], R16 ;  /* 0x0017001001007387 */ /* 0x0001e20000100a00 */
[----:B------:R1:W-:Y:S02]  /*59f30*/  STL.64 [R1+0x1708], R18 ;  /* 0x0017081201007387 */ /* 0x0003e40000100a00 */
[----:B0-----:R-:W-:Y:S02]  /*59f40*/  IMAD.MOV.U32 R16, RZ, RZ, R15 ;  /* 0x000000ffff107224 */ /* 0x001fe400078e000f */
[----:B-1----:R-:W-:Y:S02]  /*59f50*/  IMAD.MOV.U32 R19, RZ, RZ, R14 ;  /* 0x000000ffff137224 */ /* 0x002fe400078e000e */
[----:B------:R-:W2:Y:S02]  /*59f60*/  LDL.LU.64 R14, [R1+0x2d88] ;  /* 0x002d8800010e7983 */ /* 0x000ea40000300a00 */
        /* <DEDUP_REMOVED lines=8> */
[----:B------:R0:W-:Y:S01]  /*59ff0*/  STL.64 [R1+0x2d48], R18 ;  /* 0x002d481201007387 */ /* 0x0001e20000100a00 */
[----:B------:R-:W-:Y:S04]  /*5a000*/  STL [R1+0x2d40], R16 ;  /* 0x002d401001007387 */ /* 0x000fe80000100800 */
[----:B0-----:R-:W3:Y:S01]  /*5a010*/  LDL.64 R18, [R1+0x68] ;  /* 0x0000680001127983 */ /* 0x001ee20000100a00 */
        /* <DEDUP_REMOVED lines=9> */
[----:B----4-:R-:W-:Y:S01]  /*5a0b0*/  HMMA.16816.F32.BF16 R8, R24, R22, R8 ;  /* 0x000000161808723c */ /* 0x010fe20000041808 */
[----:B------:R-:W-:-:S02]  /*5a0c0*/  IMAD.MOV.U32 R13, RZ, RZ, R22 ;  /* 0x000000ffff0d7224 */ /* 0x000fc400078e0016 */
[----:B------:R-:W-:Y:S02]  /*5a0d0*/  IMAD.MOV.U32 R12, RZ, RZ, R23 ;  /* 0x000000ffff0c7224 */ /* 0x000fe400078e0017 */
[----:B------:R-:W0:Y:S11]  /*5a0e0*/  LDSM.16.MT88.4 R20, [R0+0xc100] ;  /* 0x00c100000014783b */ /* 0x000e360000004200 */
[----:B------:R-:W-:Y:S07]  /*5a0f0*/  @!UPT UIADD3 URZ, URZ, URZ, URZ ;  /* 0x0000003f3f3ff290 */ /* 0x000fee000fffe03f */
[----:B------:R-:W-:Y:S01]  /*5a100*/  STL.64 [R1+0x2f0], R8 ;  /* 0x0002f00801007387 */ /* 0x000fe20000100a00 */
[----:B------:R-:W-:Y:S02]  /*5a110*/  STL.64 [R1+0x2f8], R10 ;  /* 0x0002f80a01007387 */ /* 0x000fe40000100a00 */
[----:B--2---:R-:W-:Y:S02]  /*5a120*/  STL.64 [R1+0x2cf8], R14 ;  /* 0x002cf80e01007387 */ /* 0x004fe40000100a00 */
[----:B------:R1:W-:Y:S02]  /*5a130*/  STL.64 [R1+0x2cf0], R12 ;  /* 0x002cf00c01007387 */ /* 0x0003e40000100a00 */
[----:B-1----:R-:W2:Y:S01]  /*5a140*/  LDL.LU R12, [R1+0x1060] ;  /* 0x00106000010c7983 */ /* 0x002ea20000300800 */
[----:B------:R-:W2:Y:S02]  /*5a150*/  LDL.LU R13, [R1+0x1064] ;  /* 0x00106400010d7983 */ /* 0x000ea40000300800 */
[----:B------:R-:W2:Y:S02]  /*5a160*/  LDL.LU R14, [R1+0x1068] ;  /* 0x00106800010e7983 */ /* 0x000ea40000300800 */
[----:B------:R-:W2:Y:S01]  /*5a170*/  LDL.LU R15, [R1+0x106c] ;  /* 0x00106c00010f7983 */ /* 0x000ea20000300800 */
[----:B0-----:R0:W-:Y:S01]  /*5a180*/  STL.64 [R1+0x2ba0], R22 ;  /* 0x002ba01601007387 */ /* 0x0011e20000100a00 */
[----:B------:R-:W-:Y:S02]  /*5a190*/  STL.64 [R1+0x2b98], R20 ;  /* 0x002b981401007387 */ /* 0x000fe40000100a00 */
[----:B------:R-:W4:Y:S02]  /*5a1a0*/  LDL.LU R8, [R1+0x1220] ;  /* 0x0012200001087983 */ /* 0x000f240000300800 */
[----:B------:R-:W4:Y:S01]  /*5a1b0*/  LDL.LU R9, [R1+0x1224] ;  /* 0x0012240001097983 */ /* 0x000f220000300800 */
[----:B------:R-:W4:Y:S01]  /*5a1c0*/  LDL.LU R10, [R1+0x1228] ;  /* 0x00122800010a7983 */ /* 0x000f220000300800 */
[----:B------:R-:W4:Y:S02]  /*5a1d0*/  LDL.LU R11, [R1+0x122c] ;  /* 0x00122c00010b7983 */ /* 0x000f240000300800 */
[----:B0-----:R-:W-:-:S02]  /*5a1e0*/  IMAD.MOV.U32 R22, RZ, RZ, R3 ;  /* 0x000000ffff167224 */ /* 0x001fc400078e0003 */
[----:B------:R-:W-:Y:S02]  /*5a1f0*/  IMAD.MOV.U32 R23, RZ, RZ, R2 ;  /* 0x000000ffff177224 */ /* 0x000fe400078e0002 */
[----:B---3--:R-:W-:Y:S02]  /*5a200*/  IMAD.MOV.U32 R3, RZ, RZ, R18 ;  /* 0x000000ffff037224 */ /* 0x008fe400078e0012 */
[----:B------:R-:W-:Y:S01]  /*5a210*/  IMAD.MOV.U32 R2, RZ, RZ, R19 ;  /* 0x000000ffff027224 */ /* 0x000fe200078e0013 */
[C---:B--2---:R-:W-:Y:S11]  /*5a220*/  HMMA.16816.F32.BF16 R12, R24.reuse, R18, R12 ;  /* 0x00000012180c723c */ /* 0x044ff6000004180c */
[----:B------:R-:W-:Y:S11]  /*5a230*/  @!UPT UIADD3 URZ, URZ, URZ, URZ ;  /* 0x0000003f3f3ff290 */ /* 0x000ff6000fffe03f */
[----:B------:R-:W-:Y:S01]  /*5a240*/  @!UPT UIADD3 URZ, URZ, URZ, URZ ;  /* 0x0000003f3f3ff290 */ /* 0x000fe2000fffe03f */
[----:B------:R-:W-:Y:S01]  /*5a250*/  STL.64 [R1+0x600], R12 ;  /* 0x0006000c01007387 */ /* 0x000fe20000100a00 */
[----:B------:R0:W-:Y:S02]  /*5a260*/  STL.64 [R1+0x608], R14 ;  /* 0x0006080e01007387 */ /* 0x0001e40000100a00 */
[----:B------:R-:W2:Y:S01]  /*5a270*/  LDL.64 R18, [R1+0x38] ;  /* 0x0000380001127983 */ /* 0x000ea20000100a00 */
[C---:B------:R-:W-:Y:S01]  /*5a280*/  HMMA.16816.F32.BF16 R4, R24.reuse, R22, R4 ;  /* 0x000000161804723c */ /* 0x040fe20000041804 */
[----:B--2---:R1:W-:Y:S11]  /*5a290*/  STL.64 [R1+0x2d50], R18 ;  /* 0x002d501201007387 */ /* 0x0043f60000100a00 */
[----:B------:R-:W-:Y:S11]  /*5a2a0*/  @!UPT UIADD3 URZ, URZ, URZ, URZ ;  /* 0x0000003f3f3ff290 */ /* 0x000ff6000fffe03f */
[----:B------:R-:W-:Y:S02]  /*5a2b0*/  STL.64 [R1+0x5f0], R4 ;  /* 0x0005f00401007387 */ /* 0x000fe40000100a00 */
[----:B------:R-:W-:Y:S02]  /*5a2c0*/  STL.64 [R1+0x5f8], R6 ;  /* 0x0005f80601007387 */ /* 0x000fe40000100a00 */
[----:B0-----:R-:W2:Y:S01]  /*5a2d0*/  LDL R14, [R1+0x18] ;  /* 0x00001800010e7983 */ /* 0x001ea20000100800 */
[----:B------:R-:W2:Y:S04]  /*5a2e0*/  LDL R15, [R1+0x1c] ;  /* 0x00001c00010f7983 */ /* 0x000ea80000100800 */
[----:B-1----:R-:W4:Y:S04]  /*5a2f0*/  LDL.64 R18, [R1+0x48] ;  /* 0x0000480001127983 */ /* 0x002f280000100a00 */
[----:B--2---:R0:W-:Y:S04]  /*5a300*/  STL.64 [R1+0x2d28], R14 ;  /* 0x002d280e01007387 */ /* 0x0041e80000100a00 */
[----:B0-----:R-:W2:Y:S01]  /*5a310*/  LDL.64 R14, [R1+0x28] ;  /* 0x00002800010e7983 */ /* 0x001ea20000100a00 */
[----:B------:R-:W3:Y:S02]  /*5a320*/  LDL.LU R4, [R1+0x1540] ;  /* 0x0015400001047983 */ /* 0x000ee40000300800 */
[----:B------:R-:W3:Y:S02]  /*5a330*/  LDL.LU R5, [R1+0x1544] ;  /* 0x0015440001057983 */ /* 0x000ee40000300800 */
[----:B------:R-:W2:Y:S01]  /*5a340*/  LDL.LU R6, [R1+0x1548] ;  /* 0x0015480001067983 */ /* 0x000ea20000300800 */
[----:B------:R-:W2:Y:S01]  /*5a350*/  LDL.LU R7, [R1+0x154c] ;  /* 0x00154c0001077983 */ /* 0x000ea20000300800 */
[----:B----4-:R-:W-:Y:S03]  /*5a360*/  HMMA.16816.F32.BF16 R8, R24, R18, R8 ;  /* 0x000000121808723c */ /* 0x010fe60000041808 */
        /* <DEDUP_REMOVED lines=16> */
[----:B------:R-:W3:Y:S02]  /*5a470*/  LDL.LU R23, [R1+0x148c] ;  /* 0x00148c0001177983 */ /* 0x000ee40000300800 */
[----:B------:R0:W-:Y:S02]  /*5a480*/  STL.64 [R1+0x5e0], R8 ;  /* 0x0005e00801007387 */ /* 0x0001e40000100a00 */
[----:B------:R1:W-:Y:S02]  /*5a490*/  STL.64 [R1+0x5e8], R10 ;  /* 0x0005e80a01007387 */ /* 0x0003e40000100a00 */
[----:B0-----:R-:W-:Y:S01]  /*5a4a0*/  IMAD.MOV.U32 R9, RZ, RZ, R18 ;  /* 0x000000ffff097224 */ /* 0x001fe200078e0012 */
[----:B-1----:R-:W4:Y:S01]  /*5a4b0*/  LDL.LU.64 R10, [R1+0x2d58] ;  /* 0x002d5800010a7983 */ /* 0x002f220000300a00 */
[----:B------:R-:W-:-:S02]  /*5a4c0*/  IMAD.MOV.U32 R8, RZ, RZ, R19 ;  /* 0x000000ffff087224 */ /* 0x000fc400078e0013 */
[----:B------:R-:W3:Y:S01]  /*5a4d0*/  LDL.LU.64 R18, [R1+0x2d50] ;  /* 0x002d500001127983 */ /* 0x000ee20000300a00 */
[C---:B--2---:R-:W-:Y:S08]  /*5a4e0*/  HMMA.16816.F32.BF16 R4, R24.reuse, R14, R4 ;  /* 0x0000000e1804723c */ /* 0x044ff00000041804 */
[----:B---3--:R-:W-:Y:S01]  /*5a4f0*/  HMMA.16816.F32.BF16 R20, R24, R18, R20 ;  /* 0x000000121814723c */ /* 0x008fe20000041814 */
[----:B----4-:R-:W-:Y:S01]  /*5a500*/  STL.64 [R1+0x2cd8], R10 ;  /* 0x002cd80a01007387 */ /* 0x010fe20000100a00 */
[----:B------:R0:W-:Y:S02]  /*5a510*/  STL.64 [R1+0x2cd0], R8 ;  /* 0x002cd00801007387 */ /* 0x0001e40000100a00 */
[----:B------:R-:W-:Y:S01]  /*5a520*/  IMAD.MOV.U32 R17, RZ, RZ, R19 ;  /* 0x000000ffff117224 */ /* 0x000fe200078e0013 */
        /* <DEDUP_REMOVED lines=8> */
[----:B------:R-:W3:Y:S01]  /*5a5b0*/  LDL.LU.64 R18, [R1+0x2d48] ;  /* 0x002d480001127983 */ /* 0x000ee20000300a00 */
[----:B------:R-:W4:Y:S02]  /*5a5c0*/  LDL.LU R16, [R1+0x2d40] ;  /* 0x002d400001107983 */ /* 0x000f240000300800 */
[----:B------:R-:W-:Y:S02]  /*5a5d0*/  STL.64 [R1+0x5c0], R4 ;  /* 0x0005c00401007387 */ /* 0x000fe40000100a00 */
[----:B-1----:R-:W-:Y:S01]  /*5a5e0*/  IMAD.MOV.U32 R22, RZ, RZ, R14 ;  /* 0x000000ffff167224 */ /* 0x002fe200078e000e */
[----:B------:R0:W-:Y:S01]  /*5a5f0*/  STL.64 [R1+0x5c8], R6 ;  /* 0x0005c80601007387 */ /* 0x0001e20000100a00 */
[----:B------:R-:W-:-:S02]  /*5a600*/  IMAD.MOV.U32 R21, RZ, RZ, R15 ;  /* 0x000000ffff157224 */ /* 0x000fc400078e000f */
[----:B------:R-:W-:Y:S01]  /*5a610*/  IMAD.MOV.U32 R23, RZ, RZ, R29 ;  /* 0x000000ffff177224 */ /* 0x000fe200078e001d */
[----:B0-----:R-:W2:Y:S01]  /*5a620*/  LDL.LU.64 R6, [R1+0x2d38] ;  /* 0x002d380001067983 */ /* 0x001ea20000300a00 */
[----:B------:R-:W2:Y:S02]  /*5a630*/  LDL.LU.64 R4, [R1+0x2d30] ;  /* 0x002d300001047983 */ /* 0x000ea40000300a00 */
[----:B------:R-:W2:Y:S02]  /*5a640*/  LDL.LU.64 R14, [R1+0x2d28] ;  /* 0x002d2800010e7983 */ /* 0x000ea40000300a00 */
[----:B------:R0:W-:Y:S01]  /*5a650*/  STL [R1+0x2c58], R22 ;  /* 0x002c581601007387 */ /* 0x0001e20000100800 */
[----:B------:R-:W-:Y:S01]  /*5a660*/  STL.64 [R1+0x2c50], R20 ;  /* 0x002c501401007387 */ /* 0x000fe20000100a00 */
[----:B0-----:R-:W-:-:S03]  /*5a670*/  IMAD.MOV.U32 R22, RZ, RZ, R28 ;  /* 0x000000ffff167224 */ /* 0x001fc600078e001c */
[----:B------:R-:W4:Y:S01]  /*5a680*/  LDL.LU R28, [R1+0x2d20] ;  /* 0x002d2000011c7983 */ /* 0x000f220000300800 */
[----:B------:R-:W4:Y:S02]  /*5a690*/  LDL.LU R29, [R1+0x2d1c] ;  /* 0x002d1c00011d7983 */ /* 0x000f240000300800 */
[----:B------:R0:W-:Y:S02]  /*5a6a0*/  STL.64 [R1+0x2c60], R22 ;  /* 0x002c601601007387 */ /* 0x0001e40000100a00 */
[----:B0-----:R-:W4:Y:S01]  /*5a6b0*/  LDL R22, [R1+0x98] ;  /* 0x0000980001167983 */ /* 0x001f220000100800 */
[----:B---3--:R-:W-:-:S03]  /*5a6c0*/  IMAD.MOV.U32 R23, RZ, RZ, R18 ;  /* 0x000000ffff177224 */ /* 0x008fc600078e0012 */
[----:B------:R-:W3:Y:S01]  /*5a6d0*/  LDL.LU R18, [R1+0x2d18] ;  /* 0x002d180001127983 */ /* 0x000ee20000300800 */
[----:B--2---:R-:W-:Y:S03]  /*5a6e0*/  HMMA.16816.F32.BF16 R12, R24, R14, R4 ;  /* 0x0000000e180c723c */ /* 0x004fe60000041804 */
[----:B----4-:R0:W-:Y:S02]  /*5a6f0*/  STL.64 [R1+0x2c78], R22 ;  /* 0x002c781601007387 */ /* 0x0101e40000100a00 */
[----:B0-----:R-:W-:Y:S02]  /*5a700*/  IMAD.MOV.U32 R22, RZ, RZ, R19 ;  /* 0x000000ffff167224 */ /* 0x001fe400078e0013 */
[----:B------:R-:W-:Y:S01]  /*5a710*/  IMAD.MOV.U32 R23, RZ, RZ, R16 ;  /* 0x000000ffff177224 */ /* 0x000fe200078e0010 */
[----:B------:R-:W3:Y:S01]  /*5a720*/  LDL.LU R19, [R1+0x2d14] ;  /* 0x002d140001137983 */ /* 0x000ee20000300800 */
[----:B------:R-:W2:Y:S03]  /*5a730*/  LDL.LU R16, [R1+0x2d10] ;  /* 0x002d100001107983 */ /* 0x000ea60000300800 */
[----:B------:R0:W-:Y:S01]  /*5a740*/  STL.64 [R1+0x2c90], R22 ;  /* 0x002c901601007387 */ /* 0x0001e20000100a00 */
[----:B------:R-:W4:Y:S02]  /*5a750*/  LDL.LU.64 R6, [R1+0x2d08] ;  /* 0x002d080001067983 */ /* 0x000f240000300a00 */
[----:B------:R-:W4:Y:S08]  /*5a760*/  LDL.LU.64 R4, [R1+0x2d00] ;  /* 0x002d000001047983 */ /* 0x000f300000300a00 */
[----:B------:R-:W-:Y:S01]  /*5a770*/  STL.64 [R1+0x5b0], R12 ;  /* 0x0005b00c01007387 */ /* 0x000fe20000100a00 */
[----:B------:R1:W-:Y:S01]  /*5a780*/  STL.64 [R1+0x5b8], R14 ;  /* 0x0005b80e01007387 */ /* 0x0003e20000100a00 */
[----:B0-----:R-:W-:-:S02]  /*5a790*/  IMAD.MOV.U32 R22, RZ, RZ, R29 ;  /* 0x000000ffff167224 */ /* 0x001fc400078e001d */
[----:B------:R-:W-:Y:S01]  /*5a7a0*/  IMAD.MOV.U32 R23, RZ, RZ, R28 ;  /* 0x000000ffff177224 */ /* 0x000fe200078e001c */
[----:B-1----:R-:W2:Y:S01]  /*5a7b0*/  LDL.LU.64 R14, [R1+0x2cf8] ;  /* 0x002cf800010e7983 */ /* 0x002ea20000300a00 */
[----:B------:R-:W2:Y:S05]  /*5a7c0*/  LDL.LU.64 R12, [R1+0x2cf0] ;  /* 0x002cf000010c7983 */ /* 0x000eaa0000300a00 */
[C---:B----4-:R-:W-:Y:S01]  /*5a7d0*/  HMMA.16816.F32.BF16 R20, R24.reuse, R22, R4 ;  /* 0x000000161814723c */ /* 0x050fe20000041804 */
[----:B------:R-:W4:Y:S01]  /*5a7e0*/  LDL.LU.64 R6, [R1+0x2ce8] ;  /* 0x002ce80001067983 */ /* 0x000f220000300a00 */
[----:B------:R-:W2:Y:S06]  /*5a7f0*/  LDL.LU.64 R4, [R1+0x2ce0] ;  /* 0x002ce00001047983 */ /* 0x000eac0000300a00 */
[----:B---3--:R-:W-:Y:S11]  /*5a800*/  HMMA.16816.F32.BF16 R8, R24, R18, R8 ;  /* 0x000000121808723c */ /* 0x008ff60000041808 */
[----:B------:R-:W-:Y:S04]  /*5a810*/  @!UPT UIADD3 URZ, URZ, URZ, URZ ;  /* 0x0000003f3f3ff290 */ /* 0x000fe8000fffe03f */
[----:B------:R-:W-:Y:S01]  /*5a820*/  STL.64 [R1+0x5a0], R20 ;  /* 0x0005a01401007387 */ /* 0x000fe20000100a00 */
[----:B------:R4:W-:Y:S07]  /*5a830*/  STL.64 [R1+0x5a8], R22 ;  /* 0x0005a81601007387 */ /* 0x0009ee0000100a00 */
[----:B------:R-:W-:Y:S02]  /*5a840*/  STL.64 [R1+0x590], R8 ;  /* 0x0005900801007387 */ /* 0x000fe40000100a00 */
[----:B------:R-:W-:Y:S02]  /*5a850*/  STL.64 [R1+0x598], R10 ;  /* 0x0005980a01007387 */ /* 0x000fe40000100a00 */
[----:B----4-:R-:W-:-:S02]  /*5a860*/  IMAD.MOV.U32 R22, RZ, RZ, R7 ;  /* 0x000000ffff167224 */ /* 0x010fc400078e0007 */
[----:B------:R-:W-:-:S05]  /*5a870*/  IMAD.MOV.U32 R23, RZ, RZ, R6 ;  /* 0x000000ffff177224 */ /* 0x000fca00078e0006 */
[----:B------:R2:W-:Y:S02]  /*5a880*/  STL.64 [R1+0x2ca8], R22 ;  /* 0x002ca81601007387 */ /* 0x0005e40000100a00 */
[----:B--2---:R-:W-:Y:S02]  /*5a890*/  IMAD.MOV.U32 R23, RZ, RZ, R4 ;  /* 0x000000ffff177224 */ /* 0x004fe400078e0004 */
[----:B------:R-:W-:Y:S01]  /*5a8a0*/  IMAD.MOV.U32 R22, RZ, RZ, R5 ;  /* 0x000000ffff167224 */ /* 0x000fe200078e0005 */
[----:B------:R-:W2:Y:S01]  /*5a8b0*/  LDL.LU R4, [R1+0x1560] ;  /* 0x0015600001047983 */ /* 0x000ea20000300800 */
[----:B------:R-:W2:Y:S02]  /*5a8c0*/  LDL.LU R5, [R1+0x1564] ;  /* 0x0015640001057983 */ /* 0x000ea40000300800 */
[----:B------:R-:W2:Y:S02]  /*5a8d0*/  LDL.LU R6, [R1+0x1568] ;  /* 0x0015680001067983 */ /* 0x000ea40000300800 */
[----:B------:R-:W2:Y:S01]  /*5a8e0*/  LDL.LU R7, [R1+0x156c] ;  /* 0x00156c0001077983 */ /* 0x000ea20000300800 */
[----:B------:R-:W3:Y:S01]  /*5a8f0*/  LDL.LU R8, [R1+0x15b0] ;  /* 0x0015b00001087983 */ /* 0x000ee20000300800 */
[----:B------:R-:W3:Y:S02]  /*5a900*/  LDL.LU R9, [R1+0x15b4] ;  /* 0x0015b40001097983 */ /* 0x000ee40000300800 */
[----:B------:R-:W3:Y:S02]  /*5a910*/  LDL.LU R10, [R1+0x15b8] ;  /* 0x0015b800010a7983 */ /* 0x000ee40000300800 */
[----:B------:R-:W3:Y:S01]  /*5a920*/  LDL.LU R11, [R1+0x15bc] ;  /* 0x0015bc00010b7983 */ /* 0x000ee20000300800 */
[----:B------:R-:W-:Y:S01]  /*5a930*/  STL.64 [R1+0x2bc0], R18 ;  /* 0x002bc01201007387 */ /* 0x000fe20000100a00 */
[----:B------:R0:W-:Y:S02]  /*5a940*/  STL [R1+0x2bb8], R16 ;  /* 0x002bb81001007387 */ /* 0x0001e40000100800 */
[----:B------:R1:W-:Y:S01]  /*5a950*/  STL [R1+0x2c5c], R17 ;  /* 0x002c5c1101007387 */ /* 0x0003e20000100800 */
[----:B0-----:R-:W4:Y:S01]  /*5a960*/  LDL.LU R16, [R1+0x1470] ;  /* 0x0014700001107983 */ /* 0x001f220000300800 */
[----:B-1----:R-:W4:Y:S02]  /*5a970*/  LDL.LU R17, [R1+0x1474] ;  /* 0x0014740001117983 */ /* 0x002f240000300800 */
        /* <DEDUP_REMOVED lines=71> */
[----:B------:R-:W-:Y:S02]  /*5adf0*/  IMAD.MOV.U32 R14, RZ, RZ, R13 ;  /* 0x000000ffff0e7224 */ /* 0x000fe400078e000d */
[----:B------:R-:W-:-:S07]  /*5ae00*/  IMAD.MOV.U32 R15, RZ, RZ, R12 ;  /* 0x000000ffff0f7224 */ /* 0x000fce00078e000c */
[C---:B---3--:R-:W-:Y:S08]  /*5ae10*/  HMMA.16816.F32.BF16 R24, R4.reuse, R14, R24 ;  /* 0x0000000e0418723c */ /* 0x048ff00000041818 */
[----:B--2---:R-:W-:Y:S01]  /*5ae20*/  HMMA.16816.F32.BF16 R20, R4, R22, R16 ;  /* 0x000000160414723c */ /* 0x004fe20000041810 */
[----:B------:R-:W2:Y:S11]  /*5ae30*/  LDL.LU R17, [R1+0x2c5c] ;  /* 0x002c5c0001117983 */ /* 0x000eb60000300800 */
[----:B------:R-:W-:Y:S11]  /*5ae40*/  @!UPT UIADD3 URZ, URZ, URZ, URZ ;  /* 0x0000003f3f3ff290 */ /* 0x000ff6000fffe03f */
[----:B------:R-:W-:Y:S01]  /*5ae50*/  STL.64 [R1+0x2d0], R20 ;  /* 0x0002d01401007387 */ /* 0x000fe20000100a00 */
[----:B------:R0:W-:Y:S03]  /*5ae60*/  STL.64 [R1+0x2d8], R22 ;  /* 0x0002d81601007387 */ /* 0x0001e60000100a00 */
[----:B0-----:R-:W3:Y:S01]  /*5ae70*/  LDL.LU R22, [R1+0x2c58] ;  /* 0x002c580001167983 */ /* 0x001ee20000300800 */
[----:B------:R-:W2:Y:S02]  /*5ae80*/  LDL.LU.64 R20, [R1+0x2c50] ;  /* 0x002c500001147983 */ /* 0x000ea40000300a00 */
[----:B------:R-:W2:Y:S02]  /*5ae90*/  LDL.LU R12, [R1+0x14a0] ;  /* 0x0014a000010c7983 */ /* 0x000ea40000300800 */
[----:B------:R-:W-:Y:S01]  /*5aea0*/  STL.64 [R1+0x2c0], R24 ;  /* 0x0002c01801007387 */ /* 0x000fe20000100a00 */
[----:B------:R-:W-:Y:S01]  /*5aeb0*/  STL.64 [R1+0x2c8], R26 ;  /* 0x0002c81a01007387 */ /* 0x000fe20000100a00 */
[----:B------:R-:W2:Y:S02]  /*5aec0*/  LDL.LU R13, [R1+0x14a4] ;  /* 0x0014a400010d7983 */ /* 0x000ea40000300800 */
[----:B------:R-:W2:Y:S02]  /*5aed0*/  LDL.LU R14, [R1+0x14a8] ;  /* 0x0014a800010e7983 */ /* 0x000ea40000300800 */
[----:B------:R-:W2:Y:S01]  /*5aee0*/  LDL.LU R15, [R1+0x14ac] ;  /* 0x0014ac00010f7983 */ /* 0x000ea20000300800 */
[----:B------:R-:W0:Y:S04]  /*5aef0*/  LDSM.16.MT88.4 R24, [R0+0xc180] ;  /* 0x00c180000018783b */ /* 0x000e280000004200 */
        /* <DEDUP_REMOVED lines=12> */
[----:B--2---:R3:W-:Y:S01]  /*5afc0*/  STL.64 [R1+0x2bf0], R14 ;  /* 0x002bf00e01007387 */ /* 0x0047e20000100a00 */
[----:B------:R-:W-:Y:S02]  /*5afd0*/  STL.64 [R1+0x2be8], R12 ;  /* 0x002be80c01007387 */ /* 0x000fe40000100a00 */
[----:B---3--:R-:W-:-:S02]  /*5afe0*/  IMAD.MOV.U32 R14, RZ, RZ, R22 ;  /* 0x000000ffff0e7224 */ /* 0x008fc400078e0016 */
[----:B------:R-:W-:-:S05]  /*5aff0*/  IMAD.MOV.U32 R15, RZ, RZ, R21 ;  /* 0x000000ffff0f7224 */ /* 0x000fca00078e0015 */
[----:B------:R1:W-:Y:S02]  /*5b000*/  STL.64 [R1+0x2c00], R14 ;  /* 0x002c000e01007387 */ /* 0x0003e40000100a00 */
[----:B-1----:R-:W-:Y:S02]  /*5b010*/  IMAD.MOV.U32 R14, RZ, RZ, R20 ;  /* 0x000000ffff0e7224 */ /* 0x002fe400078e0014 */
[----:B------:R-:W-:-:S05]  /*5b020*/  IMAD.MOV.U32 R15, RZ, RZ, R17 ;  /* 0x000000ffff0f7224 */ /* 0x000fca00078e0011 */
[----:B------:R4:W-:Y:S02]  /*5b030*/  STL.64 [R1+0x2c18], R14 ;  /* 0x002c180e01007387 */ /* 0x0009e40000100a00 */
[----:B----4-:R-:W-:Y:S02]  /*5b040*/  IMAD.MOV.U32 R14, RZ, RZ, R9 ;  /* 0x000000ffff0e7224 */ /* 0x010fe400078e0009 */
[----:B------:R-:W-:-:S05]  /*5b050*/  IMAD.MOV.U32 R15, RZ, RZ, R8 ;  /* 0x000000ffff0f7224 */ /* 0x000fca00078e0008 */
[----:B------:R1:W-:Y:S01]  /*5b060*/  STL.64 [R1+0x2c30], R14 ;  /* 0x002c300e01007387 */ /* 0x0003e20000100a00 */
[----:B------:R-:W2:Y:S02]  /*5b070*/  LDL.LU R12, [R1+0x1590] ;  /* 0x00159000010c7983 */ /* 0x000ea40000300800 */
[----:B------:R-:W2:Y:S01]  /*5b080*/  LDL.LU R13, [R1+0x1594] ;  /* 0x00159400010d7983 */ /* 0x000ea20000300800 */
[----:B-1----:R-:W3:Y:S01]  /*5b090*/  LDL.LU R14, [R1+0x1598] ;  /* 0x00159800010e7983 */ /* 0x002ee20000300800 */
[----:B------:R-:W3:Y:S03]  /*5b0a0*/  LDL.LU R15, [R1+0x159c] ;  /* 0x00159c00010f7983 */ /* 0x000ee60000300800 */
[----:B---3--:R-:W-:Y:S01]  /*5b0b0*/  STL.64 [R1+0x2c48], R14 ;  /* 0x002c480e01007387 */ /* 0x008fe20000100a00 */
[----:B--2---:R1:W-:Y:S03]  /*5b0c0*/  STL.64 [R1+0x2c40], R12 ;  /* 0x002c400c01007387 */ /* 0x0043e60000100a00 */
[----:B-1----:R-:W2:Y:S01]  /*5b0d0*/  LDL.LU R12, [R1+0x15a0] ;  /* 0x0015a000010c7983 */ /* 0x002ea20000300800 */
[----:B------:R-:W2:Y:S02]  /*5b0e0*/  LDL.LU R13, [R1+0x15a4] ;  /* 0x0015a400010d7983 */ /* 0x000ea40000300800 */
[----:B------:R-:W2:Y:S02]  /*5b0f0*/  LDL.LU R14, [R1+0x15a8] ;  /* 0x0015a800010e7983 */ /* 0x000ea40000300800 */
[----:B------:R-:W2:Y:S01]  /*5b100*/  LDL.LU R15, [R1+0x15ac] ;  /* 0x0015ac00010f7983 */ /* 0x000ea20000300800 */
[----:B------:R-:W3:Y:S04]  /*5b110*/  LDL.64 R18, [R1+0x8] ;  /* 0x0000080001127983 */ /* 0x000ee80000100a00 */
[----:B---3--:R1:W-:Y:S01]  /*5b120*/  STL.64 [R1+0x2bf8], R18 ;  /* 0x002bf81201007387 */ /* 0x0083e20000100a00 */
[----:B------:R-:W3:Y:S02]  /*5b130*/  LDL.LU R16, [R1+0x14d0] ;  /* 0x0014d00001107983 */ /* 0x000ee40000300800 */
[----:B------:R-:W3:Y:S01]  /*5b140*/  LDL.LU R17, [R1+0x14d4] ;  /* 0x0014d40001117983 */ /* 0x000ee20000300800 */
[----:B-1----:R-:W4:Y:S01]  /*5b150*/  LDL.LU R18, [R1+0x14d8] ;  /* 0x0014d80001127983 */ /* 0x002f220000300800 */
[----:B------:R-:W4:Y:S02]  /*5b160*/  LDL.LU R19, [R1+0x14dc] ;  /* 0x0014dc0001137983 */ /* 0x000f240000300800 */
[----:B------:R-:W-:-:S02]  /*5b170*/  IMAD.MOV.U32 R22, RZ, RZ, R3 ;  /* 0x000000ffff167224 */ /* 0x000fc400078e0003 */
[----:B------:R-:W-:Y:S01]  /*5b180*/  IMAD.MOV.U32 R23, RZ, RZ, R2 ;  /* 0x000000ffff177224 */ /* 0x000fe200078e0002 */
[----:B----4-:R-:W-:Y:S01]  /*5b190*/  STL.64 [R1+0x2c10], R18 ;  /* 0x002c101201007387 */ /* 0x010fe20000100a00 */
[----:B---3--:R1:W-:Y:S03]  /*5b1a0*/  STL.64 [R1+0x2c08], R16 ;  /* 0x002c081001007387 */ /* 0x0083e60000100a00 */
[----:B-1----:R-:W3:Y:S01]  /*5b1b0*/  LDL.LU R16, [R1+0x14e0] ;  /* 0x0014e00001107983 */ /* 0x002ee20000300800 */
[----:B------:R-:W3:Y:S02]  /*5b1c0*/  LDL.LU R17, [R1+0x14e4] ;  /* 0x0014e40001117983 */ /* 0x000ee40000300800 */
[----:B------:R-:W4:Y:S02]  /*5b1d0*/  LDL.LU R18, [R1+0x14e8] ;  /* 0x0014e80001127983 */ /* 0x000f240000300800 */
[----:B------:R-:W4:Y:S01]  /*5b1e0*/  LDL.LU R19, [R1+0x14ec] ;  /* 0x0014ec0001137983 */ /* 0x000f220000300800 */
[C---:B--2---:R-:W-:Y:S01]  /*5b1f0*/  HMMA.16816.F32.BF16 R20, R4.reuse, R22, R12 ;  /* 0x000000160414723c */ /* 0x044fe2000004180c */
[----:B----4-:R-:W-:Y:S01]  /*5b200*/  STL.64 [R1+0x2c28], R18 ;  /* 0x002c281201007387 */ /* 0x010fe20000100a00 */
[----:B---3--:R1:W-:Y:S03]  /*5b210*/  STL.64 [R1+0x2c20], R16 ;  /* 0x002c201001007387 */ /* 0x0083e60000100a00 */
        /* <DEDUP_REMOVED lines=8> */
[----:B0-----:R0:W-:Y:S01]  /*5b2a0*/  STL.64 [R1+0x2aa8], R26 ;  /* 0x002aa81a01007387 */ /* 0x0011e20000100a00 */
[----:B------:R-:W-:Y:S03]  /*5b2b0*/  STL.64 [R1+0x2aa0], R24 ;  /* 0x002aa01801007387 */ /* 0x000fe60000100a00 */
[----:B0-----:R-:W4:Y:S01]  /*5b2c0*/  LDL.64 R26, [R1+0x18] ;  /* 0x00001800011a7983 */ /* 0x001f220000100a00 */
[----:B------:R-:W2:Y:S02]  /*5b2d0*/  LDL.LU.64 R14, [R1+0x2c48] ;  /* 0x002c4800010e7983 */ /* 0x000ea40000300a00 */
[----:B------:R-:W2:Y:S02]  /*5b2e0*/  LDL.LU.64 R12, [R1+0x2c40] ;  /* 0x002c4000010c7983 */ /* 0x000ea40000300a00 */
[----:B------:R-:W-:Y:S01]  /*5b2f0*/  STL.64 [R1+0x570], R20 ;  /* 0x0005701401007387 */ /* 0x000fe20000100a00 */
[----:B------:R0:W-:Y:S04]  /*5b300*/  STL.64 [R1+0x578], R22 ;  /* 0x0005781601007387 */ /* 0x0001e80000100a00 */
        /* <DEDUP_REMOVED lines=40> */
[----:B------:R-:W4:Y:S02]  /*5b590*/  LDL.LU R24, [R1+0x1050] ;  /* 0x0010500001187983 */ /* 0x000f240000300800 */
[----:B------:R-:W4:Y:S01]  /*5b5a0*/  LDL.LU R25, [R1+0x1054] ;  /* 0x0010540001197983 */ /* 0x000f220000300800 */
[----:B------:R-:W2:Y:S01]  /*5b5b0*/  LDL.LU R26, [R1+0x1058] ;  /* 0x00105800011a7983 */ /* 0x000ea20000300800 */
[----:B------:R-:W2:Y:S03]  /*5b5c0*/  LDL.LU R27, [R1+0x105c] ;  /* 0x00105c00011b7983 */ /* 0x000ea60000300800 */
[----:B--2---:R0:W-:Y:S01]  /*5b5d0*/  STL.64 [R1+0x2b80], R26 ;  /* 0x002b801a01007387 */ /* 0x0041e20000100a00 */
[----:B----4-:R-:W-:Y:S03]  /*5b5e0*/  STL.64 [R1+0x2b78], R24 ;  /* 0x002b781801007387 */ /* 0x010fe60000100a00 */
[----:B0-----:R-:W2:Y:S01]  /*5b5f0*/  LDL.64 R26, [R1+0xa8] ;  /* 0x0000a800011a7983 */ /* 0x001ea20000100a00 */
[----:B------:R-:W-:Y:S03]  /*5b600*/  HMMA.16816.F32.BF16 R12, R4, R18, R12 ;  /* 0x00000012040c723c */ /* 0x000fe6000004180c */
[----:B--2---:R0:W-:Y:S04]  /*5b610*/  STL.64 [R1+0x2b88], R26 ;  /* 0x002b881a01007387 */ /* 0x0041e80000100a00 */
[----:B0-----:R-:W2:Y:S01]  /*5b620*/  LDL.64 R26, [R1+0xb8] ;  /* 0x0000b800011a7983 */ /* 0x001ea20000100a00 */
[----:B------:R-:W-:-:S02]  /*5b630*/  IMAD.MOV.U32 R28, RZ, RZ, R18 ;  /* 0x000000ffff1c7224 */ /* 0x000fc400078e0012 */
[----:B------:R-:W-:Y:S01]  /*5b640*/  IMAD.MOV.U32 R17, RZ, RZ, R19 ;  /* 0x000000ffff117224 */ /* 0x000fe200078e0013 */
[----:B--2---:R0:W-:Y:S04]  /*5b650*/  STL.64 [R1+0x2b90], R26 ;  /* 0x002b901a01007387 */ /* 0x0041e80000100a00 */
[----:B0-----:R-:W2:Y:S08]  /*5b660*/  LDL.64 R26, [R1+0xc8] ;  /* 0x0000c800011a7983 */ /* 0x001eb00000100a00 */
[----:B------:R-:W-:Y:S02]  /*5b670*/  STL.64 [R1+0x8b0], R12 ;  /* 0x0008b00c01007387 */ /* 0x000fe40000100a00 */
[----:B------:R0:W-:Y:S02]  /*5b680*/  STL.64 [R1+0x8b8], R14 ;  /* 0x0008b80e01007387 */ /* 0x0001e40000100a00 */
[----:B0-----:R-:W4:Y:S01]  /*5b690*/  LDL.LU.64 R14, [R1+0x2bd0] ;  /* 0x002bd000010e7983 */ /* 0x001f220000300a00 */
[----:B------:R-:W4:Y:S02]  /*5b6a0*/  LDL.LU.64 R12, [R1+0x2bc8] ;  /* 0x002bc800010c7983 */ /* 0x000f240000300a00 */
[----:B------:R-:W4:Y:S02]  /*5b6b0*/  LDL.LU.64 R18, [R1+0x2bc0] ;  /* 0x002bc00001127983 */ /* 0x000f240000300a00 */
[----:B------:R-:W2:Y:S01]  /*5b6c0*/  LDL.LU R16, [R1+0x2bb8] ;  /* 0x002bb80001107983 */ /* 0x000ea20000300800 */
[C---:B----4-:R-:W-:Y:S11]  /*5b6d0*/  HMMA.16816.F32.BF16 R12, R4.reuse, R18, R12 ;  /* 0x00000012040c723c */ /* 0x050ff6000004180c */
[----:B------:R-:W-:Y:S11]  /*5b6e0*/  @!UPT UIADD3 URZ, URZ, URZ, URZ ;  /* 0x0000003f3f3ff290 */ /* 0x000ff6000fffe03f */
[----:B------:R-:W-:Y:S01]  /*5b6f0*/  @!UPT UIADD3 URZ, URZ, URZ, URZ ;  /* 0x0000003f3f3ff290 */ /* 0x000fe2000fffe03f */
[----:B------:R-:W-:Y:S01]  /*5b700*/  STL.64 [R1+0x8c0], R12 ;  /* 0x0008c00c01007387 */ /* 0x000fe20000100a00 */
[----:B------:R0:W-:Y:S03]  /*5b710*/  STL.64 [R1+0x8c8], R14 ;  /* 0x0008c80e01007387 */ /* 0x0001e60000100a00 */
[----:B0-----:R-:W3:Y:S01]  /*5b720*/  LDL.LU.64 R14, [R1+0x2bb0] ;  /* 0x002bb000010e7983 */ /* 0x001ee20000300a00 */
[----:B------:R-:W-:Y:S02]  /*5b730*/  STL.64 [R1+0x2b38], R18 ;  /* 0x002b381201007387 */ /* 0x000fe40000100a00 */
[----:B--2---:R-:W-:Y:S01]  /*5b740*/  STL [R1+0x2b30], R16 ;  /* 0x002b301001007387 */ /* 0x004fe20000100800 */
[C---:B---3--:R-:W-:Y:S11]  /*5b750*/  HMMA.16816.F32.BF16 R8, R4.reuse, R14, R8 ;  /* 0x0000000e0408723c */ /* 0x048ff60000041808 */
[----:B------:R-:W-:Y:S11]  /*5b760*/  @!UPT UIADD3 URZ, URZ, URZ, URZ ;  /* 0x0000003f3f3ff290 */ /* 0x000ff6000fffe03f */
[----:B------:R-:W-:Y:S01]  /*5b770*/  @!UPT UIADD3 URZ, URZ, URZ, URZ ;  /* 0x0000003f3f3ff290 */ /* 0x000fe2000fffe03f */
[----:B------:R-:W-:Y:S01]  /*5b780*/  STL.64 [R1+0x9d0], R8 ;  /* 0x0009d00801007387 */ /* 0x000fe20000100a00 */
[----:B------:R0:W-:Y:S03]  /*5b790*/  STL.64 [R1+0x9d8], R10 ;  /* 0x0009d80a01007387 */ /* 0x0001e60000100a00 */
[----:B0-----:R-:W2:Y:S01]  /*5b7a0*/  LDL.LU.64 R10, [R1+0x2ba8] ;  /* 0x002ba800010a7983 */ /* 0x001ea20000300a00 */
[----:B------:R0:W-:Y:S02]  /*5b7b0*/  STL [R1+0x2abc], R14 ;  /* 0x002abc0e01007387 */ /* 0x0001e40000100800 */
[----:B------:R1:W-:Y:S02]  /*5b7c0*/  STL [R1+0x2ab8], R15 ;  /* 0x002ab80f01007387 */ /* 0x0003e40000100800 */
[----:B------:R-:W3:Y:S01]  /*5b7d0*/  LDL.LU R12, [R1+0x1440] ;  /* 0x00144000010c7983 */ /* 0x000ee20000300800 */
[----:B------:R-:W3:Y:S04]  /*5b7e0*/  LDL.LU R13, [R1+0x1444] ;  /* 0x00144400010d7983 */ /* 0x000ee80000300800 */
[----:B0-----:R-:W3:Y:S01]  /*5b7f0*/  LDL.LU R14, [R1+0x1448] ;  /* 0x00144800010e7983 */ /* 0x001ee20000300800 */
[----:B-1----:R-:W3:Y:S01]  /*5b800*/  LDL.LU R15, [R1+0x144c] ;  /* 0x00144c00010f7983 */ /* 0x002ee20000300800 */
[----:B--2---:R-:W-:Y:S02]  /*5b810*/  HMMA.16816.F32.BF16 R4, R4, R10, R20 ;  /* 0x0000000a0404723c */ /* 0x004fe40000041814 */
[----:B------:R-:W3:Y:S01]  /*5b820*/  LDL.LU.64 R22, [R1+0x2ba0] ;  /* 0x002ba00001167983 */ /* 0x000ee20000300a00 */
[----:B------:R-:W3:Y:S11]  /*5b830*/  LDL.LU.64 R20, [R1+0x2b98] ;  /* 0x002b980001147983 */ /* 0x000ef60000300a00 */
[----:B------:R-:W-:Y:S09]  /*5b840*/  @!UPT UIADD3 URZ, URZ, URZ, URZ ;  /* 0x0000003f3f3ff290 */ /* 0x000ff2000fffe03f */
[----:B------:R-:W-:Y:S01]  /*5b850*/  STL.64 [R1+0x9c0], R4 ;  /* 0x0009c00401007387 */ /* 0x000fe20000100a00 */
[----:B------:R0:W-:Y:S03]  /*5b860*/  STL.64 [R1+0x9c8], R6 ;  /* 0x0009c80601007387 */ /* 0x0001e60000100a00 */
[----:B0-----:R-:W2:Y:S01]  /*5b870*/  LDL.64 R6, [R1+0x88] ;  /* 0x0000880001067983 */ /* 0x001ea20000100a00 */
        /* <DEDUP_REMOVED lines=11> */
[----:B------:R-:W-:Y:S02]  /*5b930*/  IMAD.MOV.U32 R12, RZ, RZ, R27 ;  /* 0x000000ffff0c7224 */ /* 0x000fe400078e001b */
[----:B------:R-:W4:Y:S03]  /*5b940*/  LDL.LU.64 R26, [R1+0x2b90] ;  /* 0x002b9000011a7983 */ /* 0x000f260000300a00 */
[----:B------:R0:W-:Y:S02]  /*5b950*/  STL [R1+0x2ac4], R12 ;  /* 0x002ac40c01007387 */ /* 0x0001e40000100800 */
[----:B------:R1:W-:Y:S01]  /*5b960*/  STL [R1+0x2ac0], R13 ;  /* 0x002ac00d01007387 */ /* 0x0003e20000100800 */
[----:B0-----:R-:W2:Y:S01]  /*5b970*/  LDL.LU R12, [R1+0x1030] ;  /* 0x00103000010c7983 */ /* 0x001ea20000300800 */
[----:B-1----:R-:W2:Y:S02]  /*5b980*/  LDL.LU R13, [R1+0x1034] ;  /* 0x00103400010d7983 */ /* 0x002ea40000300800 */
[----:B------:R-:W2:Y:S02]  /*5b990*/  LDL.LU R14, [R1+0x1038] ;  /* 0x00103800010e7983 */ /* 0x000ea40000300800 */
[----:B------:R-:W2:Y:S01]  /*5b9a0*/  LDL.LU R15, [R1+0x103c] ;  /* 0x00103c00010f7983 */ /* 0x000ea20000300800 */
        /* <DEDUP_REMOVED lines=8> */
[----:B------:R0:W-:Y:S02]  /*5ba30*/  STL [R1+0x2acc], R8 ;  /* 0x002acc0801007387 */ /* 0x0001e40000100800 */
[----:B------:R1:W-:Y:S01]  /*5ba40*/  STL [R1+0x2ac8], R9 ;  /* 0x002ac80901007387 */ /* 0x0003e20000100800 */
[----:B0-----:R-:W3:Y:S01]  /*5ba50*/  LDL.LU R8, [R1+0x1080] ;  /* 0x0010800001087983 */ /* 0x001ee20000300800 */
[----:B-1----:R-:W3:Y:S02]  /*5ba60*/  LDL.LU R9, [R1+0x1084] ;  /* 0x0010840001097983 */ /* 0x002ee40000300800 */
        /* <DEDUP_REMOVED lines=10> */
[----:B------:R-:W3:Y:S02]  /*5bb10*/  LDL.LU.64 R24, [R1+0x2b78] ;  /* 0x002b780001187983 */ /* 0x000ee40000300a00 */
[----:B------:R-:W-:Y:S02]  /*5bb20*/  STL [R1+0x2ad0], R11 ;  /* 0x002ad00b01007387 */ /* 0x000fe40000100800 */
[----:B------:R0:W-:Y:S02]  /*5bb30*/  STL [R1+0x2b40], R10 ;  /* 0x002b400a01007387 */ /* 0x0001e40000100800 */
[----:B0-----:R-:W3:Y:S02]  /*5bb40*/  LDL.64 R10, [R1+0x98] ;  /* 0x00009800010a7983 */ /* 0x001ee40000100a00 */
[C---:B---3--:R-:W-:Y:S11]  /*5bb50*/  HMMA.16816.F32.BF16 R24, R20.reuse, R10, R24 ;  /* 0x0000000a1418723c */ /* 0x048ff60000041818 */
[----:B------:R-:W-:Y:S11]  /*5bb60*/  @!UPT UIADD3 URZ, URZ, URZ, URZ ;  /* 0x0000003f3f3ff290 */ /* 0x000ff6000fffe03f */
[----:B------:R-:W-:Y:S01]  /*5bb70*/  @!UPT UIADD3 URZ, URZ, URZ, URZ ;  /* 0x0000003f3f3ff290 */ /* 0x000fe2000fffe03f */
[----:B------:R0:W-:Y:S02]  /*5bb80*/  STL.64 [R1+0x15c0], R24 ;  /* 0x0015c01801007387 */ /* 0x0001e40000100a00 */
[----:B0-----:R-:W-:Y:S02]  /*5bb90*/  IMAD.MOV.U32 R25, RZ, RZ, R10 ;  /* 0x000000ffff197224 */ /* 0x001fe400078e000a */
[----:B------:R-:W-:Y:S02]  /*5bba0*/  IMAD.MOV.U32 R24, RZ, RZ, R11 ;  /* 0x000000ffff187224 */ /* 0x000fe400078e000b */
[----:B--2---:R-:W-:Y:S01]  /*5bbb0*/  HMMA.16816.F32.BF16 R8, R20, R6, R12 ;  /* 0x000000061408723c */ /* 0x004fe2000004180c */
[----:B------:R0:W-:Y:S02]  /*5bbc0*/  STL.64 [R1+0x15c8], R26 ;  /* 0x0015c81a01007387 */ /* 0x0001e40000100a00 */
[----:B0-----:R-:W-:Y:S02]  /*5bbd0*/  IMAD.MOV.U32 R27, RZ, RZ, R6 ;  /* 0x000000ffff1b7224 */ /* 0x001fe400078e0006 */
[----:B------:R-:W-:Y:S11]  /*5bbe0*/  IMAD.MOV.U32 R26, RZ, RZ, R7 ;  /* 0x000000ffff1a7224 */ /* 0x000ff600078e0007 */
[----:B------:R-:W-:Y:S07]  /*5bbf0*/  @!UPT UIADD3 URZ, URZ, URZ, URZ ;  /* 0x0000003f3f3ff290 */ /* 0x000fee000fffe03f */
[----:B------:R-:W-:Y:S01]  /*5bc00*/  STL.64 [R1+0x11b0], R8 ;  /* 0x0011b00801007387 */ /* 0x000fe20000100a00 */
[----:B------:R-:W-:Y:S02]  /*5bc10*/  STL.64 [R1+0x11b8], R10 ;  /* 0x0011b80a01007387 */ /* 0x000fe40000100a00 */
[----:B------:R-:W2:Y:S02]  /*5bc20*/  LDL.64 R6, [R1+0x78] ;  /* 0x0000780001067983 */ /* 0x000ea40000100a00 */
[----:B------:R0:W-:Y:S01]  /*5bc30*/  STL.64 [R1+0x2ae0], R26 ;  /* 0x002ae01a01007387 */ /* 0x0001e20000100a00 */
[----:B------:R1:W-:Y:S01]  /*5bc40*/  STL.64 [R1+0x2ad8], R24 ;  /* 0x002ad81801007387 */ /* 0x0003e20000100a00 */
[----:B0-----:R-:W-:Y:S02]  /*5bc50*/  IMAD.MOV.U32 R26, RZ, RZ, R28 ;  /* 0x000000ffff1a7224 */ /* 0x001fe400078e001c */
[----:B------:R-:W-:-:S05]  /*5bc60*/  IMAD.MOV.U32 R27, RZ, RZ, R17 ;  /* 0x000000ffff1b7224 */ /* 0x000fca00078e0011 */
[----:B------:R0:W-:Y:S01]  /*5bc70*/  STL.64 [R1+0x2af8], R26 ;  /* 0x002af81a01007387 */ /* 0x0001e20000100a00 */
[----:B-1----:R-:W3:Y:S02]  /*5bc80*/  LDL.LU R24, [R1+0xfa0] ;  /* 0x000fa00001187983 */ /* 0x002ee40000300800 */
[----:B------:R-:W3:Y:S01]  /*5bc90*/  LDL.LU R25, [R1+0xfa4] ;  /* 0x000fa40001197983 */ /* 0x000ee20000300800 */
[----:B0-----:R-:W4:Y:S01]  /*5bca0*/  LDL.LU R26, [R1+0xfa8] ;  /* 0x000fa800011a7983 */ /* 0x001f220000300800 */
        /* <DEDUP_REMOVED lines=8> */
[----:B------:R-:W2:Y:S03]  /*5bd30*/  LDL.LU R15, [R1+0xffc] ;  /* 0x000ffc00010f7983 */ /* 0x000ea60000300800 */
        /* <DEDUP_REMOVED lines=8> */
[----:B0-----:R-:W2:Y:S04]  /*5bdc0*/  LDL.64 R10, [R1+0x58] ;  /* 0x00005800010a7983 */ /* 0x001ea80000100a00 */
[----:B--2---:R0:W-:Y:S01]  /*5bdd0*/  STL.64 [R1+0x2b60], R10 ;  /* 0x002b600a01007387 */ /* 0x0041e20000100a00 */
[----:B------:R-:W2:Y:S03]  /*5bde0*/  LDL.64 R18, [R1+0x48] ;  /* 0x0000480001127983 */ /* 0x000ea60000100a00 */
[----:B0-----:R-:W3:Y:S01]  /*5bdf0*/  LDL.64 R10, [R1+0x68] ;  /* 0x00006800010a7983 */ /* 0x001ee20000100a00 */
[----:B------:R-:W-:Y:S01]  /*5be00*/  HMMA.16816.F32.BF16 R12, R20, R6, R12 ;  /* 0x00000006140c723c */ /* 0x000fe2000004180c */
[----:B------:R-:W-:-:S02]  /*5be10*/  IMAD.MOV.U32 R29, RZ, RZ, R6 ;  /* 0x000000ffff1d7224 */ /* 0x000fc400078e0006 */
[----:B------:R-:W-:Y:S02]  /*5be20*/  IMAD.MOV.U32 R28, RZ, RZ, R7 ;  /* 0x000000ffff1c7224 */ /* 0x000fe400078e0007 */
[----:B------:R-:W0:Y:S04]  /*5be30*/  LDSM.16.MT88.4 R4, [R0+0xc200] ;  /* 0x00c200000004783b */ /* 0x000e280000004200 */
[----:B--2---:R1:W-:Y:S01]  /*5be40*/  STL.64 [R1+0x2b58], R18 ;  /* 0x002b581201007387 */ /* 0x0043e20000100a00 */
[----:B------:R-:W2:Y:S02]  /*5be50*/  LDL.LU R16, [R1+0xfe0] ;  /* 0x000fe00001107983 */ /* 0x000ea40000300800 */
[----:B------:R-:W2:Y:S01]  /*5be60*/  LDL.LU R17, [R1+0xfe4] ;  /* 0x000fe40001117983 */ /* 0x000ea20000300800 */
[----:B-1----:R-:W2:Y:S01]  /*5be70*/  LDL.LU R18, [R1+0xfe8] ;  /* 0x000fe80001127983 */ /* 0x002ea20000300800 */
[----:B------:R-:W2:Y:S02]  /*5be80*/  LDL.LU R19, [R1+0xfec] ;  /* 0x000fec0001137983 */ /* 0x000ea40000300800 */
[----:B----4-:R1:W-:Y:S02]  /*5be90*/  STL.64 [R1+0x2b08], R26 ;  /* 0x002b081a01007387 */ /* 0x0103e40000100a00 */
[----:B---3--:R-:W-:Y:S01]  /*5bea0*/  STL.64 [R1+0x2b00], R24 ;  /* 0x002b001801007387 */ /* 0x008fe20000100a00 */
[----:B-1----:R-:W3:Y:S04]  /*5beb0*/  LDL.64 R26, [R1+0x28] ;  /* 0x00002800011a7983 */ /* 0x002ee80000100a00 */
[----:B---3--:R1:W-:Y:S04]  /*5bec0*/  STL.64 [R1+0x2b18], R26 ;  /* 0x002b181a01007387 */ /* 0x0083e80000100a00 */
[----:B-1----:R-:W3:Y:S01]  /*5bed0*/  LDL.64 R26, [R1+0x38] ;  /* 0x00003800011a7983 */ /* 0x002ee20000100a00 */
[----:B------:R-:W-:Y:S02]  /*5bee0*/  STL.64 [R1+0x11a0], R12 ;  /* 0x0011a00c01007387 */ /* 0x000fe40000100a00 */
[----:B------:R1:W-:Y:S02]  /*5bef0*/  STL.64 [R1+0x11a8], R14 ;  /* 0x0011a80e01007387 */ /* 0x0003e40000100a00 */
[----:B-1----:R-:W4:Y:S01]  /*5bf00*/  LDL.LU.64 R14, [R1+0x2b70] ;  /* 0x002b7000010e7983 */ /* 0x002f220000300a00 */
[----:B------:R-:W4:Y:S02]  /*5bf10*/  LDL.LU.64 R12, [R1+0x2b68] ;  /* 0x002b6800010c7983 */ /* 0x000f240000300a00 */
[----:B0-----:R0:W-:Y:S02]  /*5bf20*/  STL.64 [R1+0x2970], R6 ;  /* 0x0029700601007387 */ /* 0x0011e40000100a00 */
[----:B------:R1:W-:Y:S02]  /*5bf30*/  STL.64 [R1+0x2968], R4 ;  /* 0x0029680401007387 */ /* 0x0003e40000100a00 */
[----:B0-----:R-:W-:-:S02]  /*5bf40*/  IMAD.MOV.U32 R6, RZ, RZ, R3 ;  /* 0x000000ffff067224 */ /* 0x001fc400078e0003 */
[----:B------:R-:W-:-:S05]  /*5bf50*/  IMAD.MOV.U32 R7, RZ, RZ, R2 ;  /* 0x000000ffff077224 */ /* 0x000fca00078e0002 */
[----:B------:R0:W-:Y:S01]  /*5bf60*/  STL.64 [R1+0x2b10], R6 ;  /* 0x002b100601007387 */ /* 0x0001e20000100a00 */
[----:B-1----:R-:W2:Y:S02]  /*5bf70*/  LDL.LU R4, [R1+0xfb0] ;  /* 0x000fb00001047983 */ /* 0x002ea40000300800 */
        /* <DEDUP_REMOVED lines=24> */
[----:B------:R-:W2:Y:S01]  /*5c100*/  LDL.LU.64 R8, [R1+0x2b48] ;  /* 0x002b480001087983 */ /* 0x000ea20000300a00 */
[C---:B---3--:R-:W-:Y:S01]  /*5c110*/  HMMA.16816.F32.BF16 R4, R20.reuse, R26, R4 ;  /* 0x0000001a1404723c */ /* 0x048fe20000041804 */
[----:B------:R-:W-:Y:S01]  /*5c120*/  STL.64 [R1+0x2af0], R14 ;  /* 0x002af00e01007387 */ /* 0x000fe20000100a00 */
[----:B------:R0:W-:Y:S03]  /*5c130*/  STL.64 [R1+0x2ae8], R12 ;  /* 0x002ae80c01007387 */ /* 0x0001e60000100a00 */
[----:B0-----:R-:W3:Y:S01]  /*5c140*/  LDL.LU R12, [R1+0xf90] ;  /* 0x000f9000010c7983 */ /* 0x001ee20000300800 */
[----:B------:R-:W3:Y:S02]  /*5c150*/  LDL.LU R13, [R1+0xf94] ;  /* 0x000f9400010d7983 */ /* 0x000ee40000300800 */
[----:B------:R-:W3:Y:S02]  /*5c160*/  LDL.LU R14, [R1+0xf98] ;  /* 0x000f9800010e7983 */ /* 0x000ee40000300800 */
[----:B------:R-:W3:Y:S01]  /*5c170*/  LDL.LU R15, [R1+0xf9c] ;  /* 0x000f9c00010f7983 */ /* 0x000ee20000300800 */
[----:B--2---:R-:W-:Y:S01]  /*5c180*/  HMMA.16816.F32.BF16 R8, R20, R18, R8 ;  /* 0x000000121408723c */ /* 0x004fe20000041808 */
[----:B------:R-:W-:Y:S11]  /*5c190*/  IMAD.MOV.U32 R17, RZ, RZ, R19 ;  /* 0x000000ffff117224 */ /* 0x000ff600078e0013 */
[----:B------:R-:W-:Y:S11]  /*5c1a0*/  @!UPT UIADD3 URZ, URZ, URZ, URZ ;  /* 0x0000003f3f3ff290 */ /* 0x000ff6000fffe03f */
[----:B------:R0:W-:Y:S01]  /*5c1b0*/  STL.64 [R1+0x1460], R8 ;  /* 0x0014600801007387 */ /* 0x0001e20000100a00 */
[----:B------:R1:W-:Y:S02]  /*5c1c0*/  STL.64 [R1+0x1468], R10 ;  /* 0x0014680a01007387 */ /* 0x0003e40000100a00 */
[----:B0-----:R-:W-:Y:S01]  /*5c1d0*/  IMAD.MOV.U32 R9, RZ, RZ, R18 ;  /* 0x000000ffff097224 */ /* 0x001fe200078e0012 */
[----:B-1----:R-:W2:Y:S01]  /*5c1e0*/  LDL.LU R10, [R1+0x2b40] ;  /* 0x002b4000010a7983 */ /* 0x002ea20000300800 */
[----:B------:R-:W4:Y:S02]  /*5c1f0*/  LDL.LU.64 R18, [R1+0x2b38] ;  /* 0x002b380001127983 */ /* 0x000f240000300a00 */
[----:B------:R-:W2:Y:S02]  /*5c200*/  LDL.LU R16, [R1+0x2b30] ;  /* 0x002b300001107983 */ /* 0x000ea40000300800 */
[----:B------:R-:W-:Y:S01]  /*5c210*/  STL.64 [R1+0x1440], R4 ;  /* 0x0014400401007387 */ /* 0x000fe20000100a00 */
[----:B------:R0:W-:Y:S01]  /*5c220*/  STL.64 [R1+0x1448], R6 ;  /* 0x0014480601007387 */ /* 0x0001e20000100a00 */
[----:B------:R-:W-:-:S02]  /*5c230*/  IMAD.MOV.U32 R11, RZ, RZ, R26 ;  /* 0x000000ffff0b7224 */ /* 0x000fc400078e001a */
[----:B------:R-:W-:Y:S01]  /*5c240*/  IMAD.MOV.U32 R8, RZ, RZ, R27 ;  /* 0x000000ffff087224 */ /* 0x000fe200078e001b */
        /* <DEDUP_REMOVED lines=23> */
[C---:B---3--:R-:W-:Y:S02]  /*5c3c0*/  HMMA.16816.F32.BF16 R24, R20.reuse, R26, R12 ;  /* 0x0000001a1418723c */ /* 0x048fe4000004180c */
[----:B------:R-:W2:Y:S01]  /*5c3d0*/  LDL.LU.64 R14, [R1+0x2af0] ;  /* 0x002af000010e7983 */ /* 0x000ea20000300a00 */
[----:B------:R-:W3:Y:S05]  /*5c3e0*/  LDL.LU.64 R12, [R1+0x2ae8] ;  /* 0x002ae800010c7983 */ /* 0x000eea0000300a00 */
[----:B----4-:R-:W-:Y:S11]  /*5c3f0*/  HMMA.16816.F32.BF16 R4, R20, R18, R4 ;  /* 0x000000121404723c */ /* 0x010ff60000041804 */
[----:B------:R-:W-:Y:S04]  /*5c400*/  @!UPT UIADD3 URZ, URZ, URZ, URZ ;  /* 0x0000003f3f3ff290 */ /* 0x000fe8000fffe03f */
[----:B------:R-:W-:Y:S01]  /*5c410*/  STL.64 [R1+0x1410], R24 ;  /* 0x0014101801007387 */ /* 0x000fe20000100a00 */
[----:B------:R0:W-:Y:S03]  /*5c420*/  STL.64 [R1+0x1418], R26 ;  /* 0x0014181a01007387 */ /* 0x0001e60000100a00 */
[----:B0-----:R-:W4:Y:S01]  /*5c430*/  LDL.LU.64 R26, [R1+0x2ae0] ;  /* 0x002ae000011a7983 */ /* 0x001f220000300a00 */
[----:B------:R-:W2:Y:S03]  /*5c440*/  LDL.LU.64 R24, [R1+0x2ad8] ;  /* 0x002ad80001187983 */ /* 0x000ea60000300a00 */
[----:B------:R0:W-:Y:S02]  /*5c450*/  STL.64 [R1+0x1400], R4 ;  /* 0x0014000401007387 */ /* 0x0001e40000100a00 */
[----:B------:R1:W-:Y:S01]  /*5c460*/  STL.64 [R1+0x1408], R6 ;  /* 0x0014080601007387 */ /* 0x0003e20000100a00 */
[----:B0-----:R-:W2:Y:S01]  /*5c470*/  LDL.LU R4, [R1+0xeb0] ;  /* 0x000eb00001047983 */ /* 0x001ea20000300800 */
[----:B------:R-:W2:Y:S02]  /*5c480*/  LDL.LU R5, [R1+0xeb4] ;  /* 0x000eb40001057983 */ /* 0x000ea40000300800 */
[----:B-1----:R-:W2:Y:S02]  /*5c490*/  LDL.LU R6, [R1+0xeb8] ;  /* 0x000eb80001067983 */ /* 0x002ea40000300800 */
        /* <DEDUP_REMOVED lines=10> */
[----:B------:R-:W2:Y:S04]  /*5c540*/  LDL.LU R9, [R1+0x2ac8] ;  /* 0x002ac80001097983 */ /* 0x000ea80000300800 */
[----:B------:R-:W-:Y:S01]  /*5c550*/  STL.64 [R1+0x29e0], R6 ;  /* 0x0029e00601007387 */ /* 0x000fe20000100a00 */
[----:B------:R0:W-:Y:S02]  /*5c560*/  STL.64 [R1+0x2988], R18 ;  /* 0x0029881201007387 */ /* 0x0001e40000100a00 */
[----:B------:R1:W-:Y:S01]  /*5c570*/  STL [R1+0x2980], R16 ;  /* 0x0029801001007387 */ /* 0x0003e20000100800 */
[----:B0-----:R-:W2:Y:S01]  /*5c580*/  LDL.64 R18, [R1+0x8] ;  /* 0x0000080001127983 */ /* 0x001ea20000100a00 */
[----:B---3--:R-:W-:-:S02]  /*5c590*/  IMAD.MOV.U32 R6, RZ, RZ, R12 ;  /* 0x000000ffff067224 */ /* 0x008fc400078e000c */
[----:B------:R-:W-:Y:S01]  /*5c5a0*/  IMAD.MOV.U32 R7, RZ, RZ, R13 ;  /* 0x000000ffff077224 */ /* 0x000fe200078e000d */
[----:B--2---:R0:W-:Y:S01]  /*5c5b0*/  STL.64 [R1+0x2998], R18 ;  /* 0x0029981201007387 */ /* 0x0041e20000100a00 */
[----:B-1----:R-:W2:Y:S02]  /*5c5c0*/  LDL.LU R16, [R1+0xea0] ;  /* 0x000ea00001107983 */ /* 0x002ea40000300800 */
[----:B------:R-:W2:Y:S01]  /*5c5d0*/  LDL.LU R17, [R1+0xea4] ;  /* 0x000ea40001117983 */ /* 0x000ea20000300800 */
[----:B0-----:R-:W3:Y:S01]  /*5c5e0*/  LDL.LU R18, [R1+0xea8] ;  /* 0x000ea80001127983 */ /* 0x001ee20000300800 */
[----:B------:R-:W3:Y:S02]  /*5c5f0*/  LDL.LU R19, [R1+0xeac] ;  /* 0x000eac0001137983 */ /* 0x000ee40000300800 */
[----:B------:R-:W2:Y:S02]  /*5c600*/  LDL.LU R12, [R1+0x2ac4] ;  /* 0x002ac400010c7983 */ /* 0x000ea40000300800 */
[----:B------:R-:W4:Y:S01]  /*5c610*/  LDL.LU R13, [R1+0x2ac0] ;  /* 0x002ac000010d7983 */ /* 0x000f220000300800 */
        /* <DEDUP_REMOVED lines=10> */
[----:B------:R-:W4:Y:S03]  /*5c6c0*/  LDL.LU R15, [R1+0x2ab8] ;  /* 0x002ab800010f7983 */ /* 0x000f260000300800 */
        /* <DEDUP_REMOVED lines=16> */
[----:B----4-:R-:W-:-:S02]  /*5c7d0*/  IMAD.MOV.U32 R6, RZ, RZ, R27 ;  /* 0x000000ffff067224 */ /* 0x010fc400078e001b */
[----:B------:R-:W-:-:S05]  /*5c7e0*/  IMAD.MOV.U32 R7, RZ, RZ, R26 ;  /* 0x000000ffff077224 */ /* 0x000fca00078e001a */
        /* <DEDUP_REMOVED lines=65> */
[----:B------:R0:W-:Y:S02]  /*5cc00*/  STL.64 [R1+0x2990], R14 ;  /* 0x0029900e01007387 */ /* 0x0001e40000100a00 */
[----:B------:R-:W-:Y:S01]  /*5cc10*/  IMAD.MOV.U32 R6, RZ, RZ, R13 ;  /* 0x000000ffff067224 */ /* 0x000fe200078e000d */
[----:B------:R-:W4:Y:S01]  /*5cc20*/  LDL.LU R12, [R1+0xe90] ;  /* 0x000e9000010c7983 */ /* 0x000f220000300800 */
[----:B------:R-:W4:Y:S03]  /*5cc30*/  LDL.LU R13, [R1+0xe94] ;  /* 0x000e9400010d7983 */ /* 0x000f260000300800 */
[----:B0-----:R-:W4:Y:S01]  /*5cc40*/  LDL.LU R14, [R1+0xe98] ;  /* 0x000e9800010e7983 */ /* 0x001f220000300800 */
[----:B------:R-:W4:Y:S01]  /*5cc50*/  LDL.LU R15, [R1+0xe9c] ;  /* 0x000e9c00010f7983 */ /* 0x000f220000300800 */
        /* <DEDUP_REMOVED lines=89> */
[----:B0-----:R-:W3:Y:S01]  /*5d1f0*/  LDL.LU R8, [R1+0xe70] ;  /* 0x000e700001087983 */ /* 0x001ee20000300800 */
[----:B------:R-:W3:Y:S02]  /*5d200*/  LDL.LU R9, [R1+0xe74] ;  /* 0x000e740001097983 */ /* 0x000ee40000300800 */
[----:B-1----:R-:W3:Y:S02]  /*5d210*/  LDL.LU R10, [R1+0xe78] ;  /* 0x000e7800010a7983 */ /* 0x002ee40000300800 */
[----:B------:R-:W3:Y:S01]  /*5d220*/  LDL.LU R11, [R1+0xe7c] ;  /* 0x000e7c00010b7983 */ /* 0x000ee20000300800 */
[C---:B--2---:R-:W-:Y:S01]  /*5d230*/  HMMA.16816.F32.BF16 R4, R24.reuse, R6, R16 ;  /* 0x000000061804723c */ /* 0x044fe20000041810 */
[----:B------:R-:W4:Y:S11]  /*5d240*/  LDL.LU.64 R18, [R1+0x2998] ;  /* 0x0029980001127983 */ /* 0x000f360000300a00 */
[----:B------:R-:W-:Y:S11]  /*5d250*/  @!UPT UIADD3 URZ, URZ, URZ, URZ ;  /* 0x0000003f3f3ff290 */ /* 0x000ff6000fffe03f */
[----:B------:R0:W-:Y:S01]  /*5d260*/  STL.64 [R1+0x1390], R4 ;  /* 0x0013900401007387 */ /* 0x0001e20000100a00 */
[----:B------:R1:W-:Y:S03]  /*5d270*/  STL.64 [R1+0x1398], R6 ;  /* 0x0013980601007387 */ /* 0x0003e60000100a00 */
[----:B0-----:R-:W2:Y:S01]  /*5d280*/  LDL.LU R4, [R1+0xe60] ;  /* 0x000e600001047983 */ /* 0x001ea20000300800 */
[----:B------:R-:W2:Y:S02]  /*5d290*/  LDL.LU R5, [R1+0xe64] ;  /* 0x000e640001057983 */ /* 0x000ea40000300800 */
[----:B-1----:R-:W2:Y:S02]  /*5d2a0*/  LDL.LU R6, [R1+0xe68] ;  /* 0x000e680001067983 */ /* 0x002ea40000300800 */
[----:B------:R-:W2:Y:S01]  /*5d2b0*/  LDL.LU R7, [R1+0xe6c] ;  /* 0x000e6c0001077983 */ /* 0x000ea20000300800 */
[----:B----4-:R-:W-:Y:S01]  /*5d2c0*/  HMMA.16816.F32.BF16 R12, R24, R18, R12 ;  /* 0x00000012180c723c */ /* 0x010fe2000004180c */
[----:B------:R-:W-:-:S02]  /*5d2d0*/  IMAD.MOV.U32 R28, RZ, RZ, R18 ;  /* 0x000000ffff1c7224 */ /* 0x000fc400078e0012 */
[----:B------:R-:W-:Y:S11]  /*5d2e0*/  IMAD.MOV.U32 R17, RZ, RZ, R19 ;  /* 0x000000ffff117224 */ /* 0x000ff600078e0013 */
[----:B------:R-:W-:Y:S09]  /*5d2f0*/  @!UPT UIADD3 URZ, URZ, URZ, URZ ;  /* 0x0000003f3f3ff290 */ /* 0x000ff2000fffe03f */
[----:B------:R-:W-:Y:S01]  /*5d300*/  STL.64 [R1+0x1380], R12 ;  /* 0x0013800c01007387 */ /* 0x000fe20000100a00 */
[----:B------:R0:W-:Y:S03]  /*5d310*/  STL.64 [R1+0x1388], R14 ;  /* 0x0013880e01007387 */ /* 0x0001e60000100a00 */
[----:B0-----:R-:W4:Y:S01]  /*5d320*/  LDL.LU.64 R14, [R1+0x2990] ;  /* 0x00299000010e7983 */ /* 0x001f220000300a00 */
[----:B------:R-:W3:Y:S02]  /*5d330*/  LDL.LU.64 R18, [R1+0x2988] ;  /* 0x0029880001127983 */ /* 0x000ee40000300a00 */
[----:B------:R-:W2:Y:S01]  /*5d340*/  LDL.LU R16, [R1+0x2980] ;  /* 0x0029800001107983 */ /* 0x000ea20000300800 */
[C---:B---3--:R-:W-:Y:S01]  /*5d350*/  HMMA.16816.F32.BF16 R20, R24.reuse, R18, R20 ;  /* 0x000000121814723c */ /* 0x048fe20000041814 */
[----:B------:R0:W-:Y:S01]  /*5d360*/  STL.64 [R1+0x28c8], R18 ;  /* 0x0028c81201007387 */ /* 0x0001e20000100a00 */
[----:B--2---:R-:W-:Y:S11]  /*5d370*/  STL [R1+0x28c0], R16 ;  /* 0x0028c01001007387 */ /* 0x004ff60000100800 */
[----:B------:R-:W-:Y:S10]  /*5d380*/  @!UPT UIADD3 URZ, URZ, URZ, URZ ;  /* 0x0000003f3f3ff290 */ /* 0x000ff4000fffe03f */
[----:B------:R-:W-:Y:S01]  /*5d390*/  STL.64 [R1+0x1370], R20 ;  /* 0x0013701401007387 */ /* 0x000fe20000100a00 */
[----:B------:R-:W-:Y:S02]  /*5d3a0*/  STL.64 [R1+0x1378], R22 ;  /* 0x0013781601007387 */ /* 0x000fe40000100a00 */
[----:B------:R-:W-:Y:S02]  /*5d3b0*/  STL [R1+0x2940], R17 ;  /* 0x0029401101007387 */ /* 0x000fe40000100800 */
[----:B0-----:R-:W2:Y:S01]  /*5d3c0*/  LDL.64 R18, [R1+0xa8] ;  /* 0x0000a80001127983 */ /* 0x001ea20000100a00 */
[----:B------:R-:W0:Y:S04]  /*5d3d0*/  LDSM.16.MT88.4 R20, [R0+0xc280] ;  /* 0x00c280000014783b */ /* 0x000e280000004200 */
[----:B--2---:R1:W-:Y:S04]  /*5d3e0*/  STL.64 [R1+0x2948], R18 ;  /* 0x0029481201007387 */ /* 0x0043e80000100a00 */
[----:B-1----:R-:W2:Y:S01]  /*5d3f0*/  LDL.64 R18, [R1+0xb8] ;  /* 0x0000b80001127983 */ /* 0x002ea20000100a00 */
[C---:B----4-:R-:W-:Y:S03]  /*5d400*/  HMMA.16816.F32.BF16 R8, R24.reuse, R14, R8 ;  /* 0x0000000e1808723c */ /* 0x050fe60000041808 */
[----:B--2---:R1:W-:Y:S04]  /*5d410*/  STL.64 [R1+0x2950], R18 ;  /* 0x0029501201007387 */ /* 0x0043e80000100a00 */
[----:B-1----:R-:W2:Y:S01]  /*5d420*/  LDL.64 R18, [R1+0xc8] ;  /* 0x0000c80001127983 */ /* 0x002ea20000100a00 */
[----:B0-----:R-:W-:Y:S02]  /*5d430*/  STL.64 [R1+0x2858], R22 ;  /* 0x0028581601007387 */ /* 0x001fe40000100a00 */
[----:B------:R0:W-:Y:S02]  /*5d440*/  STL.64 [R1+0x2850], R20 ;  /* 0x0028501401007387 */ /* 0x0001e40000100a00 */
        /* <DEDUP_REMOVED lines=10> */
[----:B------:R-:W-:Y:S01]  /*5d4f0*/  STL.64 [R1+0x1360], R8 ;  /* 0x0013600801007387 */ /* 0x000fe20000100a00 */
[----:B------:R0:W-:Y:S03]  /*5d500*/  STL.64 [R1+0x1368], R10 ;  /* 0x0013680a01007387 */ /* 0x0001e60000100a00 */
[----:B0-----:R-:W4:Y:S01]  /*5d510*/  LDL.LU.64 R10, [R1+0x2978] ;  /* 0x00297800010a7983 */ /* 0x001f220000300a00 */
[----:B------:R0:W-:Y:S02]  /*5d520*/  STL [R1+0x2870], R14 ;  /* 0x0028700e01007387 */ /* 0x0001e40000100800 */
[----:B------:R1:W-:Y:S02]  /*5d530*/  STL [R1+0x286c], R15 ;  /* 0x00286c0f01007387 */ /* 0x0003e40000100800 */
[----:B------:R-:W2:Y:S01]  /*5d540*/  LDL.LU R12, [R1+0xe30] ;  /* 0x000e3000010c7983 */ /* 0x000ea20000300800 */
[----:B------:R-:W3:Y:S04]  /*5d550*/  LDL.LU R13, [R1+0xe34] ;  /* 0x000e3400010d7983 */ /* 0x000ee80000300800 */
[----:B0-----:R-:W3:Y:S01]  /*5d560*/  LDL.LU R14, [R1+0xe38] ;  /* 0x000e3800010e7983 */ /* 0x001ee20000300800 */
[----:B-1----:R-:W3:Y:S01]  /*5d570*/  LDL.LU R15, [R1+0xe3c] ;  /* 0x000e3c00010f7983 */ /* 0x002ee20000300800 */
[----:B----4-:R-:W-:Y:S02]  /*5d580*/  HMMA.16816.F32.BF16 R24, R24, R10, R4 ;  /* 0x0000000a1818723c */ /* 0x010fe40000041804 */
[----:B------:R-:W3:Y:S01]  /*5d590*/  LDL.LU.64 R6, [R1+0x2970] ;  /* 0x0029700001067983 */ /* 0x000ee20000300a00 */
[----:B------:R-:W3:Y:S02]  /*5d5a0*/  LDL.LU.64 R4, [R1+0x2968] ;  /* 0x0029680001047983 */ /* 0x000ee40000300a00 */
[----:B--2---:R-:W-:-:S02]  /*5d5b0*/  IMAD.MOV.U32 R3, RZ, RZ, R18 ;  /* 0x000000ffff037224 */ /* 0x004fc400078e0012 */
[----:B------:R-:W-:Y:S11]  /*5d5c0*/  IMAD.MOV.U32 R2, RZ, RZ, R19 ;  /* 0x000000ffff027224 */ /* 0x000ff600078e0013 */
[----:B------:R-:W-:Y:S05]  /*5d5d0*/  @!UPT UIADD3 URZ, URZ, URZ, URZ ;  /* 0x0000003f3f3ff290 */ /* 0x000fea000fffe03f */
[----:B------:R-:W-:Y:S01]  /*5d5e0*/  STL.64 [R1+0x1160], R24 ;  /* 0x0011601801007387 */ /* 0x000fe20000100a00 */
[----:B------:R0:W-:Y:S03]  /*5d5f0*/  STL.64 [R1+0x1168], R26 ;  /* 0x0011681a01007387 */ /* 0x0001e60000100a00 */
[----:B0-----:R-:W2:Y:S01]  /*5d600*/  LDL.64 R26, [R1+0x88] ;  /* 0x00008800011a7983 */ /* 0x001ea20000100a00 */
[----:B------:R0:W-:Y:S02]  /*5d610*/  STL [R1+0x2878], R10 ;  /* 0x0028780a01007387 */ /* 0x0001e40000100800 */
[----:B------:R1:W-:Y:S02]  /*5d620*/  STL [R1+0x2874], R11 ;  /* 0x0028740b01007387 */ /* 0x0003e40000100800 */
[----:B------:R-:W4:Y:S01]  /*5d630*/  LDL.LU R8, [R1+0xe40] ;  /* 0x000e400001087983 */ /* 0x000f220000300800 */
[----:B------:R-:W4:Y:S04]  /*5d640*/  LDL.LU R9, [R1+0xe44] ;  /* 0x000e440001097983 */ /* 0x000f280000300800 */
[----:B0-----:R-:W4:Y:S01]  /*5d650*/  LDL.LU R10, [R1+0xe48] ;  /* 0x000e4800010a7983 */ /* 0x001f220000300800 */
[----:B-1----:R-:W4:Y:S01]  /*5d660*/  LDL.LU R11, [R1+0xe4c] ;  /* 0x000e4c00010b7983 */ /* 0x002f220000300800 */
[C---:B---3--:R-:W-:Y:S11]  /*5d670*/  HMMA.16816.F32.BF16 R20, R4.reuse, R18, R20 ;  /* 0x000000120414723c */ /* 0x048ff60000041814 */
[----:B------:R-:W-:Y:S11]  /*5d680*/  @!UPT UIADD3 URZ, URZ, URZ, URZ ;  /* 0x0000003f3f3ff290 */ /* 0x000ff6000fffe03f */
[----:B------:R-:W-:Y:S01]  /*5d690*/  @!UPT UIADD3 URZ, URZ, URZ, URZ ;  /* 0x0000003f3f3ff290 */ /* 0x000fe2000fffe03f */
[----:B------:R-:W-:Y:S01]  /*5d6a0*/  STL.64 [R1+0x1510], R20 ;  /* 0x0015101401007387 */ /* 0x000fe20000100a00 */
[----:B------:R0:W-:Y:S03]  /*5d6b0*/  STL.64 [R1+0x1518], R22 ;  /* 0x0015181601007387 */ /* 0x0001e60000100a00 */
[----:B0-----:R-:W3:Y:S01]  /*5d6c0*/  LDL.LU.64 R22, [R1+0x2960] ;  /* 0x0029600001167983 */ /* 0x001ee20000300a00 */
[----:B------:R-:W3:Y:S02]  /*5d6d0*/  LDL.LU.64 R20, [R1+0x2958] ;  /* 0x0029580001147983 */ /* 0x000ee40000300a00 */
[----:B------:R-:W4:Y:S02]  /*5d6e0*/  LDL.LU.64 R18, [R1+0x2950] ;  /* 0x0029500001127983 */ /* 0x000f240000300a00 */
[----:B------:R-:W-:Y:S01]  /*5d6f0*/  STL [R1+0x2880], R2 ;  /* 0x0028800201007387 */ /* 0x000fe20000100800 */
        /* <DEDUP_REMOVED lines=8> */
[----:B------:R-:W4:Y:S01]  /*5d780*/  LDL.LU.64 R18, [R1+0x2948] ;  /* 0x0029480001127983 */ /* 0x000f220000300a00 */
[----:B------:R-:W-:Y:S02]  /*5d790*/  STL [R1+0x2884], R9 ;  /* 0x0028840901007387 */ /* 0x000fe40000100800 */
[----:B------:R0:W-:Y:S02]  /*5d7a0*/  STL [R1+0x2900], R8 ;  /* 0x0029000801007387 */ /* 0x0001e40000100800 */
[----:B0-----:R-:W2:Y:S01]  /*5d7b0*/  LDL.LU R8, [R1+0xe10] ;  /* 0x000e100001087983 */ /* 0x001ea20000300800 */
[----:B------:R-:W2:Y:S02]  /*5d7c0*/  LDL.LU R9, [R1+0xe14] ;  /* 0x000e140001097983 */ /* 0x000ea40000300800 */
[----:B------:R-:W2:Y:S02]  /*5d7d0*/  LDL.LU R10, [R1+0xe18] ;  /* 0x000e1800010a7983 */ /* 0x000ea40000300800 */
[----:B------:R-:W2:Y:S01]  /*5d7e0*/  LDL.LU R11, [R1+0xe1c] ;  /* 0x000e1c00010b7983 */ /* 0x000ea20000300800 */
[----:B----4-:R-:W-:Y:S11]  /*5d7f0*/  HMMA.16816.F32.BF16 R12, R4, R18, R12 ;  /* 0x00000012040c723c */ /* 0x010ff6000004180c */
[----:B------:R-:W-:Y:S11]  /*5d800*/  @!UPT UIADD3 URZ, URZ, URZ, URZ ;  /* 0x0000003f3f3ff290 */ /* 0x000ff6000fffe03f */
[----:B------:R-:W-:Y:S01]  /*5d810*/  @!UPT UIADD3 URZ, URZ, URZ, URZ ;  /* 0x0000003f3f3ff290 */ /* 0x000fe2000fffe03f */
[----:B------:R0:W-:Y:S01]  /*5d820*/  STL.64 [R1+0x14d0], R12 ;  /* 0x0014d00c01007387 */ /* 0x0001e20000100a00 */
[----:B------:R1:W-:Y:S02]  /*5d830*/  STL.64 [R1+0x14d8], R14 ;  /* 0x0014d80e01007387 */ /* 0x0003e40000100a00 */
[----:B------:R-:W4:Y:S02]  /*5d840*/  LDL.LU R17, [R1+0x2940] ;  /* 0x0029400001117983 */ /* 0x000f240000300800 */
[----:B0-----:R-:W-:Y:S02]  /*5d850*/  IMAD.MOV.U32 R13, RZ, RZ, R18 ;  /* 0x000000ffff0d7224 */ /* 0x001fe400078e0012 */
[----:B------:R-:W-:-:S05]  /*5d860*/  IMAD.MOV.U32 R12, RZ, RZ, R19 ;  /* 0x000000ffff0c7224 */ /* 0x000fca00078e0013 */
[----:B------:R-:W-:Y:S01]  /*5d870*/  STL.64 [R1+0x2920], R12 ;  /* 0x0029200c01007387 */ /* 0x000fe20000100a00 */
[----:B-1----:R-:W3:Y:S01]  /*5d880*/  LDL.64 R14, [R1+0x98] ;  /* 0x00009800010e7983 */ /* 0x002ee20000100a00 */
[C---:B--2---:R-:W-:Y:S08]  /*5d890*/  HMMA.16816.F32.BF16 R8, R4.reuse, R26, R8 ;  /* 0x0000001a0408723c */ /* 0x044ff00000041808 */
[----:B---3--:R-:W-:Y:S11]  /*5d8a0*/  HMMA.16816.F32.BF16 R20, R4, R14, R20 ;  /* 0x0000000e0414723c */ /* 0x008ff60000041814 */
[----:B------:R-:W-:Y:S11]  /*5d8b0*/  @!UPT UIADD3 URZ, URZ, URZ, URZ ;  /* 0x0000003f3f3ff290 */ /* 0x000ff6000fffe03f */
[----:B------:R-:W-:Y:S01]  /*5d8c0*/  @!UPT UIADD3 URZ, URZ, URZ, URZ ;  /* 0x0000003f3f3ff290 */ /* 0x000fe2000fffe03f */
[----:B------:R0:W-:Y:S01]  /*5d8d0*/  STL.64 [R1+0x14c0], R20 ;  /* 0x0014c01401007387 */ /* 0x0001e20000100a00 */
[----:B------:R1:W-:Y:S02]  /*5d8e0*/  STL.64 [R1+0x14c8], R22 ;  /* 0x0014c81601007387 */ /* 0x0003e40000100a00 */
[----:B------:R-:W-:Y:S02]  /*5d8f0*/  STL.64 [R1+0x1150], R8 ;  /* 0x0011500801007387 */ /* 0x000fe40000100a00 */
[----:B------:R-:W-:Y:S02]  /*5d900*/  STL.64 [R1+0x1158], R10 ;  /* 0x0011580a01007387 */ /* 0x000fe40000100a00 */
[----:B0-----:R-:W-:Y:S02]  /*5d910*/  IMAD.MOV.U32 R21, RZ, RZ, R14 ;  /* 0x000000ffff157224 */ /* 0x001fe400078e000e */
[----:B-1----:R-:W-:Y:S02]  /*5d920*/  IMAD.MOV.U32 R23, RZ, RZ, R26 ;  /* 0x000000ffff177224 */ /* 0x002fe400078e001a */
[----:B------:R-:W-:-:S02]  /*5d930*/  IMAD.MOV.U32 R22, RZ, RZ, R27 ;  /* 0x000000ffff167224 */ /* 0x000fc400078e001b */
[----:B------:R-:W-:-:S03]  /*5d940*/  IMAD.MOV.U32 R20, RZ, RZ, R15 ;  /* 0x000000ffff147224 */ /* 0x000fc600078e000f */
[----:B------:R-:W-:Y:S02]  /*5d950*/  STL.64 [R1+0x2890], R22 ;  /* 0x0028901601007387 */ /* 0x000fe40000100a00 */
[----:B------:R0:W-:Y:S02]  /*5d960*/  STL.64 [R1+0x2888], R20 ;  /* 0x0028881401007387 */ /* 0x0001e40000100a00 */
[----:B0-----:R-:W2:Y:S01]  /*5d970*/  LDL.LU R20, [R1+0xd80] ;  /* 0x000d800001147983 */ /* 0x001ea20000300800 */
[----:B------:R-:W2:Y:S02]  /*5d980*/  LDL.LU R21, [R1+0xd84] ;  /* 0x000d840001157983 */ /* 0x000ea40000300800 */
[----:B------:R-:W3:Y:S02]  /*5d990*/  LDL.LU R22, [R1+0xd88] ;  /* 0x000d880001167983 */ /* 0x000ee40000300800 */
[----:B------:R-:W3:Y:S02]  /*5d9a0*/  LDL.LU R23, [R1+0xd8c] ;  /* 0x000d8c0001177983 */ /* 0x000ee40000300800 */
[----:B---3--:R-:W-:Y:S01]  /*5d9b0*/  STL.64 [R1+0x28a0], R22 ;  /* 0x0028a01601007387 */ /* 0x008fe20000100a00 */
[----:B--2---:R-:W-:Y:S02]  /*5d9c0*/  STL.64 [R1+0x2898], R20 ;  /* 0x0028981401007387 */ /* 0x004fe40000100a00 */
[----:B------:R-:W2:Y:S02]  /*5d9d0*/  LDL.LU R12, [R1+0xdf0] ;  /* 0x000df000010c7983 */ /* 0x000ea40000300800 */
[----:B------:R-:W2:Y:S01]  /*5d9e0*/  LDL.LU R13, [R1+0xdf4] ;  /* 0x000df400010d7983 */ /* 0x000ea20000300800 */
[----:B------:R-:W3:Y:S01]  /*5d9f0*/  LDL.LU R14, [R1+0xdf8] ;  /* 0x000df800010e7983 */ /* 0x000ee20000300800 */
[----:B------:R-:W3:Y:S03]  /*5da00*/  LDL.LU R15, [R1+0xdfc] ;  /* 0x000dfc00010f7983 */ /* 0x000ee60000300800 */
[----:B---3--:R0:W-:Y:S01]  /*5da10*/  STL.64 [R1+0x2930], R14 ;  /* 0x0029300e01007387 */ /* 0x0081e20000100a00 */
[----:B--2---:R-:W-:Y:S02]  /*5da20*/  STL.64 [R1+0x2928], R12 ;  /* 0x0029280c01007387 */ /* 0x004fe40000100a00 */
[----:B------:R-:W2:Y:S01]  /*5da30*/  LDL.64 R26, [R1+0x68] ;  /* 0x00006800011a7983 */ /* 0x000ea20000100a00 */
[----:B0-----:R-:W3:Y:S04]  /*5da40*/  LDL.64 R14, [R1+0x78] ;  /* 0x00007800010e7983 */ /* 0x001ee80000100a00 */
[----:B--2---:R0:W-:Y:S01]  /*5da50*/  STL.64 [R1+0x2938], R26 ;  /* 0x0029381a01007387 */ /* 0x0041e20000100a00 */
[----:B------:R-:W3:Y:S02]  /*5da60*/  LDL.LU R24, [R1+0xe00] ;  /* 0x000e000001187983 */ /* 0x000ee40000300800 */
[----:B------:R-:W3:Y:S01]  /*5da70*/  LDL.LU R25, [R1+0xe04] ;  /* 0x000e040001197983 */ /* 0x000ee20000300800 */
[----:B0-----:R-:W3:Y:S01]  /*5da80*/  LDL.LU R26, [R1+0xe08] ;  /* 0x000e0800011a7983 */ /* 0x001ee20000300800 */
[----:B------:R-:W3:Y:S02]  /*5da90*/  LDL.LU R27, [R1+0xe0c] ;  /* 0x000e0c00011b7983 */ /* 0x000ee40000300800 */
[----:B------:R-:W2:Y:S02]  /*5daa0*/  LDL.64 R18, [R1+0x28] ;  /* 0x0000280001127983 */ /* 0x000ea40000100a00 */
[----:B------:R-:W-:-:S02]  /*5dab0*/  IMAD.MOV.U32 R22, RZ, RZ, R28 ;  /* 0x000000ffff167224 */ /* 0x000fc400078e001c */
[----:B----4-:R-:W-:Y:S01]  /*5dac0*/  IMAD.MOV.U32 R23, RZ, RZ, R17 ;  /* 0x000000ffff177224 */ /* 0x010fe200078e0011 */
[----:B--2---:R0:W-:Y:S04]  /*5dad0*/  STL.64 [R1+0x28e0], R18 ;  /* 0x0028e01201007387 */ /* 0x0041e80000100a00 */
[----:B0-----:R-:W2:Y:S04]  /*5dae0*/  LDL.64 R18, [R1+0x38] ;  /* 0x0000380001127983 */ /* 0x001ea80000100a00 */
[----:B--2---:R-:W-:Y:S01]  /*5daf0*/  STL.64 [R1+0x28f8], R18 ;  /* 0x0028f81201007387 */ /* 0x004fe20000100a00 */
[----:B------:R0:W-:Y:S02]  /*5db00*/  STL.64 [R1+0x28b8], R22 ;  /* 0x0028b81601007387 */ /* 0x0001e40000100a00 */
[----:B------:R-:W2:Y:S02]  /*5db10*/  LDL.LU R20, [R1+0xda0] ;  /* 0x000da00001147983 */ /* 0x000ea40000300800 */
[----:B------:R-:W2:Y:S01]  /*5db20*/  LDL.LU R21, [R1+0xda4] ;  /* 0x000da40001157983 */ /* 0x000ea20000300800 */
[----:B0-----:R-:W4:Y:S01]  /*5db30*/  LDL.LU R22, [R1+0xda8] ;  /* 0x000da80001167983 */ /* 0x001f220000300800 */
[----:B------:R-:W4:Y:S02]  /*5db40*/  LDL.LU R23, [R1+0xdac] ;  /* 0x000dac0001177983 */ /* 0x000f240000300800 */
[----:B------:R-:W2:Y:S02]  /*5db50*/  LDL.LU R8, [R1+0xdd0] ;  /* 0x000dd00001087983 */ /* 0x000ea40000300800 */
[----:B------:R-:W2:Y:S01]  /*5db60*/  LDL.LU R9, [R1+0xdd4] ;  /* 0x000dd40001097983 */ /* 0x000ea20000300800 */
[----:B------:R-:W2:Y:S01]  /*5db70*/  LDL.LU R10, [R1+0xdd8] ;  /* 0x000dd800010a7983 */ /* 0x000ea20000300800 */
[----:B------:R-:W2:Y:S03]  /*5db80*/  LDL.LU R11, [R1+0xddc] ;  /* 0x000ddc00010b7983 */ /* 0x000ea60000300800 */
[----:B--2---:R0:W-:Y:S01]  /*5db90*/  STL.64 [R1+0x2910], R10 ;  /* 0x0029100a01007387 */ /* 0x0041e20000100a00 */
[----:B------:R-:W-:Y:S02]  /*5dba0*/  STL.64 [R1+0x2908], R8 ;  /* 0x0029080801007387 */ /* 0x000fe40000100a00 */
[----:B------:R-:W2:Y:S01]  /*5dbb0*/  LDL.64 R18, [R1+0x48] ;  /* 0x0000480001127983 */ /* 0x000ea20000100a00 */
[----:B0-----:R-:W3:Y:S04]  /*5dbc0*/  LDL.64 R10, [R1+0x58] ;  /* 0x00005800010a7983 */ /* 0x001ee80000100a00 */
[----:B--2---:R0:W-:Y:S01]  /*5dbd0*/  STL.64 [R1+0x2918], R18 ;  /* 0x0029181201007387 */ /* 0x0041e20000100a00 */
        /* <DEDUP_REMOVED lines=9> */
[----:B------:R-:W2:Y:S01]  /*5dc70*/  LDL.LU R23, [R1+0xdbc] ;  /* 0x000dbc0001177983 */ /* 0x000ea20000300800 */
[----:B---3--:R-:W-:Y:S01]  /*5dc80*/  HMMA.16816.F32.BF16 R24, R4, R14, R24 ;  /* 0x0000000e0418723c */ /* 0x008fe20000041818 */
[----:B------:R-:W-:-:S02]  /*5dc90*/  IMAD.MOV.U32 R28, RZ, RZ, R14 ;  /* 0x000000ffff1c7224 */ /* 0x000fc400078e000e */
[----:B------:R-:W-:Y:S01]  /*5dca0*/  IMAD.MOV.U32 R29, RZ, RZ, R15 ;  /* 0x000000ffff1d7224 */ /* 0x000fe200078e000f */
[----:B--2---:R-:W-:Y:S01]  /*5dcb0*/  STL.64 [R1+0x28f0], R22 ;  /* 0x0028f01601007387 */ /* 0x004fe20000100a00 */
[----:B----4-:R0:W-:Y:S03]  /*5dcc0*/  STL.64 [R1+0x28e8], R20 ;  /* 0x0028e81401007387 */ /* 0x0101e60000100a00 */
        /* <DEDUP_REMOVED lines=17> */
[----:B------:R-:W0:Y:S01]  /*5dde0*/  LDSM.16.MT88.4 R24, [R0+0xc300] ;  /* 0x00c300000018783b */ /* 0x000e220000004200 */
[----:B------:R-:W-:Y:S03]  /*5ddf0*/  HMMA.16816.F32.BF16 R16, R4, R10, R16 ;  /* 0x0000000a0410723c */ /* 0x000fe60000041810 */
[----:B------:R-:W-:Y:S04]  /*5de00*/  STL.64 [R1+0x28b0], R14 ;  /* 0x0028b00e01007387 */ /* 0x000fe80000100a00 */
[----:B---3--:R1:W-:Y:S04]  /*5de10*/  STL.64 [R1+0x28a8], R12 ;  /* 0x0028a80c01007387 */ /* 0x0083e80000100a00 */
[----:B-1----:R-:W3:Y:S01]  /*5de20*/  LDL.LU R12, [R1+0xd90] ;  /* 0x000d9000010c7983 */ /* 0x002ee20000300800 */
[----:B------:R-:W3:Y:S02]  /*5de30*/  LDL.LU R13, [R1+0xd94] ;  /* 0x000d9400010d7983 */ /* 0x000ee40000300800 */
[----:B------:R-:W3:Y:S02]  /*5de40*/  LDL.LU R14, [R1+0xd98] ;  /* 0x000d9800010e7983 */ /* 0x000ee40000300800 */
[----:B------:R-:W3:Y:S01]  /*5de50*/  LDL.LU R15, [R1+0xd9c] ;  /* 0x000d9c00010f7983 */ /* 0x000ee20000300800 */
[----:B0-----:R0:W-:Y:S01]  /*5de60*/  STL.64 [R1+0x2720], R26 ;  /* 0x0027201a01007387 */ /* 0x0011e20000100a00 */
[----:B------:R1:W-:Y:S03]  /*5de70*/  STL.64 [R1+0x2718], R24 ;  /* 0x0027181801007387 */ /* 0x0003e60000100a00 */
[----:B0-----:R-:W4:Y:S04]  /*5de80*/  LDL R26, [R1+0x18] ;  /* 0x00001800011a7983 */ /* 0x001f280000100800 */
[----:B------:R-:W4:Y:S01]  /*5de90*/  LDL R27, [R1+0x1c] ;  /* 0x00001c00011b7983 */ /* 0x000f220000100800 */
[----:B------:R-:W-:Y:S02]  /*5dea0*/  STL.64 [R1+0x1340], R16 ;  /* 0x0013401001007387 */ /* 0x000fe40000100a00 */
[----:B------:R0:W-:Y:S02]  /*5deb0*/  STL.64 [R1+0x1348], R18 ;  /* 0x0013481201007387 */ /* 0x0001e40000100a00 */
[----:B-1----:R-:W-:-:S02]  /*5dec0*/  IMAD.MOV.U32 R25, RZ, RZ, R10 ;  /* 0x000000ffff197224 */ /* 0x002fc400078e000a */
[----:B------:R-:W-:Y:S01]  /*5ded0*/  IMAD.MOV.U32 R24, RZ, RZ, R11 ;  /* 0x000000ffff187224 */ /* 0x000fe200078e000b */
        /* <DEDUP_REMOVED lines=8> */
[----:B0-----:R-:W2:Y:S01]  /*5df60*/  LDL.LU R8, [R1+0x2900] ;  /* 0x0029000001087983 */ /* 0x001ea20000300800 */
        /* <DEDUP_REMOVED lines=21> */
[----:B------:R-:W2:Y:S01]  /*5e0c0*/  LDL.LU.64 R18, [R1+0x28c8] ;  /* 0x0028c80001127983 */ /* 0x000ea20000300a00 */
[----:B------:R-:W2:Y:S01]  /*5e0d0*/  LDL.LU R16, [R1+0x28c0] ;  /* 0x0028c00001107983 */ /* 0x000ea20000300800 */
[C---:B----4-:R-:W-:Y:S11]  /*5e0e0*/  HMMA.16816.F32.BF16 R20, R4.reuse, R26, R20 ;  /* 0x0000001a0414723c */ /* 0x050ff60000041814 */
[----:B------:R-:W-:Y:S11]  /*5e0f0*/  @!UPT UIADD3 URZ, URZ, URZ, URZ ;  /* 0x0000003f3f3ff290 */ /* 0x000ff6000fffe03f */
[----:B------:R-:W-:Y:S01]  /*5e100*/  @!UPT UIADD3 URZ, URZ, URZ, URZ ;  /* 0x0000003f3f3ff290 */ /* 0x000fe2000fffe03f */
[----:B------:R-:W-:Y:S01]  /*5e110*/  STL.64 [R1+0x1300], R20 ;  /* 0x0013001401007387 */ /* 0x000fe20000100a00 */
[----:B------:R0:W-:Y:S03]  /*5e120*/  STL.64 [R1+0x1308], R22 ;  /* 0x0013081601007387 */ /* 0x0001e60000100a00 */
[----:B0-----:R-:W3:Y:S01]  /*5e130*/  LDL.LU.64 R22, [R1+0x28b8] ;  /* 0x0028b80001167983 */ /* 0x001ee20000300a00 */
[----:B------:R-:W-:Y:S01]  /*5e140*/  STL.64 [R1+0x2748], R26 ;  /* 0x0027481a01007387 */ /* 0x000fe20000100a00 */
[C---:B---3--:R-:W-:Y:S02]  /*5e150*/  HMMA.16816.F32.BF16 R20, R4.reuse, R22, R12 ;  /* 0x000000160414723c */ /* 0x048fe4000004180c */
[----:B------:R-:W3:Y:S01]  /*5e160*/  LDL.LU.64 R14, [R1+0x28b0] ;  /* 0x0028b000010e7983 */ /* 0x000ee20000300a00 */
[----:B------:R-:W4:Y:S11]  /*5e170*/  LDL.LU.64 R12, [R1+0x28a8] ;  /* 0x0028a800010c7983 */ /* 0x000f360000300a00 */
[----:B------:R-:W-:Y:S09]  /*5e180*/  @!UPT UIADD3 URZ, URZ, URZ, URZ ;  /* 0x0000003f3f3ff290 */ /* 0x000ff2000fffe03f */
[----:B------:R-:W-:Y:S01]  /*5e190*/  STL.64 [R1+0x12f0], R20 ;  /* 0x0012f01401007387 */ /* 0x000fe20000100a00 */
[----:B------:R0:W-:Y:S03]  /*5e1a0*/  STL.64 [R1+0x12f8], R22 ;  /* 0x0012f81601007387 */ /* 0x0001e60000100a00 */
[----:B0-----:R-:W2:Y:S01]  /*5e1b0*/  LDL.LU.64 R22, [R1+0x28a0] ;  /* 0x0028a00001167983 */ /* 0x001ea20000300a00 */
[----:B------:R-:W2:Y:S02]  /*5e1c0*/  LDL.LU.64 R20, [R1+0x2898] ;  /* 0x0028980001147983 */ /* 0x000ea40000300a00 */
[----:B------:R-:W-:Y:S02]  /*5e1d0*/  IMAD.MOV.U32 R26, RZ, RZ, R9 ;  /* 0x000000ffff1a7224 */ /* 0x000fe400078e0009 */
        /* <DEDUP_REMOVED lines=8> */
[----:B------:R-:W2:Y:S02]  /*5e260*/  LDL.LU R9, [R1+0x2884] ;  /* 0x0028840001097983 */ /* 0x000ea40000300800 */
[----:B------:R-:W-:Y:S01]  /*5e270*/  STL.64 [R1+0x2760], R26 ;  /* 0x0027601a01007387 */ /* 0x000fe20000100a00 */
[----:B------:R0:W-:Y:S01]  /*5e280*/  STL.64 [R1+0x2730], R18 ;  /* 0x0027301201007387 */ /* 0x0001e20000100a00 */
[----:B------:R1:W-:Y:S03]  /*5e290*/  STL [R1+0x272c], R16 ;  /* 0x00272c1001007387 */ /* 0x0003e60000100800 */
        /* <DEDUP_REMOVED lines=10> */
[----:B------:R0:W-:Y:S02]  /*5e340*/  STL.64 [R1+0x2778], R26 ;  /* 0x0027781a01007387 */ /* 0x0001e40000100a00 */
[----:B0-----:R-:W-:-:S02]  /*5e350*/  IMAD.MOV.U32 R26, RZ, RZ, R10 ;  /* 0x000000ffff1a7224 */ /* 0x001fc400078e000a */
        /* <DEDUP_REMOVED lines=51> */
[----:B------:R4:W-:Y:S02]  /*5e690*/  STL.64 [R1+0x2808], R26 ;  /* 0x0028081a01007387 */ /* 0x0009e40000100a00 */
[----:B----4-:R-:W-:Y:S02]  /*5e6a0*/  IMAD.MOV.U32 R26, RZ, RZ, R13 ;  /* 0x000000ffff1a7224 */ /* 0x010fe400078e000d */
        /* <DEDUP_REMOVED lines=19> */
[----:B------:R0:W-:Y:S01]  /*5e7e0*/  STL.64 [R1+0x2860], R26 ;  /* 0x0028601a01007387 */ /* 0x0001e20000100a00 */
[----:B------:R-:W3:Y:S02]  /*5e7f0*/  LDL.LU R24, [R1+0xd70] ;  /* 0x000d700001187983 */ /* 0x000ee40000300800 */
[----:B------:R-:W3:Y:S01]  /*5e800*/  LDL.LU R25, [R1+0xd74] ;  /* 0x000d740001197983 */ /* 0x000ee20000300800 */
[----:B0-----:R-:W3:Y:S01]  /*5e810*/  LDL.LU R26, [R1+0xd78] ;  /* 0x000d7800011a7983 */ /* 0x001ee20000300800 */
[----:B------:R-:W3:Y:S02]  /*5e820*/  LDL.LU R27, [R1+0xd7c] ;  /* 0x000d7c00011b7983 */ /* 0x000ee40000300800 */
[----:B------:R-:W3:Y:S02]  /*5e830*/  LDL.LU.64 R8, [R1+0x1758] ;  /* 0x0017580001087983 */ /* 0x000ee40000300a00 */
[----:B------:R-:W3:Y:S01]  /*5e840*/  LDL.LU R20, [R1+0xd60] ;  /* 0x000d600001147983 */ /* 0x000ee20000300800 */
[----:B------:R-:W3:Y:S01]  /*5e850*/  LDL.LU R21, [R1+0xd64] ;  /* 0x000d640001157983 */ /* 0x000ee20000300800 */
[----:B------:R-:W3:Y:S02]  /*5e860*/  LDL.LU R22, [R1+0xd68] ;  /* 0x000d680001167983 */ /* 0x000ee40000300800 */
[----:B------:R-:W3:Y:S01]  /*5e870*/  LDL.LU R23, [R1+0xd6c] ;  /* 0x000d6c0001177983 */ /* 0x000ee20000300800 */
        /* <DEDUP_REMOVED lines=18> */
[----:B------:R-:W3:Y:S01]  /*5e9a0*/  LDL.LU R19, [R1+0xd4c] ;  /* 0x000d4c0001137983 */ /* 0x000ee20000300800 */
[----:B------:R-:W-:Y:S01]  /*5e9b0*/  HMMA.16816.F32.BF16 R4, R4, R10, R20 ;  /* 0x0000000a0404723c */ /* 0x000fe20000041814 */
        /* <DEDUP_REMOVED lines=8> */
[----:B0-----:R-:W2:Y:S01]  /*5ea40*/  LDL.LU.64 R26, [R1+0x2860] ;  /* 0x00286000011a7983 */ /* 0x001ea20000300a00 */
[----:B------:R0:W-:Y:S02]  /*5ea50*/  STL.64 [R1+0x2738], R14 ;  /* 0x0027380e01007387 */ /* 0x0001e40000100a00 */
[----:B------:R-:W3:Y:S02]  /*5ea60*/  LDL.LU R12, [R1+0xc90] ;  /* 0x000c9000010c7983 */ /* 0x000ee40000300800 */
[----:B------:R-:W3:Y:S01]  /*5ea70*/  LDL.LU R13, [R1+0xc94] ;  /* 0x000c9400010d7983 */ /* 0x000ee20000300800 */
[----:B0-----:R-:W3:Y:S01]  /*5ea80*/  LDL.LU R14, [R1+0xc98] ;  /* 0x000c9800010e7983 */ /* 0x001ee20000300800 */
[----:B------:R-:W3:Y:S02]  /*5ea90*/  LDL.LU R15, [R1+0xc9c] ;  /* 0x000c9c00010f7983 */ /* 0x000ee40000300800 */
[----:B------:R-:W2:Y:S02]  /*5eaa0*/  LDL.LU.64 R22, [R1+0x2858] ;  /* 0x0028580001167983 */ /* 0x000ea40000300a00 */
[----:B------:R-:W2:Y:S01]  /*5eab0*/  LDL.LU.64 R20, [R1+0x2850] ;  /* 0x0028500001147983 */ /* 0x000ea20000300a00 */
        /* <DEDUP_REMOVED lines=87> */
[----:B------:R-:W3:Y:S01]  /*5f030*/  LDL.LU.64 R18, [R1+0x2740] ;  /* 0x0027400001127983 */ /* 0x000ee20000300a00 */
[----:B------:R-:W-:Y:S02]  /*5f040*/  IMAD.MOV.U32 R2, RZ, RZ, R8 ;  /* 0x000000ffff027224 */ /* 0x000fe400078e0008 */
[----:B------:R-:W-:Y:S11]  /*5f050*/  IMAD.MOV.U32 R3, RZ, RZ, R9 ;  /* 0x000000ffff037224 */ /* 0x000ff600078e0009 */
[----:B------:R-:W-:Y:S07]  /*5f060*/  @!UPT UIADD3 URZ, URZ, URZ, URZ ;  /* 0x0000003f3f3ff290 */ /* 0x000fee000fffe03f */
[----:B------:R0:W-:Y:S01]  /*5f070*/  STL.64 [R1+0x1270], R24 ;  /* 0x0012701801007387 */ /* 0x0001e20000100a00 */
[----:B------:R1:W-:Y:S03]  /*5f080*/  STL.64 [R1+0x1278], R26 ;  /* 0x0012781a01007387 */ /* 0x0003e60000100a00 */
[----:B0-----:R-:W2:Y:S01]  /*5f090*/  LDL.LU R24, [R1+0xc60] ;  /* 0x000c600001187983 */ /* 0x001ea20000300800 */
[----:B------:R-:W2:Y:S02]  /*5f0a0*/  LDL.LU R25, [R1+0xc64] ;  /* 0x000c640001197983 */ /* 0x000ea40000300800 */
[----:B-1----:R-:W2:Y:S02]  /*5f0b0*/  LDL.LU R26, [R1+0xc68] ;  /* 0x000c6800011a7983 */ /* 0x002ea40000300800 */
[----:B------:R-:W2:Y:S01]  /*5f0c0*/  LDL.LU R27, [R1+0xc6c] ;  /* 0x000c6c00011b7983 */ /* 0x000ea20000300800 */
        /* <DEDUP_REMOVED lines=8> */
[----:B------:R-:W2:Y:S01]  /*5f150*/  LDL.LU R16, [R1+0x272c] ;  /* 0x00272c0001107983 */ /* 0x000ea20000300800 */
[----:B----4-:R-:W-:Y:S11]  /*5f160*/  HMMA.16816.F32.BF16 R4, R20, R18, R4 ;  /* 0x000000121404723c */ /* 0x010ff60000041804 */
[----:B------:R-:W-:Y:S11]  /*5f170*/  @!UPT UIADD3 URZ, URZ, URZ, URZ ;  /* 0x0000003f3f3ff290 */ /* 0x000ff6000fffe03f */
[----:B------:R-:W-:Y:S01]  /*5f180*/  @!UPT UIADD3 URZ, URZ, URZ, URZ ;  /* 0x0000003f3f3ff290 */ /* 0x000fe2000fffe03f */
[----:B------:R0:W-:Y:S01]  /*5f190*/  STL.64 [R1+0x1250], R4 ;  /* 0x0012500401007387 */ /* 0x0001e20000100a00 */
[----:B------:R1:W-:Y:S03]  /*5f1a0*/  STL.64 [R1+0x1258], R6 ;  /* 0x0012580601007387 */ /* 0x0003e60000100a00 */
[----:B0-----:R-:W4:Y:S01]  /*5f1b0*/  LDL.LU R4, [R1+0xc50] ;  /* 0x000c500001047983 */ /* 0x001f220000300800 */
[----:B------:R-:W4:Y:S02]  /*5f1c0*/  LDL.LU R5, [R1+0xc54] ;  /* 0x000c540001057983 */ /* 0x000f240000300800 */
[----:B-1----:R-:W4:Y:S02]  /*5f1d0*/  LDL.LU R6, [R1+0xc58] ;  /* 0x000c580001067983 */ /* 0x002f240000300800 */
[----:B------:R-:W-:Y:S02]  /*5f1e0*/  IMAD.MOV.U32 R7, RZ, RZ, R28 ;  /* 0x000000ffff077224 */ /* 0x000fe400078e001c */
[----:B------:R-:W3:Y:S01]  /*5f1f0*/  LDL.LU R28, [R1+0x2728] ;  /* 0x00272800011c7983 */ /* 0x000ee20000300800 */
[----:B------:R0:W-:Y:S02]  /*5f200*/  STL.64 [R1+0x2680], R18 ;  /* 0x0026801201007387 */ /* 0x0001e40000100a00 */
[----:B--2---:R1:W-:Y:S01]  /*5f210*/  STL [R1+0x26e4], R16 ;  /* 0x0026e41001007387 */ /* 0x0043e20000100800 */
[----:B0-----:R-:W2:Y:S04]  /*5f220*/  LDL.LU.64 R18, [R1+0x88] ;  /* 0x0000880001127983 */ /* 0x001ea80000300a00 */
[----:B--2---:R0:W-:Y:S01]  /*5f230*/  STL.64 [R1+0x26f0], R18 ;  /* 0x0026f01201007387 */ /* 0x0041e20000100a00 */
[----:B-1----:R-:W2:Y:S02]  /*5f240*/  LDL.LU R16, [R1+0xc70] ;  /* 0x000c700001107983 */ /* 0x002ea40000300800 */
[----:B------:R-:W2:Y:S01]  /*5f250*/  LDL.LU R17, [R1+0xc74] ;  /* 0x000c740001117983 */ /* 0x000ea20000300800 */
[----:B0-----:R-:W2:Y:S01]  /*5f260*/  LDL.LU R18, [R1+0xc78] ;  /* 0x000c780001127983 */ /* 0x001ea20000300800 */
[----:B---3--:R-:W-:-:S07]  /*5f270*/  IMAD.MOV.U32 R19, RZ, RZ, R28 ;  /* 0x000000ffff137224 */ /* 0x008fce00078e001c */
[C---:B--2---:R-:W-:Y:S11]  /*5f280*/  HMMA.16816.F32.BF16 R16, R20.reuse, R14, R16 ;  /* 0x0000000e1410723c */ /* 0x044ff60000041810 */
[----:B------:R-:W-:Y:S11]  /*5f290*/  @!UPT UIADD3 URZ, URZ, URZ, URZ ;  /* 0x0000003f3f3ff290 */ /* 0x000ff6000fffe03f */
[----:B------:R-:W-:Y:S01]  /*5f2a0*/  @!UPT UIADD3 URZ, URZ, URZ, URZ ;  /* 0x0000003f3f3ff290 */ /* 0x000fe2000fffe03f */
[----:B------:R0:W-:Y:S01]  /*5f2b0*/  STL.64 [R1+0x1240], R16 ;  /* 0x0012401001007387 */ /* 0x0001e20000100a00 */
[----:B------:R1:W-:Y:S03]  /*5f2c0*/  STL.64 [R1+0x1248], R18 ;  /* 0x0012481201007387 */ /* 0x0003e60000100a00 */
[----:B0-----:R-:W2:Y:S01]  /*5f2d0*/  LDL.LU R16, [R1+0xc20] ;  /* 0x000c200001107983 */ /* 0x001ea20000300800 */
[----:B------:R-:W2:Y:S02]  /*5f2e0*/  LDL.LU R17, [R1+0xc24] ;  /* 0x000c240001117983 */ /* 0x000ea40000300800 */
[----:B-1----:R-:W3:Y:S02]  /*5f2f0*/  LDL.LU R18, [R1+0xc28] ;  /* 0x000c280001127983 */ /* 0x002ee40000300800 */
[----:B------:R-:W3:Y:S02]  /*5f300*/  LDL.LU R19, [R1+0xc2c] ;  /* 0x000c2c0001137983 */ /* 0x000ee40000300800 */
[----:B---3--:R0:W-:Y:S01]  /*5f310*/  STL.64 [R1+0x2700], R18 ;  /* 0x0027001201007387 */ /* 0x0081e20000100a00 */
[----:B--2---:R-:W-:Y:S03]  /*5f320*/  STL.64 [R1+0x26f8], R16 ;  /* 0x0026f81001007387 */ /* 0x004fe60000100a00 */
[----:B0-----:R-:W2:Y:S04]  /*5f330*/  LDL.LU.64 R18, [R1+0xa8] ;  /* 0x0000a80001127983 */ /* 0x001ea80000300a00 */
[----:B--2---:R0:W-:Y:S04]  /*5f340*/  STL.64 [R1+0x2708], R18 ;  /* 0x0027081201007387 */ /* 0x0041e80000100a00 */
[----:B0-----:R-:W2:Y:S01]  /*5f350*/  LDL.LU.64 R18, [R1+0xb8] ;  /* 0x0000b80001127983 */ /* 0x001ea20000300a00 */
[----:B------:R-:W-:Y:S03]  /*5f360*/  HMMA.16816.F32.BF16 R20, R20, R10, R24 ;  /* 0x0000000a1414723c */ /* 0x000fe60000041818 */
[----:B--2---:R0:W-:Y:S04]  /*5f370*/  STL.64 [R1+0x2710], R18 ;  /* 0x0027101201007387 */ /* 0x0041e80000100a00 */
[----:B0-----:R-:W4:Y:S01]  /*5f380*/  LDL.LU.64 R18, [R1+0xc8] ;  /* 0x0000c80001127983 */ /* 0x001f220000300a00 */
[----:B------:R0:W-:Y:S02]  /*5f390*/  STL [R1+0x2628], R14 ;  /* 0x0026280e01007387 */ /* 0x0001e40000100800 */
[----:B------:R1:W-:Y:S02]  /*5f3a0*/  STL [R1+0x2624], R15 ;  /* 0x0026240f01007387 */ /* 0x0003e40000100800 */
[----:B------:R-:W2:Y:S01]  /*5f3b0*/  LDL.LU R12, [R1+0xc30] ;  /* 0x000c3000010c7983 */ /* 0x000ea20000300800 */
[----:B------:R-:W2:Y:S04]  /*5f3c0*/  LDL.LU R13, [R1+0xc34] ;  /* 0x000c3400010d7983 */ /* 0x000ea80000300800 */
[----:B0-----:R-:W2:Y:S01]  /*5f3d0*/  LDL.LU R14, [R1+0xc38] ;  /* 0x000c3800010e7983 */ /* 0x001ea20000300800 */
[----:B-1----:R-:W2:Y:S02]  /*5f3e0*/  LDL.LU R15, [R1+0xc3c] ;  /* 0x000c3c00010f7983 */ /* 0x002ea40000300800 */
[----:B------:R-:W4:Y:S02]  /*5f3f0*/  LDL.LU.64 R26, [R1+0x2720] ;  /* 0x00272000011a7983 */ /* 0x000f240000300a00 */
[----:B------:R-:W4:Y:S01]  /*5f400*/  LDL.LU.64 R24, [R1+0x2718] ;  /* 0x0027180001187983 */ /* 0x000f220000300a00 */
[----:B------:R-:W-:Y:S01]  /*5f410*/  STL.64 [R1+0x10c0], R20 ;  /* 0x0010c01401007387 */ /* 0x000fe20000100a00 */
[----:B------:R0:W-:Y:S03]  /*5f420*/  STL.64 [R1+0x10c8], R22 ;  /* 0x0010c81601007387 */ /* 0x0001e60000100a00 */
[----:B0-----:R-:W3:Y:S01]  /*5f430*/  LDL.LU.64 R22, [R1+0x78] ;  /* 0x0000780001167983 */ /* 0x001ee20000300a00 */
[C---:B----4-:R-:W-:Y:S03]  /*5f440*/  HMMA.16816.F32.BF16 R4, R24.reuse, R18, R4 ;  /* 0x000000121804723c */ /* 0x050fe60000041804 */
[----:B---3--:R0:W-:Y:S01]  /*5f450*/  STL.64 [R1+0x26e8], R22 ;  /* 0x0026e81601007387 */ /* 0x0081e20000100a00 */
[----:B------:R-:W3:Y:S02]  /*5f460*/  LDL.LU R20, [R1+0xc10] ;  /* 0x000c100001147983 */ /* 0x000ee40000300800 */
[----:B------:R-:W3:Y:S01]  /*5f470*/  LDL.LU R21, [R1+0xc14] ;  /* 0x000c140001157983 */ /* 0x000ee20000300800 */
[----:B0-----:R-:W3:Y:S01]  /*5f480*/  LDL.LU R22, [R1+0xc18] ;  /* 0x000c180001167983 */ /* 0x001ee20000300800 */
[----:B------:R-:W3:Y:S02]  /*5f490*/  LDL.LU R23, [R1+0xc1c] ;  /* 0x000c1c0001177983 */ /* 0x000ee40000300800 */
[----:B------:R-:W-:Y:S11]  /*5f4a0*/  STL.64 [R1+0x2698], R10 ;  /* 0x0026980a01007387 */ /* 0x000ff60000100a00 */
[----:B------:R-:W-:Y:S02]  /*5f4b0*/  @!UPT UIADD3 URZ, URZ, URZ, URZ ;  /* 0x0000003f3f3ff290 */ /* 0x000fe4000fffe03f */
[----:B------:R0:W-:Y:S01]  /*5f4c0*/  STL.64 [R1+0x10b0], R4 ;  /* 0x0010b00401007387 */ /* 0x0001e20000100a00 */
[----:B------:R-:W-:Y:S01]  /*5f4d0*/  STL.64 [R1+0x10b8], R6 ;  /* 0x0010b80601007387 */ /* 0x000fe20000100a00 */
[----:B0-----:R-:W-:Y:S02]  /*5f4e0*/  IMAD.MOV.U32 R4, RZ, RZ, R19 ;  /* 0x000000ffff047224 */ /* 0x001fe400078e0013 */
[----:B------:R-:W-:Y:S02]  /*5f4f0*/  IMAD.MOV.U32 R5, RZ, RZ, R18 ;  /* 0x000000ffff057224 */ /* 0x000fe400078e0012 */
[----:B------:R-:W4:Y:S01]  /*5f500*/  LDL.LU.64 R18, [R1+0x2710] ;  /* 0x0027100001127983 */ /* 0x000f220000300a00 */
[----:B------:R0:W-:Y:S02]  /*5f510*/  STL [R1+0x2630], R4 ;  /* 0x0026300401007387 */ /* 0x0001e40000100800 */
[----:B------:R1:W-:Y:S01]  /*5f520*/  STL [R1+0x262c], R5 ;  /* 0x00262c0501007387 */ /* 0x0003e20000100800 */
[----:B0-----:R-:W4:Y:S01]  /*5f530*/  LDL.LU R4, [R1+0xc40] ;  /* 0x000c400001047983 */ /* 0x001f220000300800 */
[----:B-1----:R-:W4:Y:S02]  /*5f540*/  LDL.LU R5, [R1+0xc44] ;  /* 0x000c440001057983 */ /* 0x002f240000300800 */
[----:B------:R-:W4:Y:S02]  /*5f550*/  LDL.LU R6, [R1+0xc48] ;  /* 0x000c480001067983 */ /* 0x000f240000300800 */
[----:B------:R-:W4:Y:S02]  /*5f560*/  LDL.LU R7, [R1+0xc4c] ;  /* 0x000c4c0001077983 */ /* 0x000f240000300800 */
        /* <DEDUP_REMOVED lines=10> */
[----:B------:R-:W4:Y:S01]  /*5f610*/  LDL.LU R4, [R1+0xc00] ;  /* 0x000c000001047983 */ /* 0x000f220000300800 */
[----:B------:R-:W4:Y:S04]  /*5f620*/  LDL.LU R5, [R1+0xc04] ;  /* 0x000c040001057983 */ /* 0x000f280000300800 */
[----:B0-----:R-:W4:Y:S01]  /*5f630*/  LDL.LU R6, [R1+0xc08] ;  /* 0x000c080001067983 */ /* 0x001f220000300800 */
[----:B-1----:R-:W4:Y:S01]  /*5f640*/  LDL.LU R7, [R1+0xc0c] ;  /* 0x000c0c0001077983 */ /* 0x002f220000300800 */
[C---:B--2---:R-:W-:Y:S01]  /*5f650*/  HMMA.16816.F32.BF16 R12, R24.reuse, R18, R12 ;  /* 0x00000012180c723c */ /* 0x044fe2000004180c */
[----:B------:R-:W-:Y:S11]  /*5f660*/  IMAD.MOV.U32 R0, RZ, RZ, R19 ;  /* 0x000000ffff007224 */ /* 0x000ff600078e0013 */
[----:B------:R-:W-:Y:S11]  /*5f670*/  @!UPT UIADD3 URZ, URZ, URZ, URZ ;  /* 0x0000003f3f3ff290 */ /* 0x000ff6000fffe03f */
[----:B------:R0:W-:Y:S01]  /*5f680*/  STL.64 [R1+0x1090], R12 ;  /* 0x0010900c01007387 */ /* 0x0001e20000100a00 */
[----:B------:R1:W-:Y:S02]  /*5f690*/  STL.64 [R1+0x1098], R14 ;  /* 0x0010980e01007387 */ /* 0x0003e40000100a00 */
[----:B0-----:R-:W-:Y:S02]  /*5f6a0*/  IMAD.MOV.U32 R13, RZ, RZ, R18 ;  /* 0x000000ffff0d7224 */ /* 0x001fe400078e0012 */
[----:B------:R-:W2:Y:S01]  /*5f6b0*/  LDL.LU.64 R18, [R1+0x2700] ;  /* 0x0027000001127983 */ /* 0x000ea20000300a00 */
[----:B------:R-:W2:Y:S02]  /*5f6c0*/  LDL.LU.64 R16, [R1+0x26f8] ;  /* 0x0026f80001107983 */ /* 0x000ea40000300a00 */
[----:B------:R-:W-:Y:S02]  /*5f6d0*/  STL [R1+0x2640], R0 ;  /* 0x0026400001007387 */ /* 0x000fe40000100800 */
[----:B------:R-:W-:Y:S01]  /*5f6e0*/  STL [R1+0x263c], R13 ;  /* 0x00263c0d01007387 */ /* 0x000fe20000100800 */
[----:B-1----:R-:W2:Y:S02]  /*5f6f0*/  LDL.LU.64 R14, [R1+0x98] ;  /* 0x00009800010e7983 */ /* 0x002ea40000300a00 */
[----:B--2---:R-:W-:Y:S11]  /*5f700*/  HMMA.16816.F32.BF16 R16, R24, R14, R16 ;  /* 0x0000000e1810723c */ /* 0x004ff60000041810 */
[----:B------:R-:W-:Y:S11]  /*5f710*/  @!UPT UIADD3 URZ, URZ, URZ, URZ ;  /* 0x0000003f3f3ff290 */ /* 0x000ff6000fffe03f */
[----:B------:R-:W-:Y:S01]  /*5f720*/  @!UPT UIADD3 URZ, URZ, URZ, URZ ;  /* 0x0000003f3f3ff290 */ /* 0x000fe2000fffe03f */
[----:B------:R-:W-:Y:S01]  /*5f730*/  STL.64 [R1+0x1080], R16 ;  /* 0x0010801001007387 */ /* 0x000fe20000100a00 */
[----:B------:R0:W-:Y:S03]  /*5f740*/  STL.64 [R1+0x1088], R18 ;  /* 0x0010881201007387 */ /* 0x0001e60000100a00 */
[----:B0-----:R-:W3:Y:S01]  /*5f750*/  LDL.LU.64 R18, [R1+0x26f0] ;  /* 0x0026f00001127983 */ /* 0x001ee20000300a00 */
[----:B------:R-:W-:Y:S02]  /*5f760*/  IMAD.MOV.U32 R29, RZ, RZ, R3 ;  /* 0x000000ffff1d7224 */ /* 0x000fe400078e0003 */
[----:B------:R-:W-:-:S05]  /*5f770*/  IMAD.MOV.U32 R3, RZ, RZ, R14 ;  /* 0x000000ffff037224 */ /* 0x000fca00078e000e */
[----:B------:R-:W-:Y:S01]  /*5f780*/  STL [R1+0x2644], R3 ;  /* 0x0026440301007387 */ /* 0x000fe20000100800 */
[C---:B---3--:R-:W-:Y:S11]  /*5f790*/  HMMA.16816.F32.BF16 R20, R24.reuse, R18, R20 ;  /* 0x000000121814723c */ /* 0x048ff60000041814 */
[----:B------:R-:W-:Y:S11]  /*5f7a0*/  @!UPT UIADD3 URZ, URZ, URZ, URZ ;  /* 0x0000003f3f3ff290 */ /* 0x000ff6000fffe03f */
[----:B------:R-:W-:Y:S01]  /*5f7b0*/  @!UPT UIADD3 URZ, URZ, URZ, URZ ;  /* 0x0000003f3f3ff290 */ /* 0x000fe2000fffe03f */
[----:B------:R-:W-:Y:S01]  /*5f7c0*/  STL.64 [R1+0x1070], R20 ;  /* 0x0010701401007387 */ /* 0x000fe20000100a00 */
[----:B------:R0:W-:Y:S03]  /*5f7d0*/  STL.64 [R1+0x1078], R22 ;  /* 0x0010781601007387 */ /* 0x0001e60000100a00 */
[----:B0-----:R-:W4:Y:S01]  /*5f7e0*/  LDL.LU.64 R22, [R1+0x26e8] ;  /* 0x0026e80001167983 */ /* 0x001f220000300a00 */
[----:B------:R-:W2:Y:S02]  /*5f7f0*/  LDL.LU R16, [R1+0x26e4] ;  /* 0x0026e40001107983 */ /* 0x000ea40000300800 */
[----:B------:R-:W-:Y:S02]  /*5f800*/  IMAD.MOV.U32 R12, RZ, RZ, R15 ;  /* 0x000000ffff0c7224 */ /* 0x000fe400078e000f */
[----:B------:R-:W-:Y:S01]  /*5f810*/  IMAD.MOV.U32 R15, RZ, RZ, R18 ;  /* 0x000000ffff0f7224 */ /* 0x000fe200078e0012 */
[----:B----4-:R-:W-:Y:S01]  /*5f820*/  HMMA.16816.F32.BF16 R4, R24, R22, R4 ;  /* 0x000000161804723c */ /* 0x010fe20000041804 */
[----:B------:R-:W-:Y:S11]  /*5f830*/  IMAD.MOV.U32 R14, RZ, RZ, R23 ;  /* 0x000000ffff0e7224 */ /* 0x000ff600078e0017 */
[----:B------:R-:W-:Y:S11]  /*5f840*/  @!UPT UIADD3 URZ, URZ, URZ, URZ ;  /* 0x0000003f3f3ff290 */ /* 0x000ff6000fffe03f */
[----:B------:R0:W-:Y:S01]  /*5f850*/  STL.64 [R1+0x1060], R4 ;  /* 0x0010600401007387 */ /* 0x0001e20000100a00 */
[----:B------:R-:W-:Y:S02]  /*5f860*/  STL.64 [R1+0x1068], R6 ;  /* 0x0010680601007387 */ /* 0x000fe40000100a00 */
[----:B0-----:R-:W-:-:S05]  /*5f870*/  IMAD.MOV.U32 R5, RZ, RZ, R22 ;  /* 0x000000ffff057224 */ /* 0x001fca00078e0016 */
[----:B------:R-:W-:Y:S01]  /*5f880*/  STL [R1+0x26e0], R5 ;  /* 0x0026e00501007387 */ /* 0x000fe20000100800 */
[----:B------:R-:W-:Y:S02]  /*5f890*/  STL.64 [R1+0x26c8], R14 ;  /* 0x0026c80e01007387 */ /* 0x000fe40000100a00 */
[----:B------:R0:W-:Y:S02]  /*5f8a0*/  STL [R1+0x26c0], R12 ;  /* 0x0026c00c01007387 */ /* 0x0001e40000100800 */
[----:B------:R-:W3:Y:S01]  /*5f8b0*/  LDL.LU R20, [R1+0xa70] ;  /* 0x000a700001147983 */ /* 0x000ee20000300800 */
[----:B------:R-:W3:Y:S01]  /*5f8c0*/  LDL.LU R21, [R1+0xa74] ;  /* 0x000a740001157983 */ /* 0x000ee20000300800 */
[----:B------:R-:W4:Y:S02]  /*5f8d0*/  LDL.LU R22, [R1+0xa78] ;  /* 0x000a780001167983 */ /* 0x000f240000300800 */
[----:B--2---:R-:W-:-:S05]  /*5f8e0*/  IMAD.MOV.U32 R23, RZ, RZ, R16 ;  /* 0x000000ffff177224 */ /* 0x004fca00078e0010 */
[----:B----4-:R1:W-:Y:S01]  /*5f8f0*/  STL.64 [R1+0x24c0], R22 ;  /* 0x0024c01601007387 */ /* 0x0103e20000100a00 */
[----:B---3--:R-:W-:Y:S02]  /*5f900*/  STL.64 [R1+0x24b8], R20 ;  /* 0x0024b81401007387 */ /* 0x008fe40000100a00 */
[----:B0-----:R-:W2:Y:S02]  /*5f910*/  LDL.LU R12, [R1+0xbe0] ;  /* 0x000be000010c7983 */ /* 0x001ea40000300800 */
[----:B------:R-:W2:Y:S01]  /*5f920*/  LDL.LU R13, [R1+0xbe4] ;  /* 0x000be400010d7983 */ /* 0x000ea20000300800 */
[----:B------:R-:W3:Y:S01]  /*5f930*/  LDL.LU R14, [R1+0xbe8] ;  /* 0x000be800010e7983 */ /* 0x000ee20000300800 */
[----:B------:R-:W3:Y:S02]  /*5f940*/  LDL.LU R15, [R1+0xbec] ;  /* 0x000bec00010f7983 */ /* 0x000ee40000300800 */
[----:B------:R-:W4:Y:S02]  /*5f950*/  LDL.LU R4, [R1+0xbf0] ;  /* 0x000bf00001047983 */ /* 0x000f240000300800 */
[----:B------:R-:W4:Y:S01]  /*5f960*/  LDL.LU R5, [R1+0xbf4] ;  /* 0x000bf40001057983 */ /* 0x000f220000300800 */
[----:B------:R-:W4:Y:S01]  /*5f970*/  LDL.LU R6, [R1+0xbf8] ;  /* 0x000bf80001067983 */ /* 0x000f220000300800 */
[----:B------:R-:W4:Y:S02]  /*5f980*/  LDL.LU R7, [R1+0xbfc] ;  /* 0x000bfc0001077983 */ /* 0x000f240000300800 */
[----:B-1----:R-:W-:-:S02]  /*5f990*/  IMAD.MOV.U32 R23, RZ, RZ, R8 ;  /* 0x000000ffff177224 */ /* 0x002fc400078e0008 */
[----:B------:R-:W-:Y:S01]  /*5f9a0*/  IMAD.MOV.U32 R22, RZ, RZ, R9 ;  /* 0x000000ffff167224 */ /* 0x000fe200078e0009 */
[----:B---3--:R0:W-:Y:S01]  /*5f9b0*/  STL.64 [R1+0x26d8], R14 ;  /* 0x0026d80e01007387 */ /* 0x0081e20000100a00 */
[----:B--2---:R-:W-:Y:S03]  /*5f9c0*/  STL.64 [R1+0x26d0], R12 ;  /* 0x0026d00c01007387 */ /* 0x004fe60000100a00 */
[----:B0-----:R-:W4:Y:S01]  /*5f9d0*/  LDL.LU.64 R14, [R1+0x68] ;  /* 0x00006800010e7983 */ /* 0x001f220000300a00 */
[----:B------:R-:W2:Y:S02]  /*5f9e0*/  LDL.LU R8, [R1+0xbc0] ;  /* 0x000bc00001087983 */ /* 0x000ea40000300800 */
[----:B------:R-:W2:Y:S02]  /*5f9f0*/  LDL.LU R9, [R1+0xbc4] ;  /* 0x000bc40001097983 */ /* 0x000ea40000300800 */
[----:B------:R-:W3:Y:S01]  /*5fa00*/  LDL.LU R10, [R1+0xbc8] ;  /* 0x000bc800010a7983 */ /* 0x000ee20000300800 */
[----:B------:R-:W3:Y:S04]  /*5fa10*/  LDL.LU R11, [R1+0xbcc] ;  /* 0x000bcc00010b7983 */ /* 0x000ee80000300800 */
[----:B---3--:R0:W-:Y:S01]  /*5fa20*/  STL.64 [R1+0x26a8], R10 ;  /* 0x0026a80a01007387 */ /* 0x0081e20000100a00 */
[----:B--2---:R-:W-:Y:S03]  /*5fa30*/  STL.64 [R1+0x26a0], R8 ;  /* 0x0026a00801007387 */ /* 0x004fe60000100a00 */
[----:B0-----:R-:W2:Y:S01]  /*5fa40*/  LDL.LU.64 R10, [R1+0x48] ;  /* 0x00004800010a7983 */ /* 0x001ea20000300a00 */
[----:B------:R-:W-:-:S02]  /*5fa50*/  IMAD.MOV.U32 R28, RZ, RZ, R2 ;  /* 0x000000ffff1c7224 */ /* 0x000fc400078e0002 */
[----:B------:R-:W-:Y:S01]  /*5fa60*/  IMAD.MOV.U32 R2, RZ, RZ, R19 ;  /* 0x000000ffff027224 */ /* 0x000fe200078e0013 */
[----:B--2---:R0:W-:Y:S04]  /*5fa70*/  STL.64 [R1+0x26b8], R10 ;  /* 0x0026b80a01007387 */ /* 0x0041e80000100a00 */
[----:B0-----:R-:W2:Y:S01]  /*5fa80*/  LDL.LU.64 R10, [R1+0x58] ;  /* 0x00005800010a7983 */ /* 0x001ea20000300a00 */
[----:B------:R0:W-:Y:S02]  /*5fa90*/  STL.64 [R1+0x2668], R22 ;  /* 0x0026681601007387 */ /* 0x0001e40000100a00 */
[----:B------:R-:W3:Y:S02]  /*5faa0*/  LDL.LU R20, [R1+0xba0] ;  /* 0x000ba00001147983 */ /* 0x000ee40000300800 */
[----:B------:R-:W3:Y:S01]  /*5fab0*/  LDL.LU R21, [R1+0xba4] ;  /* 0x000ba40001157983 */ /* 0x000ee20000300800 */
[----:B0-----:R-:W2:Y:S01]  /*5fac0*/  LDL.LU R22, [R1+0xba8] ;  /* 0x000ba80001167983 */ /* 0x001ea20000300800 */
[----:B------:R-:W2:Y:S02]  /*5fad0*/  LDL.LU R23, [R1+0xbac] ;  /* 0x000bac0001177983 */ /* 0x000ea40000300800 */
[----:B------:R-:W2:Y:S02]  /*5fae0*/  LDL.LU R16, [R1+0xbb0] ;  /* 0x000bb00001107983 */ /* 0x000ea40000300800 */
[----:B------:R-:W2:Y:S01]  /*5faf0*/  LDL.LU R17, [R1+0xbb4] ;  /* 0x000bb40001117983 */ /* 0x000ea20000300800 */
[----:B------:R-:W2:Y:S01]  /*5fb00*/  LDL.LU R18, [R1+0xbb8] ;  /* 0x000bb80001127983 */ /* 0x000ea20000300800 */
[----:B------:R-:W2:Y:S01]  /*5fb10*/  LDL.LU R19, [R1+0xbbc] ;  /* 0x000bbc0001137983 */ /* 0x000ea20000300800 */
[----:B----4-:R-:W-:Y:S02]  /*5fb20*/  HMMA.16816.F32.BF16 R4, R24, R14, R4 ;  /* 0x0000000e1804723c */ /* 0x010fe40000041804 */
[----:B--2---:R0:W-:Y:S01]  /*5fb30*/  STL.64 [R1+0x2690], R18 ;  /* 0x0026901201007387 */ /* 0x0041e20000100a00 */
[----:B------:R1:W-:Y:S03]  /*5fb40*/  STL.64 [R1+0x2688], R16 ;  /* 0x0026881001007387 */ /* 0x0003e60000100a00 */
[----:B0-----:R-:W2:Y:S04]  /*5fb50*/  LDL.LU.64 R18, [R1+0x38] ;  /* 0x0000380001127983 */ /* 0x001ea80000300a00 */
[----:B--2---:R0:W-:Y:S01]  /*5fb60*/  STL.64 [R1+0x26b0], R18 ;  /* 0x0026b01201007387 */ /* 0x0041e20000100a00 */
[----:B-1----:R-:W2:Y:S02]  /*5fb70*/  LDL.LU R16, [R1+0xbd0] ;  /* 0x000bd00001107983 */ /* 0x002ea40000300800 */
[----:B------:R-:W2:Y:S01]  /*5fb80*/  LDL.LU R17, [R1+0xbd4] ;  /* 0x000bd40001117983 */ /* 0x000ea20000300800 */
[----:B0-----:R-:W2:Y:S01]  /*5fb90*/  LDL.LU R18, [R1+0xbd8] ;  /* 0x000bd80001127983 */ /* 0x001ea20000300800 */
[----:B------:R-:W2:Y:S02]  /*5fba0*/  LDL.LU R19, [R1+0xbdc] ;  /* 0x000bdc0001137983 */ /* 0x000ea40000300800 */
[----:B------:R0:W-:Y:S02]  /*5fbb0*/  STL.64 [R1+0x2678], R22 ;  /* 0x0026781601007387 */ /* 0x0001e40000100a00 */
[----:B---3--:R-:W-:Y:S01]  /*5fbc0*/  STL.64 [R1+0x2670], R20 ;  /* 0x0026701401007387 */ /* 0x008fe20000100a00 */
[----:B0-----:R-:W3:Y:S03]  /*5fbd0*/  LDL.LU.64 R22, [R1+0x28] ;  /* 0x0000280001167983 */ /* 0x001ee60000300a00 */
[----:B------:R0:W-:Y:S02]  /*5fbe0*/  STL.64 [R1+0x1050], R4 ;  /* 0x0010500401007387 */ /* 0x0001e40000100a00 */
[----:B------:R1:W-:Y:S01]  /*5fbf0*/  STL.64 [R1+0x1058], R6 ;  /* 0x0010580601007387 */ /* 0x0003e20000100a00 */
[----:B0-----:R-:W4:Y:S01]  /*5fc00*/  LDL.LU R5, [R1+0x26e0] ;  /* 0x0026e00001057983 */ /* 0x001f220000300800 */
[----:B-1----:R-:W-:-:S02]  /*5fc10*/  IMAD.MOV.U32 R7, RZ, RZ, R14 ;  /* 0x000000ffff077224 */ /* 0x002fc400078e000e */
[----:B------:R-:W-:Y:S02]  /*5fc20*/  IMAD.MOV.U32 R4, RZ, RZ, R15 ;  /* 0x000000ffff047224 */ /* 0x000fe400078e000f */
[----:B------:R-:W2:Y:S01]  /*5fc30*/  LDL.LU.64 R14, [R1+0x26d8] ;  /* 0x0026d800010e7983 */ /* 0x000ea20000300a00 */
[----:B------:R-:W2:Y:S02]  /*5fc40*/  LDL.LU.64 R12, [R1+0x26d0] ;  /* 0x0026d000010c7983 */ /* 0x000ea40000300a00 */
[----:B------:R-:W-:Y:S01]  /*5fc50*/  IMAD.MOV.U32 R6, RZ, RZ, R11 ;  /* 0x000000ffff067224 */ /* 0x000fe200078e000b */
[C---:B--2---:R-:W-:Y:S11]  /*5fc60*/  HMMA.16816.F32.BF16 R12, R24.reuse, R10, R12 ;  /* 0x0000000a180c723c */ /* 0x044ff6000004180c */
[----:B------:R-:W-:Y:S11]  /*5fc70*/  @!UPT UIADD3 URZ, URZ, URZ, URZ ;  /* 0x0000003f3f3ff290 */ /* 0x000ff6000fffe03f */
[----:B------:R-:W-:Y:S01]  /*5fc80*/  @!UPT UIADD3 URZ, URZ, URZ, URZ ;  /* 0x0000003f3f3ff290 */ /* 0x000fe2000fffe03f */
[----:B------:R0:W-:Y:S01]  /*5fc90*/  STL.64 [R1+0x1230], R12 ;  /* 0x0012300c01007387 */ /* 0x0001e20000100a00 */
[----:B------:R1:W-:Y:S02]  /*5fca0*/  STL.64 [R1+0x1238], R14 ;  /* 0x0012380e01007387 */ /* 0x0003e40000100a00 */
[----:B0-----:R-:W-:Y:S01]  /*5fcb0*/  IMAD.MOV.U32 R13, RZ, RZ, R10 ;  /* 0x000000ffff0d7224 */ /* 0x001fe200078e000a */
[----:B-1----:R-:W2:Y:S01]  /*5fcc0*/  LDL.LU.64 R14, [R1+0x26c8] ;  /* 0x0026c800010e7983 */ /* 0x002ea20000300a00 */
[----:B------:R-:W2:Y:S02]  /*5fcd0*/  LDL.LU R12, [R1+0x26c0] ;  /* 0x0026c000010c7983 */ /* 0x000ea40000300800 */
[----:B------:R-:W2:Y:S02]  /*5fce0*/  LDL.LU.64 R10, [R1+0x26b8] ;  /* 0x0026b800010a7983 */ /* 0x000ea40000300a00 */
[----:B------:R0:W-:Y:S01]  /*5fcf0*/  STL.64 [R1+0x2660], R6 ;  /* 0x0026600601007387 */ /* 0x0001e20000100a00 */
[----:B----4-:R-:W-:Y:S04]  /*5fd00*/  STL.64 [R1+0x2658], R4 ;  /* 0x0026580401007387 */ /* 0x010fe80000100a00 */
[----:B0-----:R-:W4:Y:S01]  /*5fd10*/  LDL.LU.64 R6, [R1+0x18] ;  /* 0x0000180001067983 */ /* 0x001f220000300a00 */
[----:B--2---:R-:W-:Y:S03]  /*5fd20*/  HMMA.16816.F32.BF16 R16, R24, R10, R16 ;  /* 0x0000000a1810723c */ /* 0x004fe60000041810 */
[----:B------:R-:W-:Y:S01]  /*5fd30*/  STL.64 [R1+0x2650], R14 ;  /* 0x0026500e01007387 */ /* 0x000fe20000100a00 */
[----:B------:R0:W-:Y:S02]  /*5fd40*/  STL.64 [R1+0x2648], R12 ;  /* 0x0026480c01007387 */ /* 0x0001e40000100a00 */
[----:B------:R-:W-:-:S02]  /*5fd50*/  IMAD.MOV.U32 R3, RZ, RZ, R10 ;  /* 0x000000ffff037224 */ /* 0x000fc400078e000a */
[----:B------:R-:W-:Y:S01]  /*5fd60*/  IMAD.MOV.U32 R0, RZ, RZ, R11 ;  /* 0x000000ffff007224 */ /* 0x000fe200078e000b */
[----:B0-----:R-:W2:Y:S01]  /*5fd70*/  LDL.LU R12, [R1+0xb90] ;  /* 0x000b9000010c7983 */ /* 0x001ea20000300800 */
[----:B------:R-:W2:Y:S02]  /*5fd80*/  LDL.LU R13, [R1+0xb94] ;  /* 0x000b9400010d7983 */ /* 0x000ea40000300800 */
[----:B------:R-:W2:Y:S02]  /*5fd90*/  LDL.LU R14, [R1+0xb98] ;  /* 0x000b9800010e7983 */ /* 0x000ea40000300800 */
[----:B------:R-:W2:Y:S09]  /*5fda0*/  LDL.LU R15, [R1+0xb9c] ;  /* 0x000b9c00010f7983 */ /* 0x000eb20000300800 */
        /* <DEDUP_REMOVED lines=35> */
[----:B0-----:R-:W3:Y:S01]  /*5ffe0*/  LDL.LU.64 R22, [R1+0x2668] ;  /* 0x0026680001167983 */ /* 0x001ee20000300a00 */
[C---:B--2---:R-:W-:Y:S01]  /*5fff0*/  HMMA.16816.F32.BF16 R8, R24.reuse, R18, R8 ;  /* 0x000000121808723c */ /* 0x044fe20000041808 */
[----:B------:R-:W-:Y:S02]  /*60000*/  IMAD.MOV.U32 R21, RZ, RZ, R6 ;  /* 0x000000ffff157224 */ /* 0x000fe400078e0006 */
[----:B------:R-:W-:Y:S02]  /*60010*/  IMAD.MOV.U32 R20, RZ, RZ, R7 ;  /* 0x000000ffff147224 */ /* 0x000fe400078e0007 */
[----:B------:R-:W2:Y:S01]  /*60020*/  LDL.LU.64 R6, [R1+0x2660] ;  /* 0x0026600001067983 */ /* 0x000ea20000300a00 */
[----:B------:R-:W4:Y:S02]  /*60030*/  LDL.LU.64 R4, [R1+0x2658] ;  /* 0x0026580001047983 */ /* 0x000f240000300a00 */
[----:B---3--:R-:W-:Y:S11]  /*60040*/  HMMA.16816.F32.BF16 R12, R24, R22, R12 ;  /* 0x00000016180c723c */ /* 0x008ff6000004180c */
[----:B------:R-:W-:Y:S11]  /*60050*/  @!UPT UIADD3 URZ, URZ, URZ, URZ ;  /* 0x0000003f3f3ff290 */ /* 0x000ff6000fffe03f */
[----:B------:R-:W-:Y:S01]  /*60060*/  @!UPT UIADD3 URZ, URZ, URZ, URZ ;  /* 0x0000003f3f3ff290 */ /* 0x000fe2000fffe03f */
[----:B------:R-:W-:Y:S01]  /*60070*/  STL.64 [R1+0x11e0], R12 ;  /* 0x0011e00c01007387 */ /* 0x000fe20000100a00 */
[----:B------:R0:W-:Y:S03]  /*60080*/  STL.64 [R1+0x11e8], R14 ;  /* 0x0011e80e01007387 */ /* 0x0001e60000100a00 */
[----:B0-----:R-:W3:Y:S01]  /*60090*/  LDL.LU.64 R14, [R1+0x2650] ;  /* 0x00265000010e7983 */ /* 0x001ee20000300a00 */
[----:B------:R-:W2:Y:S02]  /*600a0*/  LDL.LU.64 R12, [R1+0x2648] ;  /* 0x00264800010c7983 */ /* 0x000ea40000300a00 */
[----:B------:R0:W-:Y:S02]  /*600b0*/  STL.64 [R1+0x24d8], R22 ;  /* 0x0024d81601007387 */ /* 0x0001e40000100a00 */
[----:B0-----:R-:W-:Y:S02]  /*600c0*/  IMAD.MOV.U32 R22, RZ, RZ, R21 ;  /* 0x000000ffff167224 */ /* 0x001fe400078e0015 */
[----:B------:R-:W-:-:S05]  /*600d0*/  IMAD.MOV.U32 R23, RZ, RZ, R20 ;  /* 0x000000ffff177224 */ /* 0x000fca00078e0014 */
[----:B------:R0:W-:Y:S02]  /*600e0*/  STL.64 [R1+0x24e8], R22 ;  /* 0x0024e81601007387 */ /* 0x0001e40000100a00 */
[----:B0-----:R-:W-:Y:S02]  /*600f0*/  IMAD.MOV.U32 R22, RZ, RZ, R17 ;  /* 0x000000ffff167224 */ /* 0x001fe400078e0011 */
[----:B------:R-:W-:-:S05]  /*60100*/  IMAD.MOV.U32 R23, RZ, RZ, R16 ;  /* 0x000000ffff177224 */ /* 0x000fca00078e0010 */
[----:B------:R-:W-:Y:S01]  /*60110*/  STL.64 [R1+0x2500], R22 ;  /* 0x0025001601007387 */ /* 0x000fe20000100a00 */
[----:B------:R0:W-:Y:S02]  /*60120*/  STL.64 [R1+0x24e0], R18 ;  /* 0x0024e01201007387 */ /* 0x0001e40000100a00 */
[----:B------:R-:W2:Y:S02]  /*60130*/  LDL.LU R16, [R1+0xaa0] ;  /* 0x000aa00001107983 */ /* 0x000ea40000300800 */
[----:B------:R-:W-:Y:S01]  /*60140*/  STL.64 [R1+0x11d0], R8 ;  /* 0x0011d00801007387 */ /* 0x000fe20000100a00 */
[----:B------:R-:W-:Y:S01]  /*60150*/  STL.64 [R1+0x11d8], R10 ;  /* 0x0011d80a01007387 */ /* 0x000fe20000100a00 */
[----:B------:R-:W2:Y:S03]  /*60160*/  LDL.LU R17, [R1+0xaa4] ;  /* 0x000aa40001117983 */ /* 0x000ea60000300800 */
[----:B0-----:R-:W2:Y:S01]  /*60170*/  LDL.LU R18, [R1+0xaa8] ;  /* 0x000aa80001127983 */ /* 0x001ea20000300800 */
[----:B------:R-:W2:Y:S02]  /*60180*/  LDL.LU R19, [R1+0xaac] ;  /* 0x000aac0001137983 */ /* 0x000ea40000300800 */
[----:B------:R-:W2:Y:S02]  /*60190*/  LDL.LU R20, [R1+0xac0] ;  /* 0x000ac00001147983 */ /* 0x000ea40000300800 */
[----:B------:R-:W2:Y:S01]  /*601a0*/  LDL.LU R21, [R1+0xac4] ;  /* 0x000ac40001157983 */ /* 0x000ea20000300800 */
[----:B------:R-:W2:Y:S01]  /*601b0*/  LDL.LU R22, [R1+0xac8] ;  /* 0x000ac80001167983 */ /* 0x000ea20000300800 */
[----:B------:R-:W2:Y:S03]  /*601c0*/  LDL.LU R23, [R1+0xacc] ;  /* 0x000acc0001177983 */ /* 0x000ea60000300800 */
        /* <DEDUP_REMOVED lines=11> */
[----:B------:R-:W-:Y:S01]  /*60280*/  STL.64 [R1+0x2540], R22 ;  /* 0x0025401601007387 */ /* 0x000fe20000100a00 */
[----:B------:R-:W-:Y:S02]  /*60290*/  STL.64 [R1+0x24f8], R18 ;  /* 0x0024f81201007387 */ /* 0x000fe40000100a00 */
[----:B------:R0:W-:Y:S02]  /*602a0*/  STL.64 [R1+0x24f0], R16 ;  /* 0x0024f01001007387 */ /* 0x0001e40000100a00 */
[----:B0-----:R-:W2:Y:S01]  /*602b0*/  LDL.LU R16, [R1+0xab0] ;  /* 0x000ab00001107983 */ /* 0x001ea20000300800 */
[----:B------:R-:W2:Y:S02]  /*602c0*/  LDL.LU R17, [R1+0xab4] ;  /* 0x000ab40001117983 */ /* 0x000ea40000300800 */
[----:B------:R-:W2:Y:S02]  /*602d0*/  LDL.LU R18, [R1+0xab8] ;  /* 0x000ab80001127983 */ /* 0x000ea40000300800 */
[----:B------:R-:W2:Y:S02]  /*602e0*/  LDL.LU R19, [R1+0xabc] ;  /* 0x000abc0001137983 */ /* 0x000ea40000300800 */
[----:B------:R-:W-:-:S02]  /*602f0*/  IMAD.MOV.U32 R22, RZ, RZ, R7 ;  /* 0x000000ffff167224 */ /* 0x000fc400078e0007 */
[----:B----4-:R-:W-:Y:S01]  /*60300*/  IMAD.MOV.U32 R23, RZ, RZ, R4 ;  /* 0x000000ffff177224 */ /* 0x010fe200078e0004 */
[----:B------:R-:W4:Y:S01]  /*60310*/  LDL.LU R7, [R1+0x2634] ;  /* 0x0026340001077983 */ /* 0x000f220000300800 */
        /* <DEDUP_REMOVED lines=9> */
[----:B---3--:R-:W-:Y:S01]  /*603b0*/  IMAD.MOV.U32 R23, RZ, RZ, R14 ;  /* 0x000000ffff177224 */ /* 0x008fe200078e000e */
        /* <DEDUP_REMOVED lines=48> */
[----:B------:R-:W2:Y:S02]  /*606c0*/  LDL.LU R11, [R1+0xb7c] ;  /* 0x000b7c00010b7983 */ /* 0x000ea40000300800 */
[----:B------:R-:W-:-:S02]  /*606d0*/  IMAD.MOV.U32 R23, RZ, RZ, R4 ;  /* 0x000000ffff177224 */ /* 0x000fc400078e0004 */
[----:B---3--:R-:W-:Y:S01]  /*606e0*/  IMAD.MOV.U32 R22, RZ, RZ, R5 ;  /* 0x000000ffff167224 */ /* 0x008fe200078e0005 */
[----:B------:R-:W3:Y:S01]  /*606f0*/  LDL.LU R4, [R1+0xb60] ;  /* 0x000b600001047983 */ /* 0x000ee20000300800 */
[----:B------:R-:W3:Y:S02]  /*60700*/  LDL.LU R5, [R1+0xb64] ;  /* 0x000b640001057983 */ /* 0x000ee40000300800 */
        /* <DEDUP_REMOVED lines=32> */
[----:B------:R0:W-:Y:S02]  /*60910*/  STL.64 [R1+0x24c8], R12 ;  /* 0x0024c80c01007387 */ /* 0x0001e40000100a00 */
[----:B0-----:R-:W2:Y:S01]  /*60920*/  LDL.LU R12, [R1+0xa90] ;  /* 0x000a9000010c7983 */ /* 0x001ea20000300800 */
[----:B------:R-:W2:Y:S02]  /*60930*/  LDL.LU R13, [R1+0xa94] ;  /* 0x000a9400010d7983 */ /* 0x000ea40000300800 */
[----:B------:R-:W2:Y:S02]  /*60940*/  LDL.LU R14, [R1+0xa98] ;  /* 0x000a9800010e7983 */ /* 0x000ea40000300800 */
[----:B------:R-:W2:Y:S01]  /*60950*/  LDL.LU R15, [R1+0xa9c] ;  /* 0x000a9c00010f7983 */ /* 0x000ea20000300800 */
        /* <DEDUP_REMOVED lines=9> */
[----:B------:R-:W-:Y:S02]  /*609f0*/  IMAD.MOV.U32 R27, RZ, RZ, R0 ;  /* 0x000000ffff1b7224 */ /* 0x000fe400078e0000 */
[----:B------:R-:W3:Y:S01]  /*60a00*/  LDL.LU R0, [R1+0x25e8] ;  /* 0x0025e80001007983 */ /* 0x000ee20000300800 */
        /* <DEDUP_REMOVED lines=68> */
[----:B------:R-:W2:Y:S11]  /*60e50*/  LDL.LU.64 R22, [R1+0x2500] ;  /* 0x0025000001167983 */ /* 0x000eb60000300a00 */
[----:B------:R-:W-:Y:S11]  /*60e60*/  @!UPT UIADD3 URZ, URZ, URZ, URZ ;  /* 0x0000003f3f3ff290 */ /* 0x000ff6000fffe03f */
[----:B------:R0:W-:Y:S01]  /*60e70*/  STL.64 [R1+0xfa0], R8 ;  /* 0x000fa00801007387 */ /* 0x0001e20000100a00 */
[----:B------:R-:W-:Y:S03]  /*60e80*/  STL.64 [R1+0xfa8], R10 ;  /* 0x000fa80a01007387 */ /* 0x000fe60000100a00 */
[----:B0-----:R-:W4:Y:S01]  /*60e90*/  LDL.LU.64 R8, [R1+0x1750] ;  /* 0x0017500001087983 */ /* 0x001f220000300a00 */
        /* <DEDUP_REMOVED lines=8> */
[----:B------:R-:W3:Y:S11]  /*60f20*/  LDL.LU.64 R18, [R1+0x24e0] ;  /* 0x0024e00001127983 */ /* 0x000ef60000300a00 */
[----:B------:R-:W-:Y:S10]  /*60f30*/  @!UPT UIADD3 URZ, URZ, URZ, URZ ;  /* 0x0000003f3f3ff290 */ /* 0x000ff4000fffe03f */
[----:B------:R-:W-:Y:S01]  /*60f40*/  STL.64 [R1+0xf30], R20 ;  /* 0x000f301401007387 */ /* 0x000fe20000100a00 */
[----:B------:R0:W-:Y:S03]  /*60f50*/  STL.64 [R1+0xf38], R22 ;  /* 0x000f381601007387 */ /* 0x0001e60000100a00 */
[----:B0-----:R-:W2:Y:S01]  /*60f60*/  LDL.LU.64 R22, [R1+0x24d8] ;  /* 0x0024d80001167983 */ /* 0x001ea20000300a00 */
[----:B------:R-:W3:Y:S01]  /*60f70*/  LDL.LU.64 R10, [R1+0x1738] ;  /* 0x00173800010a7983 */ /* 0x000ee20000300a00 */
[C---:B--2---:R-:W-:Y:S02]  /*60f80*/  HMMA.16816.F32.BF16 R20, R4.reuse, R22, R12 ;  /* 0x000000160414723c */ /* 0x044fe4000004180c */
[----:B------:R-:W2:Y:S01]  /*60f90*/  LDL.LU.64 R14, [R1+0x24d0] ;  /* 0x0024d000010e7983 */ /* 0x000ea20000300a00 */
[----:B------:R-:W2:Y:S11]  /*60fa0*/  LDL.LU.64 R12, [R1+0x24c8] ;  /* 0x0024c800010c7983 */ /* 0x000eb60000300a00 */
[----:B------:R-:W-:Y:S09]  /*60fb0*/  @!UPT UIADD3 URZ, URZ, URZ, URZ ;  /* 0x0000003f3f3ff290 */ /* 0x000ff2000fffe03f */
[----:B------:R-:W-:Y:S01]  /*60fc0*/  STL.64 [R1+0xf10], R20 ;  /* 0x000f101401007387 */ /* 0x000fe20000100a00 */
[----:B------:R0:W-:Y:S03]  /*60fd0*/  STL.64 [R1+0xf18], R22 ;  /* 0x000f181601007387 */ /* 0x0001e60000100a00 */
[----:B0-----:R-:W2:Y:S01]  /*60fe0*/  LDL.LU.64 R22, [R1+0x24c0] ;  /* 0x0024c00001167983 */ /* 0x001ea20000300a00 */
[----:B------:R-:W2:Y:S01]  /*60ff0*/  LDL.LU.64 R20, [R1+0x24b8] ;  /* 0x0024b80001147983 */ /* 0x000ea20000300a00 */
[C---:B---3--:R-:W-:Y:S11]  /*61000*/  HMMA.16816.F32.BF16 R24, R4.reuse, R18, R24 ;  /* 0x000000120418723c */ /* 0x048ff60000041818 */
[----:B------:R-:W-:Y:S11]  /*61010*/  @!UPT UIADD3 URZ, URZ, URZ, URZ ;  /* 0x0000003f3f3ff290 */ /* 0x000ff6000fffe03f */
[----:B------:R-:W-:Y:S01]  /*61020*/  @!UPT UIADD3 URZ, URZ, URZ, URZ ;  /* 0x0000003f3f3ff290 */ /* 0x000fe2000fffe03f */
[----:B------:R-:W-:Y:S01]  /*61030*/  STL.64 [R1+0xee0], R24 ;  /* 0x000ee01801007387 */ /* 0x000fe20000100a00 */
[----:B------:R-:W-:Y:S02]  /*61040*/  STL.64 [R1+0xee8], R26 ;  /* 0x000ee81a01007387 */ /* 0x000fe40000100a00 */
[----:B------:R0:W-:Y:S01]  /*61050*/  STL.64 [R1+0x24b0], R6 ;  /* 0x0024b00601007387 */ /* 0x0001e20000100a00 */
[----:B--2---:R-:W-:Y:S11]  /*61060*/  HMMA.16816.F32.BF16 R20, R4, R14, R20 ;  /* 0x0000000e0414723c */ /* 0x004ff60000041814 */
[----:B------:R-:W-:Y:S11]  /*61070*/  @!UPT UIADD3 URZ, URZ, URZ, URZ ;  /* 0x0000003f3f3ff290 */ /* 0x000ff6000fffe03f */
[----:B------:R-:W-:Y:S01]  /*61080*/  @!UPT UIADD3 URZ, URZ, URZ, URZ ;  /* 0x0000003f3f3ff290 */ /* 0x000fe2000fffe03f */
[----:B------:R1:W-:Y:S01]  /*61090*/  STL.64 [R1+0xec0], R20 ;  /* 0x000ec01401007387 */ /* 0x0003e20000100a00 */
[----:B------:R2:W-:Y:S02]  /*610a0*/  STL.64 [R1+0xec8], R22 ;  /* 0x000ec81601007387 */ /* 0x0005e40000100a00 */
[----:B0-----:R-:W2:Y:S02]  /*610b0*/  LDL.LU.64 R6, [R1+0x1748] ;  /* 0x0017480001067983 */ /* 0x001ea40000300a00 */
[----:B------:R-:W2:Y:S01]  /*610c0*/  LDL.LU R19, [R1+0x1d4c] ;  /* 0x001d4c0001137983 */ /* 0x000ea20000300800 */
[----:B------:R-:W2:Y:S01]  /*610d0*/  LDL.LU R24, [R1+0x1d44] ;  /* 0x001d440001187983 */ /* 0x000ea20000300800 */
[----:B------:R-:W2:Y:S02]  /*610e0*/  LDL.LU R25, [R1+0x1d3c] ;  /* 0x001d3c0001197983 */ /* 0x000ea40000300800 */
[----:B------:R-:W2:Y:S02]  /*610f0*/  LDL.LU R26, [R1+0x1d34] ;  /* 0x001d3400011a7983 */ /* 0x000ea40000300800 */
[----:B------:R-:W2:Y:S02]  /*61100*/  LDL.LU R27, [R1+0x1d2c] ;  /* 0x001d2c00011b7983 */ /* 0x000ea40000300800 */
[----:B------:R-:W-:-:S04]  /*61110*/  IMAD.MOV.U32 R16, RZ, RZ, c[0x0][0x188] ;  /* 0x00006200ff107624 */ /* 0x000fc800078e00ff */
[----:B------:R-:W-:-:S04]  /*61120*/  IMAD.SHL.U32 R18, R16, 0x40, RZ ;  /* 0x0000004010127824 */ /* 0x000fc800078e00ff */
[----:B------:R-:W-:Y:S02]  /*61130*/  IMAD.SHL.U32 R18, R18, 0x2, RZ ;  /* 0x0000000212127824 */ /* 0x000fe400078e00ff */
[----:B------:R-:W-:-:S03]  /*61140*/  IMAD.MOV.U32 R15, RZ, RZ, R29 ;  /* 0x000000ffff0f7224 */ /* 0x000fc600078e001d */
[----:B------:R-:W-:Y:S01]  /*61150*/  IADD3 R16, P0, R28, R18, RZ ;  /* 0x000000121c107210 */ /* 0x000fe20007f1e0ff */
[----:B------:R-:W-:Y:S01]  /*61160*/  IMAD.MOV.U32 R14, RZ, RZ, R28 ;  /* 0x000000ffff0e7224 */ /* 0x000fe200078e001c */
[----:B--2---:R0:W-:Y:S01]  /*61170*/  STL.64 [R1+0x24a0], R26 ;  /* 0x0024a01a01007387 */ /* 0x0041e20000100a00 */
[----:B------:R2:W-:Y:S02]  /*61180*/  STL.64 [R1+0x2498], R24 ;  /* 0x0024981801007387 */ /* 0x0005e40000100a00 */
[----:B-1----:R-:W3:Y:S02]  /*61190*/  LDL.LU R20, [R1+0x1d24] ;  /* 0x001d240001147983 */ /* 0x002ee40000300800 */
[----:B------:R-:W3:Y:S01]  /*611a0*/  LDL.LU R21, [R1+0x1d48] ;  /* 0x001d480001157983 */ /* 0x000ee20000300800 */
[----:B------:R-:W3:Y:S01]  /*611b0*/  LDL.LU R22, [R1+0x1d1c] ;  /* 0x001d1c0001167983 */ /* 0x000ee20000300800 */
[----:B------:R-:W3:Y:S02]  /*611c0*/  LDL.LU R23, [R1+0x1d40] ;  /* 0x001d400001177983 */ /* 0x000ee40000300800 */
[----:B------:R-:W3:Y:S02]  /*611d0*/  LDL.LU R17, [R1+0x1d14] ;  /* 0x001d140001117983 */ /* 0x000ee40000300800 */
[----:B------:R-:W3:Y:S02]  /*611e0*/  LDL.LU R29, [R1+0x1d38] ;  /* 0x001d3800011d7983 */ /* 0x000ee40000300800 */
[----:B0-----:R-:W-:-:S02]  /*611f0*/  IMAD.MOV.U32 R26, RZ, RZ, R3 ;  /* 0x000000ffff1a7224 */ /* 0x001fc400078e0003 */
[----:B--2---:R-:W-:Y:S01]  /*61200*/  IMAD.MOV.U32 R24, RZ, RZ, R13 ;  /* 0x000000ffff187224 */ /* 0x004fe200078e000d */
[-C--:B----4-:R-:W-:Y:S01]  /*61210*/  IADD3 R13, P1, R8, R18.reuse, RZ ;  /* 0x00000012080d7210 */ /* 0x090fe20007f3e0ff */
[----:B------:R-:W-:Y:S01]  /*61220*/  IMAD.X R3, R15, 0x1, R0, P0 ;  /* 0x000000010f037824 */ /* 0x000fe200000e0600 */
[-C--:B------:R-:W-:Y:S01]  /*61230*/  IADD3 R14, P0, R6, R18.reuse, RZ ;  /* 0x00000012060e7210 */ /* 0x080fe20007f1e0ff */
[----:B------:R-:W-:Y:S01]  /*61240*/  IMAD.MOV.U32 R27, RZ, RZ, R2 ;  /* 0x000000ffff1b7224 */ /* 0x000fe200078e0002 */
[----:B------:R-:W-:Y:S01]  /*61250*/  IADD3 R15, P2, R10, R18, RZ ;  /* 0x000000120a0f7210 */ /* 0x000fe20007f5e0ff */
[----:B------:R-:W2:Y:S01]  /*61260*/  LDL.LU R2, [R1+0x1d0c] ;  /* 0x001d0c0001027983 */ /* 0x000ea20000300800 */
[----:B------:R-:W4:Y:S02]  /*61270*/  LDL.LU R28, [R1+0x1d30] ;  /* 0x001d3000011c7983 */ /* 0x000f240000300800 */
[--C-:B------:R-:W-:Y:S02]  /*61280*/  IMAD.X R8, R9, 0x1, R0.reuse, P1 ;  /* 0x0000000109087824 */ /* 0x100fe400008e0600 */
[----:B------:R0:W-:Y:S02]  /*61290*/  STL [R1+0x23a4], R14 ;  /* 0x0023a40e01007387 */ /* 0x0001e40000100800 */
[----:B------:R-:W-:-:S02]  /*612a0*/  IMAD.X R9, R7, 0x1, R0, P0 ;  /* 0x0000000107097824 */ /* 0x000fc400000e0600 */
[----:B------:R-:W-:Y:S02]  /*612b0*/  IMAD.MOV.U32 R25, RZ, RZ, R12 ;  /* 0x000000ffff197224 */ /* 0x000fe400078e000c */
[----:B------:R-:W-:Y:S01]  /*612c0*/  IMAD.X R12, R11, 0x1, R0, P2 ;  /* 0x000000010b0c7824 */ /* 0x000fe200010e0600 */
[----:B0-----:R-:W2:Y:S01]  /*612d0*/  LDL.LU R14, [R1+0x1774] ;  /* 0x00177400010e7983 */ /* 0x001ea20000300800 */
[----:B------:R0:W-:Y:S03]  /*612e0*/  STL [R1+0x23a8], R15 ;  /* 0x0023a80f01007387 */ /* 0x0001e60000100800 */
[----:B0-----:R-:W2:Y:S01]  /*612f0*/  LDL R15, [R1+0x2380] ;  /* 0x00238000010f7983 */ /* 0x001ea20000100800 */
[----:B------:R-:W2:Y:S02]  /*61300*/  LDL.LU.64 R6, [R1+0x24b0] ;  /* 0x0024b00001067983 */ /* 0x000ea40000300a00 */
[----:B------:R-:W-:Y:S02]  /*61310*/  STL [R1+0x23ac], R9 ;  /* 0x0023ac0901007387 */ /* 0x000fe40000100800 */
[----:B------:R-:W2:Y:S02]  /*61320*/  LDL.LU.64 R10, [R1+0x24a8] ;  /* 0x0024a800010a7983 */ /* 0x000ea40000300a00 */
[----:B--2---:R-:W-:Y:S01]  /*61330*/  HMMA.16816.F32.BF16 R24, R4, R10, R24 ;  /* 0x0000000a0418723c */ /* 0x004fe20000041818 */
[----:B------:R-:W-:-:S05]  /*61340*/  IADD3 R14, R14, 0x1, RZ ;  /* 0x000000010e0e7810 */ /* 0x000fca0007ffe0ff */
[----:B------:R-:W-:Y:S01]  /*61350*/  STL [R1+0x1774], R14 ;  /* 0x0017740e01007387 */ /* 0x000fe20000100800 */
[----:B------:R-:W-:Y:S11]  /*61360*/  STL [R1+0x23b0], R12 ;  /* 0x0023b00c01007387 */ /* 0x000ff60000100800 */
[----:B------:R-:W-:Y:S05]  /*61370*/  @!UPT UIADD3 URZ, URZ, URZ, URZ ;  /* 0x0000003f3f3ff290 */ /* 0x000fea000fffe03f */
[----:B------:R-:W-:Y:S01]  /*61380*/  STL.64 [R1+0xe80], R24 ;  /* 0x000e801801007387 */ /* 0x000fe20000100a00 */
[----:B------:R-:W-:Y:S02]  /*61390*/  IMAD.MOV.U32 R5, RZ, RZ, R26 ;  /* 0x000000ffff057224 */ /* 0x000fe400078e001a */
[----:B------:R0:W-:Y:S02]  /*613a0*/  STL.64 [R1+0xe88], R26 ;  /* 0x000e881a01007387 */ /* 0x0001e40000100a00 */
[----:B------:R-:W-:Y:S02]  /*613b0*/  IMAD.MOV.U32 R4, RZ, RZ, R27 ;  /* 0x000000ffff047224 */ /* 0x000fe400078e001b */
[----:B0-----:R-:W2:Y:S01]  /*613c0*/  LDL.LU.64 R26, [R1+0x24a0] ;  /* 0x0024a000011a7983 */ /* 0x001ea20000300a00 */
[----:B------:R-:W2:Y:S02]  /*613d0*/  LDL.LU.64 R24, [R1+0x2498] ;  /* 0x0024980001187983 */ /* 0x000ea40000300a00 */
[----:B------:R0:W-:Y:S02]  /*613e0*/  STL [R1+0x23b8], R4 ;  /* 0x0023b80401007387 */ /* 0x0001e40000100800 */
[----:B------:R1:W-:Y:S02]  /*613f0*/  STL [R1+0x23b4], R5 ;  /* 0x0023b40501007387 */ /* 0x0003e40000100800 */
[----:B------:R-:W-:-:S02]  /*61400*/  IMAD.MOV.U32 R6, RZ, RZ, R16 ;  /* 0x000000ffff067224 */ /* 0x000fc400078e0010 */
[----:B------:R-:W-:Y:S01]  /*61410*/  IMAD.MOV.U32 R7, RZ, RZ, R3 ;  /* 0x000000ffff077224 */ /* 0x000fe200078e0003 */
[-C--:B------:R-:W-:Y:S01]  /*61420*/  IADD3 R19, P6, R19, R18.reuse, RZ ;  /* 0x0000001213137210 */ /* 0x080fe20007fde0ff */
[----:B0-----:R-:W-:Y:S02]  /*61430*/  IMAD.MOV.U32 R4, RZ, RZ, R13 ;  /* 0x000000ffff047224 */ /* 0x001fe400078e000d */
[----:B-1----:R-:W-:Y:S01]  /*61440*/  IMAD.MOV.U32 R5, RZ, RZ, R8 ;  /* 0x000000ffff057224 */ /* 0x002fe200078e0008 */
[----:B------:R-:W-:Y:S01]  /*61450*/  STL.64 [R1+0x1758], R6 ;  /* 0x0017580601007387 */ /* 0x000fe20000100a00 */
[-C--:B---3--:R-:W-:Y:S01]  /*61460*/  IADD3 R20, P5, R20, R18.reuse, RZ ;  /* 0x0000001214147210 */ /* 0x088fe20007fbe0ff */
[----:B------:R-:W-:Y:S02]  /*61470*/  IMAD.X R21, R21, 0x1, R0, P6 ;  /* 0x0000000115157824 */ /* 0x000fe400030e0600 */
[----:B------:R-:W-:Y:S01]  /*61480*/  STL.64 [R1+0x1750], R4 ;  /* 0x0017500401007387 */ /* 0x000fe20000100a00 */
[----:B------:R-:W-:Y:S01]  /*61490*/  STL [R1+0x1d4c], R19 ;  /* 0x001d4c1301007387 */ /* 0x000fe20000100800 */
[----:B------:R-:W-:-:S02]  /*614a0*/  IADD3 R22, P6, R22, R18, RZ ;  /* 0x0000001216167210 */ /* 0x000fc40007fde0ff */
[-C--:B--2---:R-:W-:Y:S02]  /*614b0*/  IADD3 R24, P1, R24, R18.reuse, RZ ;  /* 0x0000001218187210 */ /* 0x084fe40007f3e0ff */
[-C--:B------:R-:W-:Y:S02]  /*614c0*/  IADD3 R25, P2, R25, R18.reuse, RZ ;  /* 0x0000001219197210 */ /* 0x080fe40007f5e0ff */
[-C--:B------:R-:W-:Y:S02]  /*614d0*/  IADD3 R26, P3, R26, R18.reuse, RZ ;  /* 0x000000121a1a7210 */ /* 0x080fe40007f7e0ff */
[-C--:B------:R-:W-:Y:S01]  /*614e0*/  IADD3 R27, P4, R27, R18.reuse, RZ ;  /* 0x000000121b1b7210 */ /* 0x080fe20007f9e0ff */
[----:B------:R-:W-:Y:S01]  /*614f0*/  STL [R1+0x1d44], R24 ;  /* 0x001d441801007387 */ /* 0x000fe20000100800 */
[----:B------:R-:W-:Y:S02]  /*61500*/  STL [R1+0x1d3c], R25 ;  /* 0x001d3c1901007387 */ /* 0x000fe40000100800 */
[----:B------:R-:W-:Y:S02]  /*61510*/  STL [R1+0x1d34], R26 ;  /* 0x001d341a01007387 */ /* 0x000fe40000100800 */
[--C-:B------:R-:W-:Y:S01]  /*61520*/  IMAD.X R23, R23, 0x1, R0.reuse, P1 ;  /* 0x0000000117177824 */ /* 0x100fe200008e0600 */
[----:B------:R-:W-:Y:S01]  /*61530*/  STL [R1+0x1d2c], R27 ;  /* 0x001d2c1b01007387 */ /* 0x000fe20000100800 */
[-C--:B------:R-:W-:Y:S01]  /*61540*/  IADD3 R17, P1, R17, R18.reuse, RZ ;  /* 0x0000001211117210 */ /* 0x080fe20007f3e0ff */
[----:B------:R-:W-:Y:S02]  /*61550*/  STL [R1+0x1d24], R20 ;  /* 0x001d241401007387 */ /* 0x000fe40000100800 */
[----:B------:R-:W-:Y:S02]  /*61560*/  STL [R1+0x1d48], R21 ;  /* 0x001d481501007387 */ /* 0x000fe40000100800 */
[--C-:B------:R-:W-:Y:S01]  /*61570*/  IMAD.X R29, R29, 0x1, R0.reuse, P2 ;  /* 0x000000011d1d7824 */ /* 0x100fe200010e0600 */
[----:B------:R-:W-:Y:S01]  /*61580*/  STL [R1+0x1d1c], R22 ;  /* 0x001d1c1601007387 */ /* 0x000fe20000100800 */
[----:B------:R-:W-:Y:S01]  /*61590*/  IADD3 R2, P2, R2, R18, RZ ;  /* 0x0000001202027210 */ /* 0x000fe20007f5e0ff */
[----:B------:R-:W-:Y:S02]  /*615a0*/  STL [R1+0x1d40], R23 ;  /* 0x001d401701007387 */ /* 0x000fe40000100800 */
[----:B------:R-:W-:Y:S01]  /*615b0*/  STL [R1+0x1d14], R17 ;  /* 0x001d141101007387 */ /* 0x000fe20000100800 */
[----:B------:R0:W-:Y:S01]  /*615c0*/  STL [R1+0x2494], R0 ;  /* 0x0024940001007387 */ /* 0x0001e20000100800 */
[----:B----4-:R-:W-:-:S02]  /*615d0*/  IMAD.X R28, R28, 0x1, R0, P3 ;  /* 0x000000011c1c7824 */ /* 0x010fc400018e0600 */
[----:B------:R-:W-:Y:S01]  /*615e0*/  STL [R1+0x1d38], R29 ;  /* 0x001d381d01007387 */ /* 0x000fe20000100800 */
[----:B0-----:R-:W2:Y:S01]  /*615f0*/  LDL.LU R0, [R1+0x1d04] ;  /* 0x001d040001007983 */ /* 0x001ea20000300800 */
[----:B------:R-:W-:Y:S02]  /*61600*/  STL [R1+0x1d0c], R2 ;  /* 0x001d0c0201007387 */ /* 0x000fe40000100800 */
[----:B------:R-:W3:Y:S02]  /*61610*/  LDL.LU R13, [R1+0x1cf4] ;  /* 0x001cf400010d7983 */ /* 0x000ee40000300800 */
[----:B------:R-:W-:Y:S01]  /*61620*/  STL [R1+0x1d30], R28 ;  /* 0x001d301c01007387 */ /* 0x000fe20000100800 */
[----:B---3--:R0:W-:Y:S04]  /*61630*/  STL [R1+0x2488], R13 ;  /* 0x0024880d01007387 */ /* 0x0081e80000100800 */
[----:B0-----:R-:W3:Y:S04]  /*61640*/  LDL.LU R13, [R1+0x1d20] ;  /* 0x001d2000010d7983 */ /* 0x001ee80000300800 */
[----:B---3--:R0:W-:Y:S04]  /*61650*/  STL [R1+0x248c], R13 ;  /* 0x00248c0d01007387 */ /* 0x0081e80000100800 */
[----:B0-----:R-:W3:Y:S01]  /*61660*/  LDL.LU R13, [R1+0x1cfc] ;  /* 0x001cfc00010d7983 */ /* 0x001ee20000300800 */
[----:B------:R-:W-:-:S02]  /*61670*/  ISETP.NE.U32.AND P0, PT, R14, R15, PT ;  /* 0x0000000f0e00720c */ /* 0x000fc40003f05070 */
[----:B--2---:R-:W-:Y:S01]  /*61680*/  IADD3 R0, P3, R0, R18, RZ ;  /* 0x0000001200007210 */ /* 0x004fe20007f7e0ff */
[----:B---3--:R0:W-:Y:S04]  /*61690*/  STL [R1+0x2490], R13 ;  /* 0x0024900d01007387 */ /* 0x0081e80000100800 */
[----:B0-----:R-:W2:Y:S01]  /*616a0*/  LDL.LU R13, [R1+0x1d28] ;  /* 0x001d2800010d7983 */ /* 0x001ea20000300800 */
[----:B------:R-:W3:Y:S02]  /*616b0*/  LDL.LU R8, [R1+0x1d18] ;  /* 0x001d180001087983 */ /* 0x000ee40000300800 */
        /* <DEDUP_REMOVED lines=25> */
[----:B------:R0:W-:Y:S02]  /*61850*/  STL [R1+0x1d04], R0 ;  /* 0x001d040001007387 */ /* 0x0001e40000100800 */
[----:B0-----:R-:W2:Y:S02]  /*61860*/  LDL.LU R0, [R1+0x2494] ;  /* 0x0024940001007983 */ /* 0x001ea40000300800 */
[----:B--2---:R-:W-:-:S05]  /*61870*/  IMAD.X R13, R13, 0x1, R0, P4 ;  /* 0x000000010d0d7824 */ /* 0x004fca00020e0600 */
[----:B------:R0:W-:Y:S04]  /*61880*/  STL [R1+0x1d28], R13 ;  /* 0x001d280d01007387 */ /* 0x0001e80000100800 */
[----:B0-----:R-:W2:Y:S02]  /*61890*/  LDL.LU R13, [R1+0x2490] ;  /* 0x00249000010d7983 */ /* 0x001ea40000300800 */
[----:B--2---:R-:W-:-:S05]  /*618a0*/  IADD3 R13, P4, R13, R18, RZ ;  /* 0x000000120d0d7210 */ /* 0x004fca0007f9e0ff */
[----:B------:R0:W-:Y:S04]  /*618b0*/  STL [R1+0x1cfc], R13 ;  /* 0x001cfc0d01007387 */ /* 0x0001e80000100800 */
[----:B0-----:R-:W2:Y:S02]  /*618c0*/  LDL.LU R13, [R1+0x248c] ;  /* 0x00248c00010d7983 */ /* 0x001ea40000300800 */
[----:B--2---:R-:W-:-:S05]  /*618d0*/  IMAD.X R13, R13, 0x1, R0, P5 ;  /* 0x000000010d0d7824 */ /* 0x004fca00028e0600 */
[----:B------:R0:W-:Y:S04]  /*618e0*/  STL [R1+0x1d20], R13 ;  /* 0x001d200d01007387 */ /* 0x0001e80000100800 */
[----:B0-----:R-:W2:Y:S01]  /*618f0*/  LDL.LU R13, [R1+0x2488] ;  /* 0x00248800010d7983 */ /* 0x001ea20000300800 */
[--C-:B---3--:R-:W-:Y:S01]  /*61900*/  IMAD.X R8, R8, 0x1, R0.reuse, P6 ;  /* 0x0000000108087824 */ /* 0x108fe200030e0600 */
[-C--:B----4-:R-:W-:Y:S01]  /*61910*/  IADD3 R16, P6, R16, R18.reuse, RZ ;  /* 0x0000001210107210 */ /* 0x090fe20007fde0ff */
[--C-:B------:R-:W-:Y:S01]  /*61920*/  IMAD.X R3, R3, 0x1, R0.reuse, P1 ;  /* 0x0000000103037824 */ /* 0x100fe200008e0600 */
[-C--:B------:R-:W-:Y:S01]  /*61930*/  IADD3 R5, P1, R5, R18.reuse, RZ ;  /* 0x0000001205057210 */ /* 0x080fe20007f3e0ff */
        /* <DEDUP_REMOVED lines=16> */
[----:B------:R-:W-:Y:S01]  /*61a40*/  IMAD.X R2, R2, 0x1, R0, P6 ;  /* 0x0000000102027824 */ /* 0x000fe200030e0600 */
[----:B------:R-:W-:-:S02]  /*61a50*/  IADD3 R28, P6, R28, R18, RZ ;  /* 0x000000121c1c7210 */ /* 0x000fc40007fde0ff */
[----:B--2---:R-:W-:-:S05]  /*61a60*/  IADD3 R13, P5, R13, R18, RZ ;  /* 0x000000120d0d7210 */ /* 0x004fca0007fbe0ff */
[----:B------:R-:W-:Y:S01]  /*61a70*/  STL [R1+0x1cf4], R13 ;  /* 0x001cf40d01007387 */ /* 0x000fe20000100800 */
[----:B------:R-:W-:Y:S02]  /*61a80*/  STL [R1+0x1d18], R8 ;  /* 0x001d180801007387 */ /* 0x000fe40000100800 */
[----:B------:R-:W-:Y:S02]  /*61a90*/  STL [R1+0x1cec], R16 ;  /* 0x001cec1001007387 */ /* 0x000fe40000100800 */
[----:B------:R-:W-:Y:S01]  /*61aa0*/  STL [R1+0x1d10], R3 ;  /* 0x001d100301007387 */ /* 0x000fe20000100800 */
[----:B------:R-:W-:Y:S01]  /*61ab0*/  STL [R1+0x1ce4], R5 ;  /* 0x001ce40501007387 */ /* 0x000fe20000100800 */
[----:B------:R-:W-:Y:S02]  /*61ac0*/  STL [R1+0x1d08], R4 ;  /* 0x001d080401007387 */ /* 0x000fe40000100800 */
[----:B------:R-:W-:Y:S02]  /*61ad0*/  STL [R1+0x1cdc], R6 ;  /* 0x001cdc0601007387 */ /* 0x000fe40000100800 */
[--C-:B------:R-:W-:Y:S01]  /*61ae0*/  IMAD.X R9, R9, 0x1, R0.reuse, P5 ;  /* 0x0000000109097824 */ /* 0x100fe200028e0600 */
[----:B------:R-:W-:Y:S01]  /*61af0*/  STL [R1+0x1d00], R7 ;  /* 0x001d000701007387 */ /* 0x000fe20000100800 */
[----:B------:R-:W-:Y:S01]  /*61b00*/  IADD3 R15, P5, R15, R18, RZ ;  /* 0x000000120f0f7210 */ /* 0x000fe20007fbe0ff */
[----:B------:R-:W-:Y:S02]  /*61b10*/  STL [R1+0x1cd4], R10 ;  /* 0x001cd40a01007387 */ /* 0x000fe40000100800 */
[----:B------:R-:W-:Y:S01]  /*61b20*/  STL [R1+0x1cf8], R11 ;  /* 0x001cf80b01007387 */ /* 0x000fe20000100800 */
[----:B------:R-:W-:Y:S01]  /*61b30*/  STL [R1+0x1ccc], R12 ;  /* 0x001ccc0c01007387 */ /* 0x000fe20000100800 */
[----:B------:R-:W-:Y:S02]  /*61b40*/  STL [R1+0x1cf0], R9 ;  /* 0x001cf00901007387 */ /* 0x000fe40000100800 */
[----:B------:R-:W-:Y:S02]  /*61b50*/  STL [R1+0x1cc4], R15 ;  /* 0x001cc40f01007387 */ /* 0x000fe40000100800 */
[----:B------:R-:W-:Y:S01]  /*61b60*/  STL [R1+0x1ce8], R14 ;  /* 0x001ce80e01007387 */ /* 0x000fe20000100800 */
[----:B------:R-:W-:Y:S01]  /*61b70*/  STL [R1+0x1cbc], R19 ;  /* 0x001cbc1301007387 */ /* 0x000fe20000100800 */
[----:B------:R-:W-:Y:S02]  /*61b80*/  STL [R1+0x1ce0], R24 ;  /* 0x001ce01801007387 */ /* 0x000fe40000100800 */
[----:B------:R-:W-:Y:S02]  /*61b90*/  STL [R1+0x1cb4], R25 ;  /* 0x001cb41901007387 */ /* 0x000fe40000100800 */
[----:B------:R-:W-:Y:S01]  /*61ba0*/  STL [R1+0x1cd8], R26 ;  /* 0x001cd81a01007387 */ /* 0x000fe20000100800 */
[----:B------:R-:W-:Y:S01]  /*61bb0*/  STL [R1+0x1cac], R27 ;  /* 0x001cac1b01007387 */ /* 0x000fe20000100800 */
[----:B------:R-:W-:-:S02]  /*61bc0*/  IMAD.X R17, R17, 0x1, R0, P5 ;  /* 0x0000000111117824 */ /* 0x000fc400028e0600 */
[----:B------:R-:W-:Y:S02]  /*61bd0*/  STL [R1+0x1cd0], R20 ;  /* 0x001cd01401007387 */ /* 0x000fe40000100800 */
[----:B------:R-:W-:Y:S01]  /*61be0*/  STL [R1+0x1ca4], R21 ;  /* 0x001ca41501007387 */ /* 0x000fe20000100800 */
[----:B------:R-:W-:Y:S01]  /*61bf0*/  IADD3 R29, P5, R29, R18, RZ ;  /* 0x000000121d1d7210 */ /* 0x000fe20007fbe0ff */
[----:B------:R-:W-:Y:S01]  /*61c00*/  STL [R1+0x1cc8], R22 ;  /* 0x001cc81601007387 */ /* 0x000fe20000100800 */
[----:B------:R-:W-:Y:S02]  /*61c10*/  STL [R1+0x1c9c], R23 ;  /* 0x001c9c1701007387 */ /* 0x000fe40000100800 */
[----:B------:R-:W-:Y:S02]  /*61c20*/  STL [R1+0x1cc0], R17 ;  /* 0x001cc01101007387 */ /* 0x000fe40000100800 */
[----:B------:R0:W-:Y:S01]  /*61c30*/  STL [R1+0x2484], R18 ;  /* 0x0024841201007387 */ /* 0x0001e20000100800 */
[----:B------:R-:W-:Y:S04]  /*61c40*/  STL [R1+0x1c94], R29 ;  /* 0x001c941d01007387 */ /* 0x000fe80000100800 */
        /* <DEDUP_REMOVED lines=8> */
[----:B--2---:R-:W-:-:S03]  /*61cd0*/  IMAD.X R18, R18, 0x1, R0, P1 ;  /* 0x0000000112127824 */ /* 0x004fc600008e0600 */
        /* <DEDUP_REMOVED lines=30> */
[----:B--2---:R-:W-:-:S05]  /*61ec0*/  IADD3 R13, P1, R13, R18, RZ ;  /* 0x000000120d0d7210 */ /* 0x004fca0007f3e0ff */
[----:B------:R0:W-:Y:S04]  /*61ed0*/  STL [R1+0x1c84], R13 ;  /* 0x001c840d01007387 */ /* 0x0001e80000100800 */
[----:B0-----:R-:W2:Y:S02]  /*61ee0*/  LDL.LU R13, [R1+0x2480] ;  /* 0x00248000010d7983 */ /* 0x001ea40000300800 */
[----:B--2---:R-:W-:-:S05]  /*61ef0*/  IMAD.X R13, R13, 0x1, R0, P2 ;  /* 0x000000010d0d7824 */ /* 0x004fca00010e0600 */
[----:B------:R0:W-:Y:S04]  /*61f00*/  STL [R1+0x1ca8], R13 ;  /* 0x001ca80d01007387 */ /* 0x0001e80000100800 */
[----:B0-----:R-:W2:Y:S02]  /*61f10*/  LDL.LU R13, [R1+0x247c] ;  /* 0x00247c00010d7983 */ /* 0x001ea40000300800 */
[----:B--2---:R-:W-:-:S05]  /*61f20*/  IADD3 R13, P2, R13, R18, RZ ;  /* 0x000000120d0d7210 */ /* 0x004fca0007f5e0ff */
[----:B------:R0:W-:Y:S04]  /*61f30*/  STL [R1+0x1c7c], R13 ;  /* 0x001c7c0d01007387 */ /* 0x0001e80000100800 */
[----:B0-----:R-:W2:Y:S01]  /*61f40*/  LDL.LU R13, [R1+0x2478] ;  /* 0x00247800010d7983 */ /* 0x001ea20000300800 */
[--C-:B----4-:R-:W-:Y:S01]  /*61f50*/  IMAD.X R16, R16, 0x1, R0.reuse, P4 ;  /* 0x0000000110107824 */ /* 0x110fe200020e0600 */
        /* <DEDUP_REMOVED lines=18> */
[----:B------:R-:W-:Y:S01]  /*62080*/  IADD3 R17, P2, R17, R18, RZ ;  /* 0x0000001211117210 */ /* 0x000fe20007f5e0ff */
[----:B------:R-:W-:-:S02]  /*62090*/  IMAD.X R28, R28, 0x1, R0, P4 ;  /* 0x000000011c1c7824 */ /* 0x000fc400020e0600 */
[----:B--2---:R-:W-:Y:S01]  /*620a0*/  IMAD.X R13, R13, 0x1, R0, P3 ;  /* 0x000000010d0d7824 */ /* 0x004fe200018e0600 */
[----:B---3--:R-:W-:-:S04]  /*620b0*/  IADD3 R8, P3, R8, R18, RZ ;  /* 0x0000001208087210 */ /* 0x008fc80007f7e0ff */
[----:B------:R-:W-:Y:S01]  /*620c0*/  STL [R1+0x1ca0], R13 ;  /* 0x001ca00d01007387 */ /* 0x000fe20000100800 */
[----:B------:R-:W-:Y:S02]  /*620d0*/  STL [R1+0x1c74], R8 ;  /* 0x001c740801007387 */ /* 0x000fe40000100800 */
[----:B------:R-:W-:Y:S02]  /*620e0*/  STL [R1+0x1c98], R16 ;  /* 0x001c981001007387 */ /* 0x000fe40000100800 */
[----:B------:R-:W-:Y:S01]  /*620f0*/  STL [R1+0x1c6c], R3 ;  /* 0x001c6c0301007387 */ /* 0x000fe20000100800 */
[----:B------:R-:W-:Y:S01]  /*62100*/  STL [R1+0x1c90], R5 ;  /* 0x001c900501007387 */ /* 0x000fe20000100800 */
[----:B------:R-:W-:Y:S02]  /*62110*/  STL [R1+0x1c64], R4 ;  /* 0x001c640401007387 */ /* 0x000fe40000100800 */
        /* <DEDUP_REMOVED lines=17> */
[----:B------:R-:W-:-:S02]  /*62230*/  IMAD.X R29, R29, 0x1, R0, P3 ;  /* 0x000000011d1d7824 */ /* 0x000fc400018e0600 */
[----:B------:R-:W-:Y:S01]  /*62240*/  STL [R1+0x1c24], R22 ;  /* 0x001c241601007387 */ /* 0x000fe20000100800 */
[-C--:B------:R-:W-:Y:S01]  /*62250*/  IADD3 R2, P3, R2, R18.reuse, RZ ;  /* 0x0000001202027210 */ /* 0x080fe20007f7e0ff */
[----:B------:R-:W-:Y:S01]  /*62260*/  STL [R1+0x1c48], R23 ;  /* 0x001c481701007387 */ /* 0x000fe20000100800 */
[----:B------:R-:W-:Y:S02]  /*62270*/  STL [R1+0x1c1c], R17 ;  /* 0x001c1c1101007387 */ /* 0x000fe40000100800 */
[----:B------:R0:W-:Y:S02]  /*62280*/  STL [R1+0x2474], R0 ;  /* 0x0024740001007387 */ /* 0x0001e40000100800 */
        /* <DEDUP_REMOVED lines=9> */
[----:B--2---:R-:W-:-:S03]  /*62320*/  IADD3 R0, P4, R0, R18, RZ ;  /* 0x0000001200007210 */ /* 0x004fc60007f9e0ff */
        /* <DEDUP_REMOVED lines=691> */
[-C--:B------:R-:W-:Y:S01]  /*64e60*/  IADD3 R29, P3, R29, R18.reuse, RZ ;  /* 0x000000121d1d7210 */ /* 0x080fe20007f7e0ff */
[----:B------:R-:W-:Y:S01]  /*64e70*/  STL [R1+0x18e8], R22 ;  /* 0x0018e81601007387 */ /* 0x000fe20000100800 */
[----:B------:R-:W-:Y:S02]  /*64e80*/  STL [R1+0x18bc], R23 ;  /* 0x0018bc1701007387 */ /* 0x000fe40000100800 */
[----:B------:R-:W-:Y:S02]  /*64e90*/  STL [R1+0x18e0], R17 ;  /* 0x0018e01101007387 */ /* 0x000fe40000100800 */
[----:B------:R0:W-:Y:S01]  /*64ea0*/  STL [R1+0x18d8], R2 ;  /* 0x0018d80201007387 */ /* 0x0001e20000100800 */
[----:B------:R-:W-:Y:S04]  /*64eb0*/  STL [R1+0x18b4], R29 ;  /* 0x0018b41d01007387 */ /* 0x000fe80000100800 */
[----:B0-----:R-:W2:Y:S01]  /*64ec0*/  LDL.LU R2, [R1+0x18d0] ;  /* 0x0018d00001027983 */ /* 0x001ea20000300800 */
[----:B------:R-:W3:Y:S01]  /*64ed0*/  LDL.LU R13, [R1+0x18c0] ;  /* 0x0018c000010d7983 */ /* 0x000ee20000300800 */
[----:B------:R-:W-:-:S02]  /*64ee0*/  IADD3 R28, P4, R28, R18, RZ ;  /* 0x000000121c1c7210 */ /* 0x000fc40007f9e0ff */
[----:B---3--:R0:W-:Y:S03]  /*64ef0*/  STL [R1+0x23fc], R13 ;  /* 0x0023fc0d01007387 */ /* 0x0081e60000100800 */
[----:B------:R-:W-:Y:S01]  /*64f00*/  STL [R1+0x18ac], R28 ;  /* 0x0018ac1c01007387 */ /* 0x000fe20000100800 */
        /* <DEDUP_REMOVED lines=31> */
[----:B------:R0:W-:Y:S02]  /*65100*/  STL [R1+0x18d0], R2 ;  /* 0x0018d00201007387 */ /* 0x0001e40000100800 */
[----:B0-----:R-:W3:Y:S01]  /*65110*/  LDL.LU R2, [R1+0x1858] ;  /* 0x0018580001027983 */ /* 0x001ee20000300800 */
        /* <DEDUP_REMOVED lines=10> */
[-C--:B---3--:R-:W-:Y:S01]  /*651c0*/  IADD3 R3, P2, R3, R18.reuse, RZ ;  /* 0x0000001203037210 */ /* 0x088fe20007f5e0ff */
        /* <DEDUP_REMOVED lines=18> */
[----:B--2---:R-:W-:Y:S01]  /*652f0*/  IMAD.X R13, R13, 0x1, R0, P1 ;  /* 0x000000010d0d7824 */ /* 0x004fe200008e0600 */
[----:B------:R-:W-:-:S04]  /*65300*/  IADD3 R8, P1, R8, R18, RZ ;  /* 0x0000001208087210 */ /* 0x000fc80007f3e0ff */
        /* <DEDUP_REMOVED lines=10> */
[-C--:B------:R-:W-:Y:S01]  /*653b0*/  IADD3 R14, P1, R14, R18.reuse, RZ ;  /* 0x000000120e0e7210 */ /* 0x080fe20007f3e0ff */
        /* <DEDUP_REMOVED lines=16> */
[----:B------:R0:W-:Y:S02]  /*654c0*/  STL [R1+0x1834], R28 ;  /* 0x0018341c01007387 */ /* 0x0001e40000100800 */
[----:B------:R-:W-:Y:S01]  /*654d0*/  STL [R1+0x183c], R17 ;  /* 0x00183c1101007387 */ /* 0x000fe20000100800 */
[----:B0-----:R-:W2:Y:S01]  /*654e0*/  LDL.LU R28, [R1+0x182c] ;  /* 0x00182c00011c7983 */ /* 0x001ea20000300800 */
[----:B------:R-:W-:Y:S02]  /*654f0*/  STL [R1+0x1860], R29 ;  /* 0x0018601d01007387 */ /* 0x000fe40000100800 */
[----:B------:R-:W3:Y:S02]  /*65500*/  LDL.LU R13, [R1+0x181c] ;  /* 0x00181c00010d7983 */ /* 0x000ee40000300800 */
[----:B------:R-:W-:Y:S01]  /*65510*/  IMAD.X R2, R2, 0x1, R0, P2 ;  /* 0x0000000102027824 */ /* 0x000fe200010e0600 */
[----:B---3--:R0:W-:Y:S04]  /*65520*/  STL [R1+0x23f0], R13 ;  /* 0x0023f00d01007387 */ /* 0x0081e80000100800 */
[----:B0-----:R-:W3:Y:S01]  /*65530*/  LDL.LU R13, [R1+0x1848] ;  /* 0x00184800010d7983 */ /* 0x001ee20000300800 */
[----:B------:R-:W-:Y:S03]  /*65540*/  STL [R1+0x1858], R2 ;  /* 0x0018580201007387 */ /* 0x000fe60000100800 */
[----:B---3--:R0:W-:Y:S04]  /*65550*/  STL [R1+0x23f4], R13 ;  /* 0x0023f40d01007387 */ /* 0x0081e80000100800 */
[----:B0-----:R-:W3:Y:S01]  /*65560*/  LDL.LU R13, [R1+0x1824] ;  /* 0x00182400010d7983 */ /* 0x001ee20000300800 */
[----:B--2---:R-:W-:-:S03]  /*65570*/  IADD3 R28, P2, R28, R18, RZ ;  /* 0x000000121c1c7210 */ /* 0x004fc60007f5e0ff */
        /* <DEDUP_REMOVED lines=55> */
[----:B------:R-:W-:Y:S01]  /*658f0*/  IMAD.X R22, R22, 0x1, R0, P3 ;  /* 0x0000000116167824 */ /* 0x000fe200018e0600 */
[-C--:B------:R-:W-:Y:S02]  /*65900*/  IADD3 R2, P3, R2, R18.reuse, RZ ;  /* 0x0000001202027210 */ /* 0x080fe40007f7e0ff */
[-C--:B------:R-:W-:Y:S02]  /*65910*/  IADD3 R21, P2, R21, R18.reuse, RZ ;  /* 0x0000001215157210 */ /* 0x080fe40007f5e0ff */
        /* <DEDUP_REMOVED lines=24> */
[----:B------:R0:W-:Y:S01]  /*65aa0*/  STL [R1+0x17c4], R2 ;  /* 0x0017c40201007387 */ /* 0x0001e20000100800 */
[----:B------:R-:W-:Y:S04]  /*65ab0*/  STL [R1+0x17cc], R21 ;  /* 0x0017cc1501007387 */ /* 0x000fe80000100800 */
[----:B0-----:R-:W2:Y:S01]  /*65ac0*/  LDL.LU R2, [R1+0x17d8] ;  /* 0x0017d80001027983 */ /* 0x001ea20000300800 */
[----:B------:R-:W-:Y:S02]  /*65ad0*/  STL [R1+0x17f0], R22 ;  /* 0x0017f01601007387 */ /* 0x000fe40000100800 */
[----:B------:R-:W-:Y:S02]  /*65ae0*/  STL [R1+0x17e8], R23 ;  /* 0x0017e81701007387 */ /* 0x000fe40000100800 */
[----:B------:R-:W3:Y:S01]  /*65af0*/  LDL.LU R13, [R1+0x17c8] ;  /* 0x0017c800010d7983 */ /* 0x000ee20000300800 */
[----:B------:R-:W-:Y:S01]  /*65b00*/  IADD3 R17, P4, R17, R18, RZ ;  /* 0x0000001211117210 */ /* 0x000fe20007f9e0ff */
[----:B------:R-:W-:-:S04]  /*65b10*/  IMAD.X R29, R29, 0x1, R0, P5 ;  /* 0x000000011d1d7824 */ /* 0x000fc800028e0600 */
[----:B------:R-:W-:Y:S04]  /*65b20*/  STL [R1+0x17bc], R17 ;  /* 0x0017bc1101007387 */ /* 0x000fe80000100800 */
[----:B---3--:R0:W-:Y:S01]  /*65b30*/  STL [R1+0x23e4], R13 ;  /* 0x0023e40d01007387 */ /* 0x0081e20000100800 */
[----:B------:R-:W-:Y:S03]  /*65b40*/  STL [R1+0x17e0], R29 ;  /* 0x0017e01d01007387 */ /* 0x000fe60000100800 */
[----:B0-----:R-:W3:Y:S01]  /*65b50*/  LDL.LU R13, [R1+0x17a4] ;  /* 0x0017a400010d7983 */ /* 0x001ee20000300800 */
[----:B------:R-:W-:-:S05]  /*65b60*/  IADD3 R28, P5, R28, R18, RZ ;  /* 0x000000121c1c7210 */ /* 0x000fca0007fbe0ff */
[----:B------:R-:W-:Y:S04]  /*65b70*/  STL [R1+0x17b4], R28 ;  /* 0x0017b41c01007387 */ /* 0x000fe80000100800 */
        /* <DEDUP_REMOVED lines=27> */
[----:B------:R0:W-:Y:S01]  /*65d30*/  STL [R1+0x17d8], R2 ;  /* 0x0017d80201007387 */ /* 0x0001e20000100800 */
[----:B------:R-:W3:Y:S01]  /*65d40*/  LDL.LU R23, [R1+0x1d8c] ;  /* 0x001d8c0001177983 */ /* 0x000ee20000300800 */
[----:B------:R-:W3:Y:S02]  /*65d50*/  LDL.LU R17, [R1+0x1d5c] ;  /* 0x001d5c0001117983 */ /* 0x000ee40000300800 */
[----:B------:R-:W3:Y:S01]  /*65d60*/  LDL.LU R29, [R1+0x1d98] ;  /* 0x001d9800011d7983 */ /* 0x000ee20000300800 */
        /* <DEDUP_REMOVED lines=23> */
[--C-:B------:R-:W-:Y:S01]  /*65ee0*/  IMAD.X R27, R27, 0x1, R0.reuse, P5 ;  /* 0x000000011b1b7824 */ /* 0x100fe200028e0600 */
[-C--:B------:R-:W-:Y:S02]  /*65ef0*/  IADD3 R28, P5, R28, R18.reuse, RZ ;  /* 0x000000121c1c7210 */ /* 0x080fe40007fbe0ff */
        /* <DEDUP_REMOVED lines=30> */
[----:B------:R-:W-:Y:S02]  /*660e0*/  STL [R1+0x1780], R20 ;  /* 0x0017801401007387 */ /* 0x000fe40000100800 */
[----:B------:R-:W-:Y:S01]  /*660f0*/  STL [R1+0x1d84], R21 ;  /* 0x001d841501007387 */ /* 0x000fe20000100800 */
[----:B------:R-:W-:Y:S01]  /*66100*/  STL [R1+0x1d54], R22 ;  /* 0x001d541601007387 */ /* 0x000fe20000100800 */
[----:B------:R-:W-:Y:S02]  /*66110*/  STL [R1+0x1d8c], R23 ;  /* 0x001d8c1701007387 */ /* 0x000fe40000100800 */
[----:B------:R-:W3:Y:S02]  /*66120*/  LDL.LU R13, [R1+0x1dac] ;  /* 0x001dac00010d7983 */ /* 0x000ee40000300800 */
[----:B------:R-:W-:Y:S01]  /*66130*/  IMAD.X R17, R17, 0x1, R0, P2 ;  /* 0x0000000111117824 */ /* 0x000fe200010e0600 */
[----:B------:R-:W-:-:S04]  /*66140*/  IADD3 R29, P2, R29, R18, RZ ;  /* 0x000000121d1d7210 */ /* 0x000fc80007f5e0ff */
[----:B------:R-:W-:Y:S04]  /*66150*/  STL [R1+0x1d5c], R17 ;  /* 0x001d5c1101007387 */ /* 0x000fe80000100800 */
[----:B---3--:R0:W-:Y:S01]  /*66160*/  STL [R1+0x23d8], R13 ;  /* 0x0023d80d01007387 */ /* 0x0081e20000100800 */
[----:B------:R-:W-:Y:S03]  /*66170*/  STL [R1+0x1d98], R29 ;  /* 0x001d981d01007387 */ /* 0x000fe60000100800 */
[----:B0-----:R-:W3:Y:S01]  /*66180*/  LDL.LU R13, [R1+0x1d74] ;  /* 0x001d7400010d7983 */ /* 0x001ee20000300800 */
[----:B------:R-:W-:-:S05]  /*66190*/  IMAD.X R2, R2, 0x1, R0, P3 ;  /* 0x0000000102027824 */ /* 0x000fca00018e0600 */
[----:B------:R-:W-:Y:S04]  /*661a0*/  STL [R1+0x177c], R2 ;  /* 0x00177c0201007387 */ /* 0x000fe80000100800 */
        /* <DEDUP_REMOVED lines=24> */
[----:B------:R0:W-:Y:S01]  /*66330*/  STL [R1+0x1da0], R28 ;  /* 0x001da01c01007387 */ /* 0x0001e20000100800 */
[----:B------:R-:W3:Y:S02]  /*66340*/  LDL.LU R20, [R1+0x1e00] ;  /* 0x001e000001147983 */ /* 0x000ee40000300800 */
[----:B------:R-:W3:Y:S02]  /*66350*/  LDL.LU R21, [R1+0x1dc8] ;  /* 0x001dc80001157983 */ /* 0x000ee40000300800 */
[----:B------:R-:W3:Y:S01]  /*66360*/  LDL.LU R22, [R1+0x1e04] ;  /* 0x001e040001167983 */ /* 0x000ee20000300800 */
[----:B------:R-:W3:Y:S01]  /*66370*/  LDL.LU R23, [R1+0x1dd4] ;  /* 0x001dd40001177983 */ /* 0x000ee20000300800 */
[----:B------:R-:W3:Y:S02]  /*66380*/  LDL.LU R17, [R1+0x1e0c] ;  /* 0x001e0c0001117983 */ /* 0x000ee40000300800 */
[----:B------:R-:W3:Y:S01]  /*66390*/  LDL.LU R29, [R1+0x1ddc] ;  /* 0x001ddc00011d7983 */ /* 0x000ee20000300800 */
        /* <DEDUP_REMOVED lines=49> */
[----:B------:R0:W-:Y:S01]  /*666b0*/  STL [R1+0x1dec], R2 ;  /* 0x001dec0201007387 */ /* 0x0001e20000100800 */
[----:B------:R-:W-:Y:S02]  /*666c0*/  STL [R1+0x1de4], R19 ;  /* 0x001de41301007387 */ /* 0x000fe40000100800 */
[--C-:B------:R-:W-:Y:S01]  /*666d0*/  IMAD.X R23, R23, 0x1, R0.reuse, P5 ;  /* 0x0000000117177824 */ /* 0x100fe200028e0600 */
[----:B------:R-:W-:Y:S01]  /*666e0*/  IADD3 R17, P5, R17, R18, RZ ;  /* 0x0000001211117210 */ /* 0x000fe20007fbe0ff */
[----:B0-----:R-:W2:Y:S01]  /*666f0*/  LDL.LU R2, [R1+0x1dd0] ;  /* 0x001dd00001027983 */ /* 0x001ea20000300800 */
        /* <DEDUP_REMOVED lines=8> */
[----:B------:R0:W-:Y:S02]  /*66780*/  STL [R1+0x1e18], R28 ;  /* 0x001e181c01007387 */ /* 0x0001e40000100800 */
[----:B------:R-:W-:Y:S01]  /*66790*/  STL [R1+0x1e0c], R17 ;  /* 0x001e0c1101007387 */ /* 0x000fe20000100800 */
[----:B0-----:R-:W3:Y:S01]  /*667a0*/  LDL.LU R28, [R1+0x1e20] ;  /* 0x001e2000011c7983 */ /* 0x001ee20000300800 */
[----:B------:R-:W-:Y:S02]  /*667b0*/  STL [R1+0x1ddc], R29 ;  /* 0x001ddc1d01007387 */ /* 0x000fe40000100800 */
[----:B------:R-:W4:Y:S02]  /*667c0*/  LDL.LU R13, [R1+0x1df4] ;  /* 0x001df400010d7983 */ /* 0x000f240000300800 */
[----:B----4-:R0:W-:Y:S04]  /*667d0*/  STL [R1+0x23d0], R13 ;  /* 0x0023d00d01007387 */ /* 0x0101e80000100800 */
[----:B0-----:R-:W4:Y:S01]  /*667e0*/  LDL.LU R13, [R1+0x1e24] ;  /* 0x001e2400010d7983 */ /* 0x001f220000300800 */
[----:B--2---:R-:W-:-:S03]  /*667f0*/  IMAD.X R2, R2, 0x1, R0, P1 ;  /* 0x0000000102027824 */ /* 0x004fc600008e0600 */
[----:B----4-:R0:W-:Y:S04]  /*66800*/  STL [R1+0x23d4], R13 ;  /* 0x0023d40d01007387 */ /* 0x0101e80000100800 */
        /* <DEDUP_REMOVED lines=18> */
[----:B------:R0:W-:Y:S02]  /*66930*/  STL [R1+0x1dd0], R2 ;  /* 0x001dd00201007387 */ /* 0x0001e40000100800 */
[----:B------:R-:W4:Y:S01]  /*66940*/  LDL.LU R26, [R1+0x1e3c] ;  /* 0x001e3c00011a7983 */ /* 0x000f220000300800 */
[----:B------:R-:W4:Y:S01]  /*66950*/  LDL.LU R27, [R1+0x1e78] ;  /* 0x001e7800011b7983 */ /* 0x000f220000300800 */
[----:B------:R-:W4:Y:S02]  /*66960*/  LDL.LU R20, [R1+0x1e30] ;  /* 0x001e300001147983 */ /* 0x000f240000300800 */
[----:B------:R-:W4:Y:S01]  /*66970*/  LDL.LU R21, [R1+0x1e80] ;  /* 0x001e800001157983 */ /* 0x000f220000300800 */
[----:B---3--:R-:W-:Y:S01]  /*66980*/  IADD3 R28, P1, R28, R18, RZ ;  /* 0x000000121c1c7210 */ /* 0x008fe20007f3e0ff */
[----:B------:R-:W3:Y:S01]  /*66990*/  LDL.LU R22, [R1+0x1e48] ;  /* 0x001e480001167983 */ /* 0x000ee20000300800 */
[----:B------:R-:W3:Y:S03]  /*669a0*/  LDL.LU R23, [R1+0x1e84] ;  /* 0x001e840001177983 */ /* 0x000ee60000300800 */
[----:B0-----:R-:W3:Y:S01]  /*669b0*/  LDL.LU R2, [R1+0x1e54] ;  /* 0x001e540001027983 */ /* 0x001ee20000300800 */
        /* <DEDUP_REMOVED lines=27> */
[--C-:B---3--:R-:W-:Y:S01]  /*66b70*/  IMAD.X R22, R22, 0x1, R0.reuse, P2 ;  /* 0x0000000116167824 */ /* 0x108fe200010e0600 */
        /* <DEDUP_REMOVED lines=13> */
[----:B------:R-:W-:Y:S01]  /*66c50*/  STL [R1+0x1e4c], R11 ;  /* 0x001e4c0b01007387 */ /* 0x000fe20000100800 */
[-C--:B------:R-:W-:Y:S01]  /*66c60*/  IADD3 R14, P3, R14, R18.reuse, RZ ;  /* 0x000000120e0e7210 */ /* 0x080fe20007f7e0ff */
[----:B------:R-:W-:Y:S01]  /*66c70*/  STL [R1+0x1e1c], R12 ;  /* 0x001e1c0c01007387 */ /* 0x000fe20000100800 */
[----:B------:R-:W-:Y:S02]  /*66c80*/  STL [R1+0x1e58], R9 ;  /* 0x001e580901007387 */ /* 0x000fe40000100800 */
[----:B------:R0:W-:Y:S02]  /*66c90*/  STL [R1+0x1e28], R29 ;  /* 0x001e281d01007387 */ /* 0x0001e40000100800 */
[----:B------:R-:W-:Y:S02]  /*66ca0*/  STL [R1+0x1e10], R15 ;  /* 0x001e100f01007387 */ /* 0x000fe40000100800 */
[--C-:B------:R-:W-:Y:S01]  /*66cb0*/  IMAD.X R2, R2, 0x1, R0.reuse, P3 ;  /* 0x0000000102027824 */ /* 0x100fe200018e0600 */
        /* <DEDUP_REMOVED lines=13> */
[----:B------:R-:W4:Y:S01]  /*66d90*/  LDL.LU R13, [R1+0x1ea4] ;  /* 0x001ea400010d7983 */ /* 0x000f220000300800 */
[-C--:B------:R-:W-:Y:S01]  /*66da0*/  IADD3 R17, P3, R17, R18.reuse, RZ ;  /* 0x0000001211117210 */ /* 0x080fe20007f7e0ff */
[----:B------:R-:W-:Y:S01]  /*66db0*/  IMAD.X R28, R28, 0x1, R0, P4 ;  /* 0x000000011c1c7824 */ /* 0x000fe200020e0600 */
[----:B----4-:R0:W-:Y:S03]  /*66dc0*/  STL [R1+0x23c8], R13 ;  /* 0x0023c80d01007387 */ /* 0x0101e60000100800 */
[----:B------:R-:W-:Y:S01]  /*66dd0*/  STL [R1+0x1e8c], R17 ;  /* 0x001e8c1101007387 */ /* 0x000fe20000100800 */
[----:B0-----:R-:W4:Y:S01]  /*66de0*/  LDL.LU R13, [R1+0x1e68] ;  /* 0x001e6800010d7983 */ /* 0x001f220000300800 */
[----:B------:R-:W-:Y:S01]  /*66df0*/  STL [R1+0x1e5c], R28 ;  /* 0x001e5c1c01007387 */ /* 0x000fe20000100800 */
[----:B--2---:R-:W-:-:S02]  /*66e00*/  IADD3 R29, P4, R29, R18, RZ ;  /* 0x000000121d1d7210 */ /* 0x004fc40007f9e0ff */
        /* <DEDUP_REMOVED lines=17> */
[----:B------:R0:W-:Y:S01]  /*66f20*/  STL [R1+0x1e98], R29 ;  /* 0x001e981d01007387 */ /* 0x0001e20000100800 */
[----:B------:R-:W4:Y:S02]  /*66f30*/  LDL.LU R24, [R1+0x1ee4] ;  /* 0x001ee40001187983 */ /* 0x000f240000300800 */
[----:B------:R-:W4:Y:S02]  /*66f40*/  LDL.LU R25, [R1+0x1eb4] ;  /* 0x001eb40001197983 */ /* 0x000f240000300800 */
[----:B------:R-:W4:Y:S01]  /*66f50*/  LDL.LU R26, [R1+0x1eec] ;  /* 0x001eec00011a7983 */ /* 0x000f220000300800 */
[----:B------:R-:W4:Y:S01]  /*66f60*/  LDL.LU R27, [R1+0x1ebc] ;  /* 0x001ebc00011b7983 */ /* 0x000f220000300800 */
[----:B------:R-:W4:Y:S02]  /*66f70*/  LDL.LU R20, [R1+0x1ef8] ;  /* 0x001ef80001147983 */ /* 0x000f240000300800 */
[----:B------:R-:W4:Y:S02]  /*66f80*/  LDL.LU R21, [R1+0x1eb0] ;  /* 0x001eb00001157983 */ /* 0x000f240000300800 */
[----:B---3--:R-:W-:Y:S01]  /*66f90*/  IMAD.X R2, R2, 0x1, R0, P5 ;  /* 0x0000000102027824 */ /* 0x008fe200028e0600 */
[----:B0-----:R-:W3:Y:S01]  /*66fa0*/  LDL.LU R29, [R1+0x1f00] ;  /* 0x001f0000011d7983 */ /* 0x001ee20000300800 */
[----:B------:R-:W3:Y:S02]  /*66fb0*/  LDL.LU R22, [R1+0x1ec8] ;  /* 0x001ec80001167983 */ /* 0x000ee40000300800 */
[----:B------:R-:W3:Y:S02]  /*66fc0*/  LDL.LU R23, [R1+0x1f04] ;  /* 0x001f040001177983 */ /* 0x000ee40000300800 */
[----:B------:R-:W3:Y:S01]  /*66fd0*/  LDL.LU R17, [R1+0x1ed4] ;  /* 0x001ed40001117983 */ /* 0x000ee20000300800 */
[----:B------:R0:W-:Y:S04]  /*66fe0*/  STL [R1+0x1e50], R2 ;  /* 0x001e500201007387 */ /* 0x0001e80000100800 */
[----:B0-----:R-:W3:Y:S01]  /*66ff0*/  LDL.LU R2, [R1+0x1f0c] ;  /* 0x001f0c0001027983 */ /* 0x001ee20000300800 */
[----:B--2---:R-:W-:-:S05]  /*67000*/  IADD3 R13, P5, R13, R18, RZ ;  /* 0x000000120d0d7210 */ /* 0x004fca0007fbe0ff */
[----:B------:R0:W-:Y:S04]  /*67010*/  STL [R1+0x1ea0], R13 ;  /* 0x001ea00d01007387 */ /* 0x0001e80000100800 */
[----:B0-----:R-:W2:Y:S02]  /*67020*/  LDL.LU R13, [R1+0x23cc] ;  /* 0x0023cc00010d7983 */ /* 0x001ea40000300800 */
[----:B--2---:R-:W-:-:S05]  /*67030*/  IMAD.X R13, R13, 0x1, R0, P6 ;  /* 0x000000010d0d7824 */ /* 0x004fca00030e0600 */
        /* <DEDUP_REMOVED lines=20> */
[-C--:B---3--:R-:W-:Y:S02]  /*67180*/  IADD3 R29, P5, R29, R18.reuse, RZ ;  /* 0x000000121d1d7210 */ /* 0x088fe40007fbe0ff */
[-C--:B------:R-:W-:Y:S02]  /*67190*/  IADD3 R20, P4, R20, R18.reuse, RZ ;  /* 0x0000001214147210 */ /* 0x080fe40007f9e0ff */
[----:B--2---:R-:W-:-:S05]  /*671a0*/  IADD3 R13, P6, R13, R18, RZ ;  /* 0x000000120d0d7210 */ /* 0x004fca0007fde0ff */
[----:B------:R-:W-:Y:S01]  /*671b0*/  STL [R1+0x1ea4], R13 ;  /* 0x001ea40d01007387 */ /* 0x000fe20000100800 */
[----:B------:R-:W-:Y:S02]  /*671c0*/  STL [R1+0x1e74], R8 ;  /* 0x001e740801007387 */ /* 0x000fe40000100800 */
[----:B------:R-:W-:Y:S02]  /*671d0*/  STL [R1+0x1eac], R16 ;  /* 0x001eac1001007387 */ /* 0x000fe40000100800 */
[----:B------:R-:W-:Y:S01]  /*671e0*/  STL [R1+0x1e7c], R3 ;  /* 0x001e7c0301007387 */ /* 0x000fe20000100800 */
[----:B------:R-:W-:Y:S01]  /*671f0*/  STL [R1+0x1eb8], R5 ;  /* 0x001eb80501007387 */ /* 0x000fe20000100800 */
[--C-:B------:R-:W-:Y:S02]  /*67200*/  IMAD.X R9, R9, 0x1, R0.reuse, P6 ;  /* 0x0000000109097824 */ /* 0x100fe400030e0600 */
[----:B------:R-:W-:Y:S01]  /*67210*/  STL [R1+0x1e70], R4 ;  /* 0x001e700401007387 */ /* 0x000fe20000100800 */
[-C--:B------:R-:W-:Y:S01]  /*67220*/  IADD3 R28, P6, R28, R18.reuse, RZ ;  /* 0x000000121c1c7210 */ /* 0x080fe20007fde0ff */
[----:B------:R-:W-:Y:S01]  /*67230*/  STL [R1+0x1ec0], R6 ;  /* 0x001ec00601007387 */ /* 0x000fe20000100800 */
[----:B------:R-:W-:Y:S02]  /*67240*/  STL [R1+0x1e88], R7 ;  /* 0x001e880701007387 */ /* 0x000fe40000100800 */
[----:B------:R-:W-:Y:S02]  /*67250*/  STL [R1+0x1ec4], R10 ;  /* 0x001ec40a01007387 */ /* 0x000fe40000100800 */
[----:B------:R-:W-:Y:S01]  /*67260*/  STL [R1+0x1e94], R11 ;  /* 0x001e940b01007387 */ /* 0x000fe20000100800 */
[----:B------:R0:W-:Y:S01]  /*67270*/  STL [R1+0x1ed8], R28 ;  /* 0x001ed81c01007387 */ /* 0x0001e20000100800 */
        /* <DEDUP_REMOVED lines=15> */
[----:B------:R-:W-:Y:S02]  /*67370*/  STL [R1+0x1ec8], R22 ;  /* 0x001ec81601007387 */ /* 0x000fe40000100800 */
[----:B------:R-:W4:Y:S01]  /*67380*/  LDL.LU R13, [R1+0x1ee8] ;  /* 0x001ee800010d7983 */ /* 0x000f220000300800 */
[----:B------:R-:W-:Y:S01]  /*67390*/  IADD3 R23, P6, R23, R18, RZ ;  /* 0x0000001217177210 */ /* 0x000fe20007fde0ff */
[----:B------:R-:W-:-:S04]  /*673a0*/  IMAD.X R17, R17, 0x1, R0, P1 ;  /* 0x0000000111117824 */ /* 0x000fc800008e0600 */
[----:B------:R-:W-:Y:S04]  /*673b0*/  STL [R1+0x1f04], R23 ;  /* 0x001f041701007387 */ /* 0x000fe80000100800 */
[----:B----4-:R0:W-:Y:S01]  /*673c0*/  STL [R1+0x23c0], R13 ;  /* 0x0023c00d01007387 */ /* 0x0101e20000100800 */
[----:B------:R-:W-:Y:S03]  /*673d0*/  STL [R1+0x1ed4], R17 ;  /* 0x001ed41101007387 */ /* 0x000fe60000100800 */
[----:B0-----:R-:W4:Y:S01]  /*673e0*/  LDL.LU R13, [R1+0x1f20] ;  /* 0x001f2000010d7983 */ /* 0x001f220000300800 */
[----:B------:R-:W-:-:S05]  /*673f0*/  IADD3 R2, P1, R2, R18, RZ ;  /* 0x0000001202027210 */ /* 0x000fca0007f3e0ff */
[----:B------:R-:W-:Y:S01]  /*67400*/  STL [R1+0x1f0c], R2 ;  /* 0x001f0c0201007387 */ /* 0x000fe20000100800 */
        /* <DEDUP_REMOVED lines=20> */
[----:B------:R-:W4:Y:S02]  /*67550*/  LDL.LU R25, [R1+0x2354] ;  /* 0x0023540001197983 */ /* 0x000f240000300800 */
[----:B------:R-:W4:Y:S01]  /*67560*/  LDL.LU R26, [R1+0x1f34] ;  /* 0x001f3400011a7983 */ /* 0x000f220000300800 */
[----:B------:R-:W4:Y:S01]  /*67570*/  LDL.LU R27, [R1+0x1f74] ;  /* 0x001f7400011b7983 */ /* 0x000f220000300800 */
[----:B---3--:R-:W-:-:S03]  /*67580*/  IADD3 R29, P2, R29, R18, RZ ;  /* 0x000000121d1d7210 */ /* 0x008fc60007f5e0ff */
[----:B0-----:R-:W3:Y:S01]  /*67590*/  LDL.LU R28, [R1+0x1f3c] ;  /* 0x001f3c00011c7983 */ /* 0x001ee20000300800 */
[----:B------:R-:W3:Y:S02]  /*675a0*/  LDL.LU R20, [R1+0x2248] ;  /* 0x0022480001147983 */ /* 0x000ee40000300800 */
[----:B------:R-:W3:Y:S02]  /*675b0*/  LDL.LU R21, [R1+0x1f30] ;  /* 0x001f300001157983 */ /* 0x000ee40000300800 */
[----:B------:R-:W3:Y:S01]  /*675c0*/  LDL.LU R22, [R1+0x2244] ;  /* 0x0022440001167983 */ /* 0x000ee20000300800 */
[----:B------:R0:W-:Y:S01]  /*675d0*/  STL [R1+0x1f18], R29 ;  /* 0x001f181d01007387 */ /* 0x0001e20000100800 */
        /* <DEDUP_REMOVED lines=20> */
[----:B------:R-:W-:Y:S01]  /*67720*/  IADD3 R19, P5, R19, R18, RZ ;  /* 0x0000001213137210 */ /* 0x000fe20007fbe0ff */
[--C-:B------:R-:W-:Y:S01]  /*67730*/  IMAD.X R24, R24, 0x1, R0.reuse, P6 ;  /* 0x0000000118187824 */ /* 0x100fe200030e0600 */
[----:B------:R-:W-:Y:S01]  /*67740*/  IADD3 R25, P6, R25, UR8, RZ ;  /* 0x0000000819197c10 */ /* 0x000fe2000ffde0ff */
[--C-:B---3--:R-:W-:Y:S02]  /*67750*/  IMAD.X R28, R28, 0x1, R0.reuse, P2 ;  /* 0x000000011c1c7824 */ /* 0x108fe400010e0600 */
[----:B------:R-:W-:Y:S01]  /*67760*/  IMAD.X R26, R26, 0x1, R0, P1 ;  /* 0x000000011a1a7824 */ /* 0x000fe200008e0600 */
[----:B------:R-:W-:-:S02]  /*67770*/  IADD3 R27, P1, R27, UR8, RZ ;  /* 0x000000081b1b7c10 */ /* 0x000fc4000ff3e0ff */
[----:B------:R-:W-:Y:S01]  /*67780*/  IADD3 R20, P2, R20, UR8, RZ ;  /* 0x0000000814147c10 */ /* 0x000fe2000ff5e0ff */
        /* <DEDUP_REMOVED lines=26> */
[--C-:B------:R-:W-:Y:S01]  /*67930*/  IMAD.X R21, R21, 0x1, R0.reuse, P3 ;  /* 0x0000000115157824 */ /* 0x100fe200018e0600 */
[----:B------:R-:W-:Y:S01]  /*67940*/  IADD3 R22, P3, R22, UR8, RZ ;  /* 0x0000000816167c10 */ /* 0x000fe2000ff7e0ff */
[----:B------:R-:W-:Y:S02]  /*67950*/  STL [R1+0x1f74], R27 ;  /* 0x001f741b01007387 */ /* 0x000fe40000100800 */
[--C-:B------:R-:W-:Y:S01]  /*67960*/  IMAD.X R23, R23, 0x1, R0.reuse, P4 ;  /* 0x0000000117177824 */ /* 0x100fe200020e0600 */
[----:B------:R-:W-:Y:S01]  /*67970*/  STL [R1+0x2248], R20 ;  /* 0x0022481401007387 */ /* 0x000fe20000100800 */
[----:B------:R-:W-:Y:S01]  /*67980*/  IADD3 R17, P4, R17, UR8, RZ ;  /* 0x0000000811117c10 */ /* 0x000fe2000ff9e0ff */
[----:B------:R-:W-:Y:S02]  /*67990*/  STL [R1+0x1f30], R21 ;  /* 0x001f301501007387 */ /* 0x000fe40000100800 */
[----:B------:R-:W-:Y:S02]  /*679a0*/  STL [R1+0x2244], R22 ;  /* 0x0022441601007387 */ /* 0x000fe40000100800 */
[----:B------:R-:W-:Y:S01]  /*679b0*/  IMAD.X R29, R29, 0x1, R0, P5 ;  /* 0x000000011d1d7824 */ /* 0x000fe200028e0600 */
[----:B------:R-:W4:Y:S01]  /*679c0*/  LDL.LU R13, [R1+0x1778] ;  /* 0x00177800010d7983 */ /* 0x000f220000300800 */
[----:B------:R-:W-:Y:S02]  /*679d0*/  STL [R1+0x1f48], R23 ;  /* 0x001f481701007387 */ /* 0x000fe40000100800 */
[----:B------:R-:W4:Y:S02]  /*679e0*/  LDL.LU R8, [R1+0x2234] ;  /* 0x0022340001087983 */ /* 0x000f240000300800 */
[----:B------:R-:W-:Y:S01]  /*679f0*/  STL [R1+0x2240], R17 ;  /* 0x0022401101007387 */ /* 0x000fe20000100800 */
[----:B------:R-:W4:Y:S01]  /*67a00*/  LDL.LU R16, [R1+0x1f70] ;  /* 0x001f700001107983 */ /* 0x000f220000300800 */
[----:B------:R0:W-:Y:S02]  /*67a10*/  STL [R1+0x1f50], R29 ;  /* 0x001f501d01007387 */ /* 0x0001e40000100800 */
[----:B------:R-:W4:Y:S02]  /*67a20*/  LDL.LU R3, [R1+0x2230] ;  /* 0x0022300001037983 */ /* 0x000f240000300800 */
[----:B------:R-:W4:Y:S01]  /*67a30*/  LDL.LU R5, [R1+0x1f6c] ;  /* 0x001f6c0001057983 */ /* 0x000f220000300800 */
[----:B------:R-:W4:Y:S01]  /*67a40*/  LDL.LU R4, [R1+0x2228] ;  /* 0x0022280001047983 */ /* 0x000f220000300800 */
[----:B------:R-:W4:Y:S02]  /*67a50*/  LDL.LU R6, [R1+0x1f68] ;  /* 0x001f680001067983 */ /* 0x000f240000300800 */
[----:B------:R-:W4:Y:S02]  /*67a60*/  LDL.LU R7, [R1+0x2220] ;  /* 0x0022200001077983 */ /* 0x000f240000300800 */
[----:B------:R-:W4:Y:S01]  /*67a70*/  LDL.LU R10, [R1+0x1f64] ;  /* 0x001f6400010a7983 */ /* 0x000f220000300800 */
[----:B------:R-:W4:Y:S01]  /*67a80*/  LDL.LU R11, [R1+0x2218] ;  /* 0x00221800010b7983 */ /* 0x000f220000300800 */
[----:B0-----:R-:W4:Y:S02]  /*67a90*/  LDL.LU R29, [R1+0x1f60] ;  /* 0x001f6000011d7983 */ /* 0x001f240000300800 */
[----:B------:R0:W-:Y:S02]  /*67aa0*/  STL [R1+0x23bc], R0 ;  /* 0x0023bc0001007387 */ /* 0x0001e40000100800 */
[----:B0-----:R-:W4:Y:S01]  /*67ab0*/  LDL.LU R0, [R1+0x2238] ;  /* 0x0022380001007983 */ /* 0x001f220000300800 */
[----:B------:R-:W4:Y:S02]  /*67ac0*/  LDL.LU R12, [R1+0x2210] ;  /* 0x00221000010c7983 */ /* 0x000f240000300800 */
[----:B------:R-:W4:Y:S02]  /*67ad0*/  LDL.LU R9, [R1+0x1f5c] ;  /* 0x001f5c0001097983 */ /* 0x000f240000300800 */
[----:B------:R-:W4:Y:S01]  /*67ae0*/  LDL.LU R15, [R1+0x2208] ;  /* 0x00220800010f7983 */ /* 0x000f220000300800 */
[----:B--2---:R-:W-:-:S05]  /*67af0*/  IADD3 R2, P5, R2, UR8, RZ ;  /* 0x0000000802027c10 */ /* 0x004fca000ffbe0ff */
[----:B------:R0:W-:Y:S01]  /*67b00*/  STL [R1+0x223c], R2 ;  /* 0x00223c0201007387 */ /* 0x0001e20000100800 */
[----:B------:R-:W2:Y:S02]  /*67b10*/  LDL.LU R14, [R1+0x222c] ;  /* 0x00222c00010e7983 */ /* 0x000ea40000300800 */
[----:B------:R-:W2:Y:S02]  /*67b20*/  LDL.LU R18, [R1+0x2200] ;  /* 0x0022000001127983 */ /* 0x000ea40000300800 */
[----:B------:R-:W2:Y:S01]  /*67b30*/  LDL.LU R19, [R1+0x2224] ;  /* 0x0022240001137983 */ /* 0x000ea20000300800 */
[----:B------:R-:W2:Y:S01]  /*67b40*/  LDL.LU R24, [R1+0x21f8] ;  /* 0x0021f80001187983 */ /* 0x000ea20000300800 */
[----:B------:R-:W2:Y:S02]  /*67b50*/  LDL.LU R25, [R1+0x221c] ;  /* 0x00221c0001197983 */ /* 0x000ea40000300800 */
[----:B------:R-:W2:Y:S01]  /*67b60*/  LDL.LU R26, [R1+0x21f0] ;  /* 0x0021f000011a7983 */ /* 0x000ea20000300800 */
[----:B0-----:R-:W2:Y:S01]  /*67b70*/  LDL.LU R2, [R1+0x2214] ;  /* 0x0022140001027983 */ /* 0x001ea20000300800 */
[----:B------:R-:W2:Y:S02]  /*67b80*/  LDL.LU R27, [R1+0x21e8] ;  /* 0x0021e800011b7983 */ /* 0x000ea40000300800 */
[----:B------:R-:W2:Y:S02]  /*67b90*/  LDL.LU R20, [R1+0x220c] ;  /* 0x00220c0001147983 */ /* 0x000ea40000300800 */
[----:B------:R-:W2:Y:S01]  /*67ba0*/  LDL.LU R21, [R1+0x21e0] ;  /* 0x0021e00001157983 */ /* 0x000ea20000300800 */
[----:B---3--:R-:W-:-:S05]  /*67bb0*/  IADD3.X R28, R28, UR5, RZ, P6, !PT ;  /* 0x000000051c1c7c10 */ /* 0x008fca000b7fe4ff */
[----:B------:R0:W-:Y:S01]  /*67bc0*/  STL [R1+0x233c], R28 ;  /* 0x00233c1c01007387 */ /* 0x0001e20000100800 */
[----:B------:R-:W3:Y:S02]  /*67bd0*/  LDL.LU R22, [R1+0x2204] ;  /* 0x0022040001167983 */ /* 0x000ee40000300800 */
[----:B------:R-:W3:Y:S02]  /*67be0*/  LDL.LU R23, [R1+0x21d8] ;  /* 0x0021d80001177983 */ /* 0x000ee40000300800 */
[----:B------:R-:W3:Y:S01]  /*67bf0*/  LDL.LU R17, [R1+0x21fc] ;  /* 0x0021fc0001117983 */ /* 0x000ee20000300800 */
[----:B0-----:R-:W3:Y:S01]  /*67c00*/  LDL.LU R28, [R1+0x21d0] ;  /* 0x0021d000011c7983 */ /* 0x001ee20000300800 */
[----:B----4-:R-:W-:Y:S01]  /*67c10*/  IADD3.X R13, R13, UR5, RZ, P1, !PT ;  /* 0x000000050d0d7c10 */ /* 0x010fe20008ffe4ff */
[----:B------:R-:W-:Y:S01]  /*67c20*/  IADD3 R8, P1, R8, UR8, RZ ;  /* 0x0000000808087c10 */ /* 0x000fe2000ff3e0ff */
[----:B------:R-:W-:Y:S01]  /*67c30*/  IADD3.X R16, R16, UR5, RZ, P2, !PT ;  /* 0x0000000510107c10 */ /* 0x000fe200097fe4ff */
[----:B------:R-:W-:Y:S01]  /*67c40*/  IADD3 R3, P2, R3, UR8, RZ ;  /* 0x0000000803037c10 */ /* 0x000fe2000ff5e0ff */
[----:B------:R-:W-:Y:S01]  /*67c50*/  IADD3.X R5, R5, UR5, RZ, P3, !PT ;  /* 0x0000000505057c10 */ /* 0x000fe20009ffe4ff */
[----:B------:R-:W-:Y:S01]  /*67c60*/  IADD3 R4, P3, R4, UR8, RZ ;  /* 0x0000000804047c10 */ /* 0x000fe2000ff7e0ff */
[----:B------:R-:W-:Y:S01]  /*67c70*/  IADD3.X R6, R6, UR5, RZ, P4, !PT ;  /* 0x0000000506067c10 */ /* 0x000fe2000a7fe4ff */
[----:B------:R-:W-:Y:S01]  /*67c80*/  IADD3 R7, P4, R7, UR8, RZ ;  /* 0x0000000807077c10 */ /* 0x000fe2000ff9e0ff */
[----:B------:R-:W-:-:S02]  /*67c90*/  IADD3.X R10, R10, UR5, RZ, P5, !PT ;  /* 0x000000050a0a7c10 */ /* 0x000fc4000affe4ff */
[----:B------:R-:W-:-:S05]  /*67ca0*/  IADD3 R0, P6, R0, UR8, RZ ;  /* 0x0000000800007c10 */ /* 0x000fca000ffde0ff */
[----:B------:R-:W-:Y:S01]  /*67cb0*/  STL [R1+0x2238], R0 ;  /* 0x0022380001007387 */ /* 0x000fe20000100800 */
[----:B------:R-:W-:Y:S02]  /*67cc0*/  STL [R1+0x1778], R13 ;  /* 0x0017780d01007387 */ /* 0x000fe40000100800 */
[----:B------:R-:W-:Y:S02]  /*67cd0*/  STL [R1+0x2234], R8 ;  /* 0x0022340801007387 */ /* 0x000fe40000100800 */
[----:B------:R-:W-:Y:S01]  /*67ce0*/  STL [R1+0x1f70], R16 ;  /* 0x001f701001007387 */ /* 0x000fe20000100800 */
[----:B------:R-:W-:Y:S01]  /*67cf0*/  STL [R1+0x2230], R3 ;  /* 0x0022300301007387 */ /* 0x000fe20000100800 */
[----:B------:R-:W-:Y:S01]  /*67d00*/  IADD3.X R29, R29, UR5, RZ, P6, !PT ;  /* 0x000000051d1d7c10 */ /* 0x000fe2000b7fe4ff */
[----:B------:R-:W-:Y:S02]  /*67d10*/  STL [R1+0x1f6c], R5 ;  /* 0x001f6c0501007387 */ /* 0x000fe40000100800 */
[----:B------:R-:W-:Y:S01]  /*67d20*/  STL [R1+0x2228], R4 ;  /* 0x0022280401007387 */ /* 0x000fe20000100800 */
[----:B------:R-:W-:Y:S01]  /*67d30*/  STL [R1+0x1f68], R6 ;  /* 0x001f680601007387 */ /* 0x000fe20000100800 */
[----:B------:R-:W-:Y:S01]  /*67d40*/  STL [R1+0x2220], R7 ;  /* 0x0022200701007387 */ /* 0x000fe20000100800 */
[----:B------:R-:W-:Y:S01]  /*67d50*/  IADD3 R11, P5, R11, UR8, RZ ;  /* 0x000000080b0b7c10 */ /* 0x000fe2000ffbe0ff */
[----:B------:R0:W-:Y:S01]  /*67d60*/  STL [R1+0x1f60], R29 ;  /* 0x001f601d01007387 */ /* 0x0001e20000100800 */
[----:B------:R-:W-:Y:S01]  /*67d70*/  STL [R1+0x1f64], R10 ;  /* 0x001f640a01007387 */ /* 0x000fe20000100800 */
[----:B------:R-:W-:-:S02]  /*67d80*/  IADD3 R12, P6, R12, UR8, RZ ;  /* 0x000000080c0c7c10 */ /* 0x000fc4000ffde0ff */
[----:B------:R-:W-:Y:S01]  /*67d90*/  IADD3.X R9, R9, UR5, RZ, P1, !PT ;  /* 0x0000000509097c10 */ /* 0x000fe20008ffe4ff */
[----:B------:R-:W-:Y:S01]  /*67da0*/  IADD3 R15, P1, R15, UR8, RZ ;  /* 0x000000080f0f7c10 */ /* 0x000fe2000ff3e0ff */
[----:B0-----:R-:W4:Y:S01]  /*67db0*/  LDL.LU R29, [R1+0x21f4] ;  /* 0x0021f400011d7983 */ /* 0x001f220000300800 */
[----:B------:R-:W-:Y:S02]  /*67dc0*/  STL [R1+0x2218], R11 ;  /* 0x0022180b01007387 */ /* 0x000fe40000100800 */
[----:B------:R-:W-:Y:S02]  /*67dd0*/  STL [R1+0x2210], R12 ;  /* 0x0022100c01007387 */ /* 0x000fe40000100800 */
[----:B------:R-:W-:Y:S01]  /*67de0*/  STL [R1+0x1f5c], R9 ;  /* 0x001f5c0901007387 */ /* 0x000fe20000100800 */
[----:B------:R-:W-:Y:S01]  /*67df0*/  STL [R1+0x2208], R15 ;  /* 0x0022080f01007387 */ /* 0x000fe20000100800 */
[----:B--2---:R-:W-:Y:S01]  /*67e00*/  IADD3.X R14, R14, UR5, RZ, P2, !PT ;  /* 0x000000050e0e7c10 */ /* 0x004fe200097fe4ff */
[----:B------:R-:W-:Y:S01]  /*67e10*/  IADD3 R18, P2, R18, UR8, RZ ;  /* 0x0000000812127c10 */ /* 0x000fe2000ff5e0ff */
[----:B------:R-:W-:Y:S01]  /*67e20*/  IADD3.X R19, R19, UR5, RZ, P3, !PT ;  /* 0x0000000513137c10 */ /* 0x000fe20009ffe4ff */
[----:B------:R-:W-:Y:S01]  /*67e30*/  IADD3 R24, P3, R24, UR8, RZ ;  /* 0x0000000818187c10 */ /* 0x000fe2000ff7e0ff */
[----:B------:R-:W-:Y:S01]  /*67e40*/  IADD3.X R25, R25, UR5, RZ, P4, !PT ;  /* 0x0000000519197c10 */ /* 0x000fe2000a7fe4ff */
[----:B------:R-:W-:Y:S01]  /*67e50*/  STL [R1+0x222c], R14 ;  /* 0x00222c0e01007387 */ /* 0x000fe20000100800 */
[----:B------:R-:W-:Y:S01]  /*67e60*/  STL [R1+0x2200], R18 ;  /* 0x0022001201007387 */ /* 0x000fe20000100800 */
[----:B------:R-:W-:-:S02]  /*67e70*/  IADD3.X R2, R2, UR5, RZ, P5, !PT ;  /* 0x0000000502027c10 */ /* 0x000fc4000affe4ff */
[----:B------:R-:W-:Y:S01]  /*67e80*/  IADD3 R26, P4, R26, UR8, RZ ;  /* 0x000000081a1a7c10 */ /* 0x000fe2000ff9e0ff */
[----:B------:R-:W-:Y:S01]  /*67e90*/  STL [R1+0x2224], R19 ;  /* 0x0022241301007387 */ /* 0x000fe20000100800 */
[----:B------:R-:W-:Y:S01]  /*67ea0*/  STL [R1+0x21f8], R24 ;  /* 0x0021f81801007387 */ /* 0x000fe20000100800 */
[----:B------:R-:W-:Y:S01]  /*67eb0*/  IADD3 R27, P5, R27, UR8, RZ ;  /* 0x000000081b1b7c10 */ /* 0x000fe2000ffbe0ff */
[----:B------:R0:W-:Y:S01]  /*67ec0*/  STL [R1+0x2214], R2 ;  /* 0x0022140201007387 */ /* 0x0001e20000100800 */
[----:B------:R-:W-:Y:S01]  /*67ed0*/  IADD3.X R20, R20, UR5, RZ, P6, !PT ;  /* 0x0000000514147c10 */ /* 0x000fe2000b7fe4ff */
[----:B------:R-:W-:Y:S01]  /*67ee0*/  STL [R1+0x221c], R25 ;  /* 0x00221c1901007387 */ /* 0x000fe20000100800 */
[----:B------:R-:W-:Y:S02]  /*67ef0*/  IADD3 R21, P6, R21, UR8, RZ ;  /* 0x0000000815157c10 */ /* 0x000fe4000ffde0ff */
[----:B---3--:R-:W-:Y:S01]  /*67f00*/  IADD3.X R22, R22, UR5, RZ, P1, !PT ;  /* 0x0000000516167c10 */ /* 0x008fe20008ffe4ff */
[----:B------:R-:W-:Y:S01]  /*67f10*/  IADD3 R23, P1, R23, UR8, RZ ;  /* 0x0000000817177c10 */ /* 0x000fe2000ff3e0ff */
[----:B0-----:R-:W2:Y:S01]  /*67f20*/  LDL.LU R2, [R1+0x21c8] ;  /* 0x0021c80001027983 */ /* 0x001ea20000300800 */
[----:B------:R-:W-:Y:S02]  /*67f30*/  STL [R1+0x21f0], R26 ;  /* 0x0021f01a01007387 */ /* 0x000fe40000100800 */
[----:B------:R-:W-:Y:S02]  /*67f40*/  STL [R1+0x21e8], R27 ;  /* 0x0021e81b01007387 */ /* 0x000fe40000100800 */
[----:B------:R-:W-:Y:S01]  /*67f50*/  STL [R1+0x220c], R20 ;  /* 0x00220c1401007387 */ /* 0x000fe20000100800 */
[----:B------:R-:W-:Y:S01]  /*67f60*/  IADD3.X R17, R17, UR5, RZ, P2, !PT ;  /* 0x0000000511117c10 */ /* 0x000fe200097fe4ff */
[----:B------:R-:W-:Y:S01]  /*67f70*/  STL [R1+0x21e0], R21 ;  /* 0x0021e01501007387 */ /* 0x000fe20000100800 */
[----:B------:R-:W-:Y:S01]  /*67f80*/  STL [R1+0x2204], R22 ;  /* 0x0022041601007387 */ /* 0x000fe20000100800 */
[----:B------:R-:W-:Y:S01]  /*67f90*/  IADD3 R28, P2, R28, UR8, RZ ;  /* 0x000000081c1c7c10 */ /* 0x000fe2000ff5e0ff */
[----:B------:R-:W3:Y:S01]  /*67fa0*/  LDL.LU R0, [R1+0x21ec] ;  /* 0x0021ec0001007983 */ /* 0x000ee20000300800 */
[----:B------:R-:W-:Y:S01]  /*67fb0*/  STL [R1+0x21d8], R23 ;  /* 0x0021d81701007387 */ /* 0x000fe20000100800 */
[----:B------:R-:W3:Y:S02]  /*67fc0*/  LDL.LU R13, [R1+0x21c0] ;  /* 0x0021c000010d7983 */ /* 0x000ee40000300800 */
[----:B------:R-:W-:Y:S02]  /*67fd0*/  STL [R1+0x21fc], R17 ;  /* 0x0021fc1101007387 */ /* 0x000fe40000100800 */
[----:B------:R-:W3:Y:S01]  /*67fe0*/  LDL.LU R8, [R1+0x21e4] ;  /* 0x0021e40001087983 */ /* 0x000ee20000300800 */
[----:B------:R0:W-:Y:S01]  /*67ff0*/  STL [R1+0x21d0], R28 ;  /* 0x0021d01c01007387 */ /* 0x0001e20000100800 */
        /* <DEDUP_REMOVED lines=8> */
[----:B0-----:R-:W3:Y:S02]  /*68080*/  LDL.LU R28, [R1+0x2198] ;  /* 0x00219800011c7983 */ /* 0x001ee40000300800 */
[----:B------:R-:W3:Y:S01]  /*68090*/  LDL.LU R12, [R1+0x21bc] ;  /* 0x0021bc00010c7983 */ /* 0x000ee20000300800 */
[----:B------:R-:W3:Y:S04]  /*680a0*/  LDL.LU R9, [R1+0x2190] ;  /* 0x0021900001097983 */ /* 0x000ee80000300800 */
[----:B------:R-:W3:Y:S01]  /*680b0*/  LDL.LU R15, [R1+0x21b4] ;  /* 0x0021b400010f7983 */ /* 0x000ee20000300800 */
[----:B----4-:R-:W-:-:S05]  /*680c0*/  IADD3.X R29, R29, UR5, RZ, P3, !PT ;  /* 0x000000051d1d7c10 */ /* 0x010fca0009ffe4ff */
[----:B------:R0:W-:Y:S01]  /*680d0*/  STL [R1+0x21f4], R29 ;  /* 0x0021f41d01007387 */ /* 0x0001e20000100800 */
[----:B------:R-:W4:Y:S02]  /*680e0*/  LDL.LU R14, [R1+0x2188] ;  /* 0x00218800010e7983 */ /* 0x000f240000300800 */
[----:B------:R-:W4:Y:S02]  /*680f0*/  LDL.LU R18, [R1+0x21ac] ;  /* 0x0021ac0001127983 */ /* 0x000f240000300800 */
[----:B------:R-:W4:Y:S01]  /*68100*/  LDL.LU R19, [R1+0x2180] ;  /* 0x0021800001137983 */ /* 0x000f220000300800 */
[----:B------:R-:W4:Y:S01]  /*68110*/  LDL.LU R24, [R1+0x21a4] ;  /* 0x0021a40001187983 */ /* 0x000f220000300800 */
[----:B------:R-:W4:Y:S02]  /*68120*/  LDL.LU R25, [R1+0x2178] ;  /* 0x0021780001197983 */ /* 0x000f240000300800 */
[----:B------:R-:W4:Y:S01]  /*68130*/  LDL.LU R26, [R1+0x219c] ;  /* 0x00219c00011a7983 */ /* 0x000f220000300800 */
        /* <DEDUP_REMOVED lines=9> */
[----:B---3--:R-:W-:Y:S01]  /*681d0*/  IADD3.X R0, R0, UR5, RZ, P4, !PT ;  /* 0x0000000500007c10 */ /* 0x008fe2000a7fe4ff */
[----:B------:R-:W-:Y:S01]  /*681e0*/  IADD3 R13, P4, R13, UR8, RZ ;  /* 0x000000080d0d7c10 */ /* 0x000fe2000ff9e0ff */
[----:B------:R-:W-:Y:S01]  /*681f0*/  IADD3.X R8, R8, UR5, RZ, P5, !PT ;  /* 0x0000000508087c10 */ /* 0x000fe2000affe4ff */
[----:B0-----:R-:W3:Y:S01]  /*68200*/  LDL.LU R2, [R1+0x217c] ;  /* 0x00217c0001027983 */ /* 0x001ee20000300800 */
[----:B------:R-:W-:-:S02]  /*68210*/  IADD3 R16, P5, R16, UR8, RZ ;  /* 0x0000000810107c10 */ /* 0x000fc4000ffbe0ff */
[----:B------:R-:W-:Y:S01]  /*68220*/  IADD3.X R3, R3, UR5, RZ, P6, !PT ;  /* 0x0000000503037c10 */ /* 0x000fe2000b7fe4ff */
[----:B------:R-:W-:Y:S01]  /*68230*/  STL [R1+0x21ec], R0 ;  /* 0x0021ec0001007387 */ /* 0x000fe20000100800 */
[----:B------:R-:W-:Y:S01]  /*68240*/  IADD3 R5, P6, R5, UR8, RZ ;  /* 0x0000000805057c10 */ /* 0x000fe2000ffde0ff */
[----:B------:R-:W-:Y:S01]  /*68250*/  STL [R1+0x21c0], R13 ;  /* 0x0021c00d01007387 */ /* 0x000fe20000100800 */
[----:B------:R-:W-:Y:S01]  /*68260*/  IADD3.X R4, R4, UR5, RZ, P1, !PT ;  /* 0x0000000504047c10 */ /* 0x000fe20008ffe4ff */
[----:B------:R-:W-:Y:S01]  /*68270*/  STL [R1+0x21e4], R8 ;  /* 0x0021e40801007387 */ /* 0x000fe20000100800 */
[----:B------:R-:W-:Y:S01]  /*68280*/  IADD3 R6, P1, R6, UR8, RZ ;  /* 0x0000000806067c10 */ /* 0x000fe2000ff3e0ff */
[----:B------:R-:W-:Y:S01]  /*68290*/  STL [R1+0x21b8], R16 ;  /* 0x0021b81001007387 */ /* 0x000fe20000100800 */
[----:B------:R-:W-:Y:S02]  /*682a0*/  IADD3.X R7, R7, UR5, RZ, P2, !PT ;  /* 0x0000000507077c10 */ /* 0x000fe400097fe4ff */
[----:B------:R-:W-:Y:S01]  /*682b0*/  IADD3.X R11, R11, UR5, RZ, P3, !PT ;  /* 0x000000050b0b7c10 */ /* 0x000fe20009ffe4ff */
[----:B------:R-:W-:Y:S01]  /*682c0*/  STL [R1+0x21dc], R3 ;  /* 0x0021dc0301007387 */ /* 0x000fe20000100800 */
[----:B------:R-:W-:Y:S01]  /*682d0*/  IADD3 R28, P3, R28, UR8, RZ ;  /* 0x000000081c1c7c10 */ /* 0x000fe2000ff7e0ff */
[----:B------:R-:W-:Y:S01]  /*682e0*/  STL [R1+0x21b0], R5 ;  /* 0x0021b00501007387 */ /* 0x000fe20000100800 */
[----:B------:R-:W-:Y:S01]  /*682f0*/  IADD3 R10, P2, R10, UR8, RZ ;  /* 0x000000080a0a7c10 */ /* 0x000fe2000ff5e0ff */
[----:B------:R-:W-:Y:S02]  /*68300*/  STL [R1+0x21d4], R4 ;  /* 0x0021d40401007387 */ /* 0x000fe40000100800 */
[----:B------:R-:W-:Y:S01]  /*68310*/  STL [R1+0x21a8], R6 ;  /* 0x0021a80601007387 */ /* 0x000fe20000100800 */
[----:B------:R-:W-:Y:S01]  /*68320*/  STL [R1+0x21cc], R7 ;  /* 0x0021cc0701007387 */ /* 0x000fe20000100800 */
[----:B------:R0:W-:Y:S02]  /*68330*/  STL [R1+0x2198], R28 ;  /* 0x0021981c01007387 */ /* 0x0001e40000100800 */
[----:B------:R-:W-:Y:S01]  /*68340*/  STL [R1+0x21a0], R10 ;  /* 0x0021a00a01007387 */ /* 0x000fe20000100800 */
[----:B0-----:R-:W3:Y:S01]  /*68350*/  LDL.LU R28, [R1+0x2150] ;  /* 0x00215000011c7983 */ /* 0x001ee20000300800 */
[----:B------:R-:W-:Y:S01]  /*68360*/  IADD3.X R12, R12, UR5, RZ, P4, !PT ;  /* 0x000000050c0c7c10 */ /* 0x000fe2000a7fe4ff */
[----:B------:R-:W-:Y:S01]  /*68370*/  IADD3 R9, P4, R9, UR8, RZ ;  /* 0x0000000809097c10 */ /* 0x000fe2000ff9e0ff */
[----:B------:R-:W-:Y:S01]  /*68380*/  IADD3.X R15, R15, UR5, RZ, P5, !PT ;  /* 0x000000050f0f7c10 */ /* 0x000fe2000affe4ff */
[----:B------:R-:W-:Y:S02]  /*68390*/  STL [R1+0x21c4], R11 ;  /* 0x0021c40b01007387 */ /* 0x000fe40000100800 */
[----:B------:R-:W-:Y:S02]  /*683a0*/  STL [R1+0x21bc], R12 ;  /* 0x0021bc0c01007387 */ /* 0x000fe40000100800 */
[----:B------:R-:W-:Y:S01]  /*683b0*/  STL [R1+0x2190], R9 ;  /* 0x0021900901007387 */ /* 0x000fe20000100800 */
[----:B----4-:R-:W-:-:S02]  /*683c0*/  IADD3 R14, P5, R14, UR8, RZ ;  /* 0x000000080e0e7c10 */ /* 0x010fc4000ffbe0ff */
[----:B------:R-:W-:Y:S01]  /*683d0*/  IADD3.X R18, R18, UR5, RZ, P6, !PT ;  /* 0x0000000512127c10 */ /* 0x000fe2000b7fe4ff */
[----:B------:R-:W-:Y:S01]  /*683e0*/  IADD3 R19, P6, R19, UR8, RZ ;  /* 0x0000000813137c10 */ /* 0x000fe2000ffde0ff */
[----:B------:R-:W-:Y:S01]  /*683f0*/  IADD3.X R24, R24, UR5, RZ, P1, !PT ;  /* 0x0000000518187c10 */ /* 0x000fe20008ffe4ff */
[----:B------:R-:W-:Y:S01]  /*68400*/  STL [R1+0x21b4], R15 ;  /* 0x0021b40f01007387 */ /* 0x000fe20000100800 */
[----:B------:R-:W-:Y:S01]  /*68410*/  IADD3.X R26, R26, UR5, RZ, P2, !PT ;  /* 0x000000051a1a7c10 */ /* 0x000fe200097fe4ff */
[----:B------:R-:W-:Y:S01]  /*68420*/  STL [R1+0x2188], R14 ;  /* 0x0021880e01007387 */ /* 0x000fe20000100800 */
[----:B------:R-:W-:Y:S02]  /*68430*/  IADD3 R25, P1, R25, UR8, RZ ;  /* 0x0000000819197c10 */ /* 0x000fe4000ff3e0ff */
[----:B------:R-:W-:Y:S01]  /*68440*/  IADD3 R29, P2, R29, UR8, RZ ;  /* 0x000000081d1d7c10 */ /* 0x000fe2000ff5e0ff */
[----:B------:R-:W-:Y:S01]  /*68450*/  STL [R1+0x21ac], R18 ;  /* 0x0021ac1201007387 */ /* 0x000fe20000100800 */
[----:B------:R-:W-:Y:S02]  /*68460*/  STL [R1+0x2180], R19 ;  /* 0x0021801301007387 */ /* 0x000fe40000100800 */
[----:B------:R-:W-:Y:S01]  /*68470*/  STL [R1+0x21a4], R24 ;  /* 0x0021a41801007387 */ /* 0x000fe20000100800 */
[----:B------:R-:W-:Y:S01]  /*68480*/  IADD3.X R27, R27, UR5, RZ, P3, !PT ;  /* 0x000000051b1b7c10 */ /* 0x000fe20009ffe4ff */
[----:B------:R0:W-:Y:S01]  /*68490*/  STL [R1+0x2170], R29 ;  /* 0x0021701d01007387 */ /* 0x0001e20000100800 */
[----:B------:R-:W-:Y:S01]  /*684a0*/  IADD3 R20, P3, R20, UR8, RZ ;  /* 0x0000000814147c10 */ /* 0x000fe2000ff7e0ff */
[----:B------:R-:W-:Y:S01]  /*684b0*/  STL [R1+0x2178], R25 ;  /* 0x0021781901007387 */ /* 0x000fe20000100800 */
[----:B------:R-:W-:Y:S01]  /*684c0*/  IADD3.X R21, R21, UR5, RZ, P4, !PT ;  /* 0x0000000515157c10 */ /* 0x000fe2000a7fe4ff */
[----:B0-----:R-:W4:Y:S01]  /*684d0*/  LDL.LU R29, [R1+0x2174] ;  /* 0x00217400011d7983 */ /* 0x001f220000300800 */
[----:B------:R-:W-:Y:S02]  /*684e0*/  STL [R1+0x219c], R26 ;  /* 0x00219c1a01007387 */ /* 0x000fe40000100800 */
[----:B------:R-:W-:Y:S02]  /*684f0*/  STL [R1+0x2194], R27 ;  /* 0x0021941b01007387 */ /* 0x000fe40000100800 */
[----:B------:R-:W-:Y:S01]  /*68500*/  STL [R1+0x2168], R20 ;  /* 0x0021681401007387 */ /* 0x000fe20000100800 */
[----:B------:R-:W-:Y:S01]  /*68510*/  STL [R1+0x218c], R21 ;  /* 0x00218c1501007387 */ /* 0x000fe20000100800 */
[----:B--2---:R-:W-:-:S02]  /*68520*/  IADD3 R22, P4, R22, UR8, RZ ;  /* 0x0000000816167c10 */ /* 0x004fc4000ff9e0ff */
[----:B------:R-:W-:Y:S01]  /*68530*/  IADD3.X R23, R23, UR5, RZ, P5, !PT ;  /* 0x0000000517177c10 */ /* 0x000fe2000affe4ff */
[----:B------:R-:W-:Y:S02]  /*68540*/  IADD3 R17, P5, R17, UR8, RZ ;  /* 0x0000000811117c10 */ /* 0x000fe4000ffbe0ff */
[----:B------:R-:W-:Y:S01]  /*68550*/  STL [R1+0x2160], R22 ;  /* 0x0021601601007387 */ /* 0x000fe20000100800 */
[----:B------:R-:W2:Y:S02]  /*68560*/  LDL.LU R0, [R1+0x2148] ;  /* 0x0021480001007983 */ /* 0x000ea40000300800 */
[----:B------:R-:W-:Y:S02]  /*68570*/  STL [R1+0x2184], R23 ;  /* 0x0021841701007387 */ /* 0x000fe40000100800 */
[----:B------:R-:W2:Y:S01]  /*68580*/  LDL.LU R13, [R1+0x216c] ;  /* 0x00216c00010d7983 */ /* 0x000ea20000300800 */
[----:B---3--:R-:W-:Y:S01]  /*68590*/  IADD3.X R2, R2, UR5, RZ, P6, !PT ;  /* 0x0000000502027c10 */ /* 0x008fe2000b7fe4ff */
[----:B------:R-:W-:Y:S01]  /*685a0*/  STL [R1+0x2158], R17 ;  /* 0x0021581101007387 */ /* 0x000fe20000100800 */
[----:B------:R-:W3:Y:S03]  /*685b0*/  LDL.LU R8, [R1+0x2140] ;  /* 0x0021400001087983 */ /* 0x000ee60000300800 */
        /* <DEDUP_REMOVED lines=13> */
[----:B------:R-:W-:-:S05]  /*68690*/  IADD3 R28, P6, R28, UR8, RZ ;  /* 0x000000081c1c7c10 */ /* 0x000fca000ffde0ff */
        /* <DEDUP_REMOVED lines=8> */
[----:B------:R-:W3:Y:S02]  /*68720*/  LDL.LU R27, [R1+0x20f0] ;  /* 0x0020f000011b7983 */ /* 0x000ee40000300800 */
[----:B------:R-:W3:Y:S02]  /*68730*/  LDL.LU R20, [R1+0x2114] ;  /* 0x0021140001147983 */ /* 0x000ee40000300800 */
[----:B------:R-:W3:Y:S01]  /*68740*/  LDL.LU R21, [R1+0x20e8] ;  /* 0x0020e80001157983 */ /* 0x000ee20000300800 */
[----:B----4-:R-:W-:-:S05]  /*68750*/  IADD3.X R29, R29, UR5, RZ, P1, !PT ;  /* 0x000000051d1d7c10 */ /* 0x010fca0008ffe4ff */
[----:B------:R0:W-:Y:S01]  /*68760*/  STL [R1+0x2174], R29 ;  /* 0x0021741d01007387 */ /* 0x0001e20000100800 */
[----:B------:R-:W4:Y:S02]  /*68770*/  LDL.LU R22, [R1+0x210c] ;  /* 0x00210c0001167983 */ /* 0x000f240000300800 */
[----:B------:R-:W4:Y:S02]  /*68780*/  LDL.LU R23, [R1+0x20e0] ;  /* 0x0020e00001177983 */ /* 0x000f240000300800 */
[----:B------:R-:W4:Y:S01]  /*68790*/  LDL.LU R17, [R1+0x2104] ;  /* 0x0021040001117983 */ /* 0x000f220000300800 */
[----:B0-----:R-:W4:Y:S01]  /*687a0*/  LDL.LU R29, [R1+0x20d8] ;  /* 0x0020d800011d7983 */ /* 0x001f220000300800 */
[----:B--2---:R-:W-:Y:S02]  /*687b0*/  IADD3 R0, P1, R0, UR8, RZ ;  /* 0x0000000800007c10 */ /* 0x004fe4000ff3e0ff */
[----:B------:R-:W-:Y:S02]  /*687c0*/  IADD3.X R13, R13, UR5, RZ, P2, !PT ;  /* 0x000000050d0d7c10 */ /* 0x000fe400097fe4ff */
[----:B---3--:R-:W-:Y:S01]  /*687d0*/  IADD3 R8, P2, R8, UR8, RZ ;  /* 0x0000000808087c10 */ /* 0x008fe2000ff5e0ff */
[----:B------:R-:W-:Y:S01]  /*687e0*/  STL [R1+0x2148], R0 ;  /* 0x0021480001007387 */ /* 0x000fe20000100800 */
[----:B------:R-:W-:Y:S01]  /*687f0*/  IADD3.X R16, R16, UR5, RZ, P3, !PT ;  /* 0x0000000510107c10 */ /* 0x000fe20009ffe4ff */
[----:B------:R-:W-:Y:S01]  /*68800*/  IADD3 R3, P3, R3, UR8, RZ ;  /* 0x0000000803037c10 */ /* 0x000fe2000ff7e0ff */
        /* <DEDUP_REMOVED lines=8> */
[----:B------:R-:W-:Y:S01]  /*68890*/  IADD3.X R2, R2, UR5, RZ, P1, !PT ;  /* 0x0000000502027c10 */ /* 0x000fe20008ffe4ff */
[----:B------:R-:W-:Y:S01]  /*688a0*/  STL [R1+0x215c], R5 ;  /* 0x00215c0501007387 */ /* 0x000fe20000100800 */
[----:B------:R-:W-:Y:S01]  /*688b0*/  IADD3.X R10, R10, UR5, RZ, P6, !PT ;  /* 0x000000050a0a7c10 */ /* 0x000fe2000b7fe4ff */
[----:B------:R-:W-:Y:S02]  /*688c0*/  STL [R1+0x2130], R4 ;  /* 0x0021300401007387 */ /* 0x000fe40000100800 */
[----:B------:R-:W-:Y:S01]  /*688d0*/  STL [R1+0x2154], R6 ;  /* 0x0021540601007387 */ /* 0x000fe20000100800 */
[----:B------:R-:W-:Y:S01]  /*688e0*/  STL [R1+0x2128], R7 ;  /* 0x0021280701007387 */ /* 0x000fe20000100800 */
[----:B------:R-:W-:Y:S01]  /*688f0*/  IADD3 R11, P6, R11, UR8, RZ ;  /* 0x000000080b0b7c10 */ /* 0x000fe2000ffde0ff */
[----:B------:R0:W-:Y:S02]  /*68900*/  STL [R1+0x2144], R2 ;  /* 0x0021440201007387 */ /* 0x0001e40000100800 */
[----:B------:R-:W-:Y:S01]  /*68910*/  STL [R1+0x214c], R10 ;  /* 0x00214c0a01007387 */ /* 0x000fe20000100800 */
[----:B------:R-:W-:-:S02]  /*68920*/  IADD3 R12, P1, R12, UR8, RZ ;  /* 0x000000080c0c7c10 */ /* 0x000fc4000ff3e0ff */
[----:B------:R-:W-:Y:S01]  /*68930*/  IADD3.X R9, R9, UR5, RZ, P2, !PT ;  /* 0x0000000509097c10 */ /* 0x000fe200097fe4ff */
[----:B------:R-:W-:Y:S01]  /*68940*/  IADD3 R15, P2, R15, UR8, RZ ;  /* 0x000000080f0f7c10 */ /* 0x000fe2000ff5e0ff */
[----:B0-----:R-:W2:Y:S01]  /*68950*/  LDL.LU R2, [R1+0x20fc] ;  /* 0x0020fc0001027983 */ /* 0x001ea20000300800 */
[----:B------:R-:W-:Y:S01]  /*68960*/  STL [R1+0x2120], R11 ;  /* 0x0021200b01007387 */ /* 0x000fe20000100800 */
[----:B------:R-:W-:Y:S01]  /*68970*/  IADD3.X R14, R14, UR5, RZ, P3, !PT ;  /* 0x000000050e0e7c10 */ /* 0x000fe20009ffe4ff */
[----:B------:R-:W-:Y:S01]  /*68980*/  IADD3 R18, P3, R18, UR8, RZ ;  /* 0x0000000812127c10 */ /* 0x000fe2000ff7e0ff */
[----:B------:R-:W-:Y:S01]  /*68990*/  STL [R1+0x2118], R12 ;  /* 0x0021180c01007387 */ /* 0x000fe20000100800 */
[----:B------:R-:W-:Y:S01]  /*689a0*/  IADD3.X R19, R19, UR5, RZ, P4, !PT ;  /* 0x0000000513137c10 */ /* 0x000fe2000a7fe4ff */
[----:B------:R-:W-:Y:S01]  /*689b0*/  STL [R1+0x213c], R9 ;  /* 0x00213c0901007387 */ /* 0x000fe20000100800 */
[----:B------:R-:W-:Y:S01]  /*689c0*/  IADD3 R24, P4, R24, UR8, RZ ;  /* 0x0000000818187c10 */ /* 0x000fe2000ff9e0ff */
[----:B------:R-:W-:Y:S01]  /*689d0*/  STL [R1+0x2110], R15 ;  /* 0x0021100f01007387 */ /* 0x000fe20000100800 */
[----:B------:R-:W-:Y:S01]  /*689e0*/  STL [R1+0x2134], R14 ;  /* 0x0021340e01007387 */ /* 0x000fe20000100800 */
[----:B------:R-:W-:-:S02]  /*689f0*/  IADD3.X R25, R25, UR5, RZ, P5, !PT ;  /* 0x0000000519197c10 */ /* 0x000fc4000affe4ff */
[----:B------:R-:W-:Y:S01]  /*68a00*/  IADD3.X R28, R28, UR5, RZ, P6, !PT ;  /* 0x000000051c1c7c10 */ /* 0x000fe2000b7fe4ff */
[----:B------:R-:W-:Y:S01]  /*68a10*/  STL [R1+0x2108], R18 ;  /* 0x0021081201007387 */ /* 0x000fe20000100800 */
[----:B------:R-:W-:Y:S02]  /*68a20*/  STL [R1+0x212c], R19 ;  /* 0x00212c1301007387 */ /* 0x000fe40000100800 */
[----:B------:R-:W-:Y:S01]  /*68a30*/  STL [R1+0x2100], R24 ;  /* 0x0021001801007387 */ /* 0x000fe20000100800 */
[----:B------:R0:W-:Y:S01]  /*68a40*/  STL [R1+0x211c], R28 ;  /* 0x00211c1c01007387 */ /* 0x0001e20000100800 */
[----:B------:R-:W-:Y:S03]  /*68a50*/  STL [R1+0x2124], R25 ;  /* 0x0021241901007387 */ /* 0x000fe60000100800 */
[----:B0-----:R-:W3:Y:S01]  /*68a60*/  LDL.LU R28, [R1+0x20d0] ;  /* 0x0020d000011c7983 */ /* 0x001ee20000300800 */
[----:B------:R-:W-:-:S02]  /*68a70*/  IADD3 R26, P5, R26, UR8, RZ ;  /* 0x000000081a1a7c10 */ /* 0x000fc4000ffbe0ff */
[----:B------:R-:W-:Y:S02]  /*68a80*/  IADD3 R27, P6, R27, UR8, RZ ;  /* 0x000000081b1b7c10 */ /* 0x000fe4000ffde0ff */
[----:B------:R-:W-:Y:S01]  /*68a90*/  IADD3.X R20, R20, UR5, RZ, P1, !PT ;  /* 0x0000000514147c10 */ /* 0x000fe20008ffe4ff */
[----:B------:R-:W-:Y:S01]  /*68aa0*/  IADD3 R21, P1, R21, UR8, RZ ;  /* 0x0000000815157c10 */ /* 0x000fe2000ff3e0ff */
[----:B------:R-:W-:Y:S01]  /*68ab0*/  STL [R1+0x20f8], R26 ;  /* 0x0020f81a01007387 */ /* 0x000fe20000100800 */
[----:B------:R-:W-:Y:S02]  /*68ac0*/  STL [R1+0x20f0], R27 ;  /* 0x0020f01b01007387 */ /* 0x000fe40000100800 */
[----:B------:R-:W-:Y:S01]  /*68ad0*/  STL [R1+0x2114], R20 ;  /* 0x0021141401007387 */ /* 0x000fe20000100800 */
[----:B----4-:R-:W-:Y:S01]  /*68ae0*/  IADD3.X R22, R22, UR5, RZ, P2, !PT ;  /* 0x0000000516167c10 */ /* 0x010fe200097fe4ff */
[----:B------:R-:W-:Y:S01]  /*68af0*/  IADD3 R23, P2, R23, UR8, RZ ;  /* 0x0000000817177c10 */ /* 0x000fe2000ff5e0ff */
[----:B------:R-:W-:Y:S01]  /*68b00*/  IADD3.X R17, R17, UR5, RZ, P3, !PT ;  /* 0x0000000511117c10 */ /* 0x000fe20009ffe4ff */
[----:B------:R-:W-:Y:S02]  /*68b10*/  STL [R1+0x20e8], R21 ;  /* 0x0020e81501007387 */ /* 0x000fe40000100800 */
[----:B------:R-:W-:Y:S02]  /*68b20*/  STL [R1+0x210c], R22 ;  /* 0x00210c1601007387 */ /* 0x000fe40000100800 */
[----:B------:R-:W4:Y:S02]  /*68b30*/  LDL.LU R0, [R1+0x20f4] ;  /* 0x0020f40001007983 */ /* 0x000f240000300800 */
[----:B------:R-:W-:Y:S01]  /*68b40*/  STL [R1+0x20e0], R23 ;  /* 0x0020e01701007387 */ /* 0x000fe20000100800 */
[----:B------:R-:W4:Y:S01]  /*68b50*/  LDL.LU R13, [R1+0x20c8] ;  /* 0x0020c800010d7983 */ /* 0x000f220000300800 */
[----:B------:R-:W-:Y:S01]  /*68b60*/  IADD3 R29, P3, R29, UR8, RZ ;  /* 0x000000081d1d7c10 */ /* 0x000fe2000ff7e0ff */
[----:B------:R-:W-:Y:S02]  /*68b70*/  STL [R1+0x2104], R17 ;  /* 0x0021041101007387 */ /* 0x000fe40000100800 */
[----:B------:R-:W4:Y:S02]  /*68b80*/  LDL.LU R8, [R1+0x20ec] ;  /* 0x0020ec0001087983 */ /* 0x000f240000300800 */
        /* <DEDUP_REMOVED lines=9> */
[----:B0-----:R-:W4:Y:S02]  /*68c20*/  LDL.LU R29, [R1+0x20a0] ;  /* 0x0020a000011d7983 */ /* 0x001f240000300800 */
[----:B------:R-:W4:Y:S01]  /*68c30*/  LDL.LU R12, [R1+0x20c4] ;  /* 0x0020c400010c7983 */ /* 0x000f220000300800 */
[----:B------:R-:W4:Y:S01]  /*68c40*/  LDL.LU R9, [R1+0x2098] ;  /* 0x0020980001097983 */ /* 0x000f220000300800 */
[----:B------:R-:W4:Y:S01]  /*68c50*/  LDL.LU R15, [R1+0x20bc] ;  /* 0x0020bc00010f7983 */ /* 0x000f220000300800 */
[----:B--2---:R-:W-:-:S05]  /*68c60*/  IADD3.X R2, R2, UR5, RZ, P4, !PT ;  /* 0x0000000502027c10 */ /* 0x004fca000a7fe4ff */
        /* <DEDUP_REMOVED lines=11> */
[----:B---3--:R-:W-:-:S05]  /*68d20*/  IADD3 R28, P4, R28, UR8, RZ ;  /* 0x000000081c1c7c10 */ /* 0x008fca000ff9e0ff */
[----:B------:R0:W-:Y:S01]  /*68d30*/  STL [R1+0x20d0], R28 ;  /* 0x0020d01c01007387 */ /* 0x0001e20000100800 */
[----:B------:R-:W3:Y:S02]  /*68d40*/  LDL.LU R22, [R1+0x2068] ;  /* 0x0020680001167983 */ /* 0x000ee40000300800 */
[----:B------:R-:W3:Y:S02]  /*68d50*/  LDL.LU R23, [R1+0x208c] ;  /* 0x00208c0001177983 */ /* 0x000ee40000300800 */
[----:B------:R-:W3:Y:S01]  /*68d60*/  LDL.LU R17, [R1+0x2060] ;  /* 0x0020600001117983 */ /* 0x000ee20000300800 */
[----:B0-----:R-:W3:Y:S01]  /*68d70*/  LDL.LU R28, [R1+0x2084] ;  /* 0x00208400011c7983 */ /* 0x001ee20000300800 */
[----:B----4-:R-:W-:Y:S02]  /*68d80*/  IADD3.X R0, R0, UR5, RZ, P5, !PT ;  /* 0x0000000500007c10 */ /* 0x010fe4000affe4ff */
[----:B------:R-:W-:Y:S02]  /*68d90*/  IADD3 R13, P5, R13, UR8, RZ ;  /* 0x000000080d0d7c10 */ /* 0x000fe4000ffbe0ff */
[----:B------:R-:W-:-:S02]  /*68da0*/  IADD3.X R8, R8, UR5, RZ, P6, !PT ;  /* 0x0000000508087c10 */ /* 0x000fc4000b7fe4ff */
[----:B------:R-:W-:Y:S02]  /*68db0*/  IADD3 R16, P6, R16, UR8, RZ ;  /* 0x0000000810107c10 */ /* 0x000fe4000ffde0ff */
        /* <DEDUP_REMOVED lines=8> */
[----:B------:R-:W-:-:S02]  /*68e40*/  IADD3.X R7, R7, UR5, RZ, P3, !PT ;  /* 0x0000000507077c10 */ /* 0x000fc40009ffe4ff */
[----:B------:R-:W-:Y:S01]  /*68e50*/  IADD3.X R11, R11, UR5, RZ, P4, !PT ;  /* 0x000000050b0b7c10 */ /* 0x000fe2000a7fe4ff */
[----:B------:R-:W-:Y:S01]  /*68e60*/  STL [R1+0x20e4], R3 ;  /* 0x0020e40301007387 */ /* 0x000fe20000100800 */
[----:B------:R-:W-:Y:S01]  /*68e70*/  IADD3 R29, P4, R29, UR8, RZ ;  /* 0x000000081d1d7c10 */ /* 0x000fe2000ff9e0ff */
[----:B------:R-:W-:Y:S01]  /*68e80*/  STL [R1+0x20b8], R5 ;  /* 0x0020b80501007387 */ /* 0x000fe20000100800 */
[----:B------:R-:W-:Y:S01]  /*68e90*/  IADD3 R10, P3, R10, UR8, RZ ;  /* 0x000000080a0a7c10 */ /* 0x000fe2000ff7e0ff */
[----:B------:R-:W-:Y:S01]  /*68ea0*/  STL [R1+0x20dc], R4 ;  /* 0x0020dc0401007387 */ /* 0x000fe20000100800 */
[----:B------:R-:W-:Y:S02]  /*68eb0*/  STL [R1+0x20b0], R6 ;  /* 0x0020b00601007387 */ /* 0x000fe40000100800 */
[----:B------:R-:W-:Y:S02]  /*68ec0*/  STL [R1+0x20d4], R7 ;  /* 0x0020d40701007387 */ /* 0x000fe40000100800 */
[----:B------:R0:W-:Y:S01]  /*68ed0*/  STL [R1+0x20a0], R29 ;  /* 0x0020a01d01007387 */ /* 0x0001e20000100800 */
[----:B------:R-:W-:Y:S01]  /*68ee0*/  STL [R1+0x20a8], R10 ;  /* 0x0020a80a01007387 */ /* 0x000fe20000100800 */
[----:B------:R-:W-:Y:S01]  /*68ef0*/  IADD3.X R12, R12, UR5, RZ, P5, !PT ;  /* 0x000000050c0c7c10 */ /* 0x000fe2000affe4ff */
[----:B------:R-:W-:Y:S01]  /*68f00*/  IADD3 R9, P5, R9, UR8, RZ ;  /* 0x0000000809097c10 */ /* 0x000fe2000ffbe0ff */
        /* <DEDUP_REMOVED lines=8> */
[----:B------:R-:W-:Y:S01]  /*68f90*/  IADD3 R19, P1, R19, UR8, RZ ;  /* 0x0000000813137c10 */ /* 0x000fe2000ff3e0ff */
[----:B------:R-:W-:Y:S02]  /*68fa0*/  IADD3.X R24, R24, UR5, RZ, P2, !PT ;  /* 0x0000000518187c10 */ /* 0x000fe400097fe4ff */
        /* <DEDUP_REMOVED lines=12> */
[----:B0-----:R-:W2:Y:S01]  /*69070*/  LDL.LU R2, [R1+0x207c] ;  /* 0x00207c0001027983 */ /* 0x001ea20000300800 */
[----:B------:R-:W-:Y:S01]  /*69080*/  STL [R1+0x20a4], R26 ;  /* 0x0020a41a01007387 */ /* 0x000fe20000100800 */
[----:B---3--:R-:W-:-:S02]  /*69090*/  IADD3 R22, P5, R22, UR8, RZ ;  /* 0x0000000816167c10 */ /* 0x008fc4000ffbe0ff */
[----:B------:R-:W-:Y:S01]  /*690a0*/  STL [R1+0x209c], R27 ;  /* 0x00209c1b01007387 */ /* 0x000fe20000100800 */
[----:B------:R-:W-:-:S03]  /*690b0*/  IADD3.X R23, R23, UR5, RZ, P6, !PT ;  /* 0x0000000517177c10 */ /* 0x000fc6000b7fe4ff */
[----:B------:R-:W-:Y:S01]  /*690c0*/  STL [R1+0x2070], R20 ;  /* 0x0020701401007387 */ /* 0x000fe20000100800 */
[----:B------:R-:W-:Y:S01]  /*690d0*/  IADD3 R17, P6, R17, UR8, RZ ;  /* 0x0000000811117c10 */ /* 0x000fe2000ffde0ff */
[----:B------:R-:W-:Y:S02]  /*690e0*/  STL [R1+0x2094], R21 ;  /* 0x0020941501007387 */ /* 0x000fe40000100800 */
[----:B------:R-:W-:Y:S01]  /*690f0*/  STL [R1+0x2068], R22 ;  /* 0x0020681601007387 */ /* 0x000fe20000100800 */
[----:B------:R-:W3:Y:S01]  /*69100*/  LDL.LU R0, [R1+0x2050] ;  /* 0x0020500001007983 */ /* 0x000ee20000300800 */
[----:B------:R-:W-:Y:S01]  /*69110*/  STL [R1+0x208c], R23 ;  /* 0x00208c1701007387 */ /* 0x000fe20000100800 */
[----:B------:R-:W-:Y:S01]  /*69120*/  IADD3.X R28, R28, UR5, RZ, P1, !PT ;  /* 0x000000051c1c7c10 */ /* 0x000fe20008ffe4ff */
[----:B------:R-:W3:Y:S01]  /*69130*/  LDL.LU R13, [R1+0x2074] ;  /* 0x00207400010d7983 */ /* 0x000ee20000300800 */
[----:B------:R-:W-:Y:S01]  /*69140*/  STL [R1+0x2060], R17 ;  /* 0x0020601101007387 */ /* 0x000fe20000100800 */
[----:B------:R-:W3:Y:S02]  /*69150*/  LDL.LU R8, [R1+0x2048] ;  /* 0x0020480001087983 */ /* 0x000ee40000300800 */
[----:B------:R0:W-:Y:S02]  /*69160*/  STL [R1+0x2084], R28 ;  /* 0x0020841c01007387 */ /* 0x0001e40000100800 */
[----:B------:R-:W3:Y:S01]  /*69170*/  LDL.LU R16, [R1+0x206c] ;  /* 0x00206c0001107983 */ /* 0x000ee20000300800 */
[----:B------:R-:W3:Y:S01]  /*69180*/  LDL.LU R3, [R1+0x2040] ;  /* 0x0020400001037983 */ /* 0x000ee20000300800 */
        /* <DEDUP_REMOVED lines=10> */
[----:B----4-:R-:W-:-:S05]  /*69230*/  IADD3 R29, P1, R29, UR8, RZ ;  /* 0x000000081d1d7c10 */ /* 0x010fca000ff3e0ff */
        /* <DEDUP_REMOVED lines=11> */
[----:B--2---:R-:W-:-:S05]  /*692f0*/  IADD3.X R2, R2, UR5, RZ, P2, !PT ;  /* 0x0000000502027c10 */ /* 0x004fca00097fe4ff */
[----:B------:R0:W-:Y:S01]  /*69300*/  STL [R1+0x207c], R2 ;  /* 0x00207c0201007387 */ /* 0x0001e20000100800 */
[----:B------:R-:W2:Y:S02]  /*69310*/  LDL.LU R22, [R1+0x2014] ;  /* 0x0020140001167983 */ /* 0x000ea40000300800 */
[----:B------:R-:W2:Y:S02]  /*69320*/  LDL.LU R23, [R1+0x1fe8] ;  /* 0x001fe80001177983 */ /* 0x000ea40000300800 */
[----:B------:R-:W2:Y:S01]  /*69330*/  LDL.LU R17, [R1+0x200c] ;  /* 0x00200c0001117983 */ /* 0x000ea20000300800 */
[----:B---3--:R-:W-:Y:S02]  /*69340*/  IADD3 R0, P2, R0, UR8, RZ ;  /* 0x0000000800007c10 */ /* 0x008fe4000ff5e0ff */
[----:B------:R-:W-:Y:S02]  /*69350*/  IADD3.X R13, R13, UR5, RZ, P3, !PT ;  /* 0x000000050d0d7c10 */ /* 0x000fe40009ffe4ff */
[----:B------:R-:W-:Y:S01]  /*69360*/  IADD3 R8, P3, R8, UR8, RZ ;  /* 0x0000000808087c10 */ /* 0x000fe2000ff7e0ff */
[----:B0-----:R-:W3:Y:S01]  /*69370*/  LDL.LU R2, [R1+0x1fe0] ;  /* 0x001fe00001027983 */ /* 0x001ee20000300800 */
[----:B------:R-:W-:Y:S01]  /*69380*/  IADD3.X R16, R16, UR5, RZ, P4, !PT ;  /* 0x0000000510107c10 */ /* 0x000fe2000a7fe4ff */
[----:B------:R-:W-:-:S02]  /*69390*/  IADD3 R3, P4, R3, UR8, RZ ;  /* 0x0000000803037c10 */ /* 0x000fc4000ff9e0ff */
[----:B------:R-:W-:Y:S01]  /*693a0*/  STL [R1+0x2050], R0 ;  /* 0x0020500001007387 */ /* 0x000fe20000100800 */
        /* <DEDUP_REMOVED lines=14> */
[----:B------:R0:W-:Y:S02]  /*69490*/  STL [R1+0x204c], R28 ;  /* 0x00204c1c01007387 */ /* 0x0001e40000100800 */
[----:B------:R-:W-:Y:S01]  /*694a0*/  STL [R1+0x2054], R10 ;  /* 0x0020540a01007387 */ /* 0x000fe20000100800 */
        /* <DEDUP_REMOVED lines=11> */
[----:B------:R-:W-:Y:S01]  /*69560*/  IADD3 R24, P5, R24, UR8, RZ ;  /* 0x0000000818187c10 */ /* 0x000fe2000ffbe0ff */
[----:B------:R-:W-:Y:S01]  /*69570*/  STL [R1+0x2018], R15 ;  /* 0x0020180f01007387 */ /* 0x000fe20000100800 */
[----:B------:R-:W-:Y:S01]  /*69580*/  STL [R1+0x203c], R14 ;  /* 0x00203c0e01007387 */ /* 0x000fe20000100800 */
[----:B------:R-:W-:Y:S01]  /*69590*/  IADD3.X R25, R25, UR5, RZ, P6, !PT ;  /* 0x0000000519197c10 */ /* 0x000fe2000b7fe4ff */
        /* <DEDUP_REMOVED lines=9> */
[----:B------:R-:W-:-:S03]  /*69630*/  IADD3 R21, P2, R21, UR8, RZ ;  /* 0x0000000815157c10 */ /* 0x000fc6000ff5e0ff */
[----:B0-----:R-:W4:Y:S01]  /*69640*/  LDL.LU R29, [R1+0x1fd8] ;  /* 0x001fd800011d7983 */ /* 0x001f220000300800 */
[----:B------:R-:W-:Y:S02]  /*69650*/  STL [R1+0x2000], R26 ;  /* 0x0020001a01007387 */ /* 0x000fe40000100800 */
[----:B------:R-:W-:Y:S02]  /*69660*/  STL [R1+0x1ff8], R27 ;  /* 0x001ff81b01007387 */ /* 0x000fe40000100800 */
[----:B------:R-:W-:Y:S01]  /*69670*/  STL [R1+0x201c], R20 ;  /* 0x00201c1401007387 */ /* 0x000fe20000100800 */
[----:B------:R-:W-:Y:S01]  /*69680*/  STL [R1+0x1ff0], R21 ;  /* 0x001ff01501007387 */ /* 0x000fe20000100800 */
[----:B--2---:R-:W-:Y:S01]  /*69690*/  IADD3.X R22, R22, UR5, RZ, P3, !PT ;  /* 0x0000000516167c10 */ /* 0x004fe20009ffe4ff */
[----:B------:R-:W-:Y:S01]  /*696a0*/  IADD3 R23, P3, R23, UR8, RZ ;  /* 0x0000000817177c10 */ /* 0x000fe2000ff7e0ff */
[----:B------:R-:W-:-:S03]  /*696b0*/  IADD3.X R17, R17, UR5, RZ, P4, !PT ;  /* 0x0000000511117c10 */ /* 0x000fc6000a7fe4ff */
[----:B------:R-:W-:Y:S01]  /*696c0*/  STL [R1+0x2014], R22 ;  /* 0x0020141601007387 */ /* 0x000fe20000100800 */
[----:B------:R-:W2:Y:S02]  /*696d0*/  LDL.LU R0, [R1+0x1ffc] ;  /* 0x001ffc0001007983 */ /* 0x000ea40000300800 */
[----:B------:R-:W-:Y:S02]  /*696e0*/  STL [R1+0x1fe8], R23 ;  /* 0x001fe81701007387 */ /* 0x000fe40000100800 */
[----:B------:R-:W2:Y:S01]  /*696f0*/  LDL.LU R13, [R1+0x1fd0] ;  /* 0x001fd000010d7983 */ /* 0x000ea20000300800 */
[----:B---3--:R-:W-:Y:S01]  /*69700*/  IADD3 R2, P4, R2, UR8, RZ ;  /* 0x0000000802027c10 */ /* 0x008fe2000ff9e0ff */
        /* <DEDUP_REMOVED lines=15> */
[----:B------:R-:W-:-:S05]  /*69800*/  IADD3.X R28, R28, UR5, RZ, P5, !PT ;  /* 0x000000051c1c7c10 */ /* 0x000fca000affe4ff */
        /* <DEDUP_REMOVED lines=16> */
[----:B0-----:R-:W4:Y:S01]  /*69910*/  LDL.LU R29, [R1+0x1f90] ;  /* 0x001f9000011d7983 */ /* 0x001f220000300800 */
[----:B--2---:R-:W-:Y:S02]  /*69920*/  IADD3.X R0, R0, UR5, RZ, P6, !PT ;  /* 0x0000000500007c10 */ /* 0x004fe4000b7fe4ff */
[----:B------:R-:W-:Y:S02]  /*69930*/  IADD3 R13, P6, R13, UR8, RZ ;  /* 0x000000080d0d7c10 */ /* 0x000fe4000ffde0ff */
[----:B---3--:R-:W-:Y:S01]  /*69940*/  IADD3.X R8, R8, UR5, RZ, P1, !PT ;  /* 0x0000000508087c10 */ /* 0x008fe20008ffe4ff */
[----:B------:R-:W-:Y:S01]  /*69950*/  STL [R1+0x1ffc], R0 ;  /* 0x001ffc0001007387 */ /* 0x000fe20000100800 */
[----:B------:R-:W-:-:S02]  /*69960*/  IADD3 R16, P1, R16, UR8, RZ ;  /* 0x0000000810107c10 */ /* 0x000fc4000ff3e0ff */
[----:B------:R-:W-:Y:S01]  /*69970*/  IADD3.X R3, R3, UR5, RZ, P2, !PT ;  /* 0x0000000503037c10 */ /* 0x000fe200097fe4ff */
        /* <DEDUP_REMOVED lines=17> */
[----:B------:R-:W-:Y:S01]  /*69a90*/  IADD3.X R12, R12, UR5, RZ, P6, !PT ;  /* 0x000000050c0c7c10 */ /* 0x000fe2000b7fe4ff */
[----:B------:R-:W-:Y:S01]  /*69aa0*/  IADD3 R9, P6, R9, UR8, RZ ;  /* 0x0000000809097c10 */ /* 0x000fe2000ffde0ff */
[----:B------:R-:W-:Y:S01]  /*69ab0*/  IADD3.X R15, R15, UR5, RZ, P1, !PT ;  /* 0x000000050f0f7c10 */ /* 0x000fe20008ffe4ff */
[----:B0-----:R-:W2:Y:S01]  /*69ac0*/  LDL.LU R2, [R1+0x2280] ;  /* 0x0022800001027983 */ /* 0x001ea20000300800 */
        /* <DEDUP_REMOVED lines=16> */
[----:B------:R-:W-:Y:S04]  /*69bd0*/  STL [R1+0x2258], R25 ;  /* 0x0022581901007387 */ /* 0x000fe80000100800 */
        /* <DEDUP_REMOVED lines=10> */
[----:B------:R-:W-:Y:S01]  /*69c80*/  STL [R1+0x1f9c], R21 ;  /* 0x001f9c1501007387 */ /* 0x000fe20000100800 */
[----:B------:R0:W-:Y:S02]  /*69c90*/  STL [R1+0x2270], R22 ;  /* 0x0022701601007387 */ /* 0x0001e40000100800 */
[----:B------:R-:W4:Y:S02]  /*69ca0*/  LDL.LU R0, [R1+0x2288] ;  /* 0x0022880001007983 */ /* 0x000f240000300800 */
[----:B------:R1:W-:Y:S01]  /*69cb0*/  STL [R1+0x1f94], R23 ;  /* 0x001f941701007387 */ /* 0x0003e20000100800 */
[----:B------:R-:W4:Y:S01]  /*69cc0*/  LDL.LU R13, [R1+0x1f88] ;  /* 0x001f8800010d7983 */ /* 0x000f220000300800 */
[----:B------:R-:W-:Y:S01]  /*69cd0*/  IADD3.X R29, R29, UR5, RZ, P2, !PT ;  /* 0x000000051d1d7c10 */ /* 0x000fe200097fe4ff */
[----:B------:R0:W-:Y:S02]  /*69ce0*/  STL [R1+0x2278], R17 ;  /* 0x0022781101007387 */ /* 0x0001e40000100800 */
        /* <DEDUP_REMOVED lines=21> */
[----:B------:R-:W2:Y:S02]  /*69e40*/  LDL.LU R26, [R1+0x22d8] ;  /* 0x0022d800011a7983 */ /* 0x000ea40000300800 */
[----:B-1----:R-:W2:Y:S01]  /*69e50*/  LDL.LU R23, [R1+0x2274] ;  /* 0x0022740001177983 */ /* 0x002ea20000300800 */
[----:B------:R-:W2:Y:S01]  /*69e60*/  LDL.LU R27, [R1+0x22e0] ;  /* 0x0022e000011b7983 */ /* 0x000ea20000300800 */
[----:B------:R-:W2:Y:S02]  /*69e70*/  LDL.LU R20, [R1+0x227c] ;  /* 0x00227c0001147983 */ /* 0x000ea40000300800 */
[----:B------:R-:W2:Y:S01]  /*69e80*/  LDL.LU R21, [R1+0x22e8] ;  /* 0x0022e80001157983 */ /* 0x000ea20000300800 */
[----:B---3--:R-:W-:-:S05]  /*69e90*/  IADD3.X R28, R28, UR5, RZ, P3, !PT ;  /* 0x000000051c1c7c10 */ /* 0x008fca0009ffe4ff */
[----:B------:R1:W-:Y:S01]  /*69ea0*/  STL [R1+0x1f8c], R28 ;  /* 0x001f8c1c01007387 */ /* 0x0003e20000100800 */
[----:B------:R-:W3:Y:S02]  /*69eb0*/  LDL.LU R17, [R1+0x2284] ;  /* 0x0022840001117983 */ /* 0x000ee40000300800 */
[----:B------:R-:W3:Y:S02]  /*69ec0*/  LDL.LU R29, [R1+0x22f0] ;  /* 0x0022f000011d7983 */ /* 0x000ee40000300800 */
[----:B0-----:R-:W3:Y:S01]  /*69ed0*/  LDL.LU R2, [R1+0x228c] ;  /* 0x00228c0001027983 */ /* 0x001ee20000300800 */
[----:B-1----:R-:W3:Y:S01]  /*69ee0*/  LDL.LU R28, [R1+0x22f8] ;  /* 0x0022f800011c7983 */ /* 0x002ee20000300800 */
[----:B----4-:R-:W-:Y:S02]  /*69ef0*/  IADD3 R0, P3, R0, UR8, RZ ;  /* 0x0000000800007c10 */ /* 0x010fe4000ff7e0ff */
[----:B------:R-:W-:Y:S02]  /*69f00*/  IADD3.X R13, R13, UR5, RZ, P4, !PT ;  /* 0x000000050d0d7c10 */ /* 0x000fe4000a7fe4ff */
        /* <DEDUP_REMOVED lines=15> */
[----:B------:R-:W-:Y:S01]  /*6a000*/  STL [R1+0x22a0], R4 ;  /* 0x0022a00401007387 */ /* 0x000fe20000100800 */
[----:B------:R-:W-:Y:S01]  /*6a010*/  IADD3 R11, P2, R11, UR8, RZ ;  /* 0x000000080b0b7c10 */ /* 0x000fe2000ff5e0ff */
[----:B------:R-:W-:Y:S02]  /*6a020*/  STL [R1+0x1f7c], R6 ;  /* 0x001f7c0601007387 */ /* 0x000fe40000100800 */
[----:B------:R-:W-:Y:S01]  /*6a030*/  STL [R1+0x22a8], R7 ;  /* 0x0022a80701007387 */ /* 0x000fe20000100800 */
[----:B------:R-:W-:Y:S01]  /*6a040*/  IADD3 R12, P3, R12, UR8, RZ ;  /* 0x000000080c0c7c10 */ /* 0x000fe2000ff7e0ff */
[----:B------:R0:W-:Y:S01]  /*6a050*/  STL [R1+0x224c], R22 ;  /* 0x00224c1601007387 */ /* 0x0001e20000100800 */
[----:B------:R-:W-:Y:S01]  /*6a060*/  IADD3.X R9, R9, UR5, RZ, P4, !PT ;  /* 0x0000000509097c10 */ /* 0x000fe2000a7fe4ff */
[----:B------:R-:W-:Y:S01]  /*6a070*/  STL [R1+0x1f78], R10 ;  /* 0x001f780a01007387 */ /* 0x000fe20000100800 */
        /* <DEDUP_REMOVED lines=12> */
[----:B------:R-:W-:Y:S01]  /*6a140*/  IADD3.X R23, R23, UR5, RZ, P2, !PT ;  /* 0x0000000517177c10 */ /* 0x000fe200097fe4ff */
[----:B------:R-:W-:Y:S01]  /*6a150*/  STL [R1+0x22c8], R18 ;  /* 0x0022c81201007387 */ /* 0x000fe20000100800 */
        /* <DEDUP_REMOVED lines=8> */
[----:B0-----:R-:W2:Y:S01]  /*6a1e0*/  LDL.LU R23, [R1+0x2300] ;  /* 0x0023000001177983 */ /* 0x001ea20000300800 */
[----:B------:R-:W-:Y:S02]  /*6a1f0*/  STL [R1+0x22d8], R26 ;  /* 0x0022d81a01007387 */ /* 0x000fe40000100800 */
[----:B------:R-:W-:Y:S01]  /*6a200*/  STL [R1+0x22e0], R27 ;  /* 0x0022e01b01007387 */ /* 0x000fe20000100800 */
[----:B---3--:R-:W-:Y:S01]  /*6a210*/  IADD3.X R17, R17, UR5, RZ, P4, !PT ;  /* 0x0000000511117c10 */ /* 0x008fe2000a7fe4ff */
[----:B------:R-:W-:Y:S01]  /*6a220*/  IADD3 R29, P4, R29, UR8, RZ ;  /* 0x000000081d1d7c10 */ /* 0x000fe2000ff9e0ff */
[----:B------:R-:W-:Y:S01]  /*6a230*/  STL [R1+0x227c], R20 ;  /* 0x00227c1401007387 */ /* 0x000fe20000100800 */
[----:B------:R-:W-:Y:S01]  /*6a240*/  IADD3.X R2, R2, UR5, RZ, P5, !PT ;  /* 0x0000000502027c10 */ /* 0x000fe2000affe4ff */
[----:B------:R-:W-:Y:S02]  /*6a250*/  STL [R1+0x22e8], R21 ;  /* 0x0022e81501007387 */ /* 0x000fe40000100800 */
[----:B------:R0:W-:Y:S01]  /*6a260*/  STL [R1+0x2284], R17 ;  /* 0x0022841101007387 */ /* 0x0001e20000100800 */
[----:B------:R-:W3:Y:S01]  /*6a270*/  LDL.LU R0, [R1+0x229c] ;  /* 0x00229c0001007983 */ /* 0x000ee20000300800 */
[----:B------:R1:W-:Y:S02]  /*6a280*/  STL [R1+0x22f0], R29 ;  /* 0x0022f01d01007387 */ /* 0x0003e40000100800 */
[----:B------:R-:W3:Y:S01]  /*6a290*/  LDL.LU R4, [R1+0x2308] ;  /* 0x0023080001047983 */ /* 0x000ee20000300800 */
[----:B------:R-:W-:Y:S01]  /*6a2a0*/  IADD3 R28, P5, R28, UR8, RZ ;  /* 0x000000081c1c7c10 */ /* 0x000fe2000ffbe0ff */
[----:B------:R1:W-:Y:S01]  /*6a2b0*/  STL [R1+0x228c], R2 ;  /* 0x00228c0201007387 */ /* 0x0003e20000100800 */
[----:B------:R-:W3:Y:S03]  /*6a2c0*/  LDL.LU R5, [R1+0x22a4] ;  /* 0x0022a40001057983 */ /* 0x000ee60000300800 */
[----:B------:R1:W-:Y:S01]  /*6a2d0*/  STL [R1+0x22f8], R28 ;  /* 0x0022f81c01007387 */ /* 0x0003e20000100800 */
[----:B------:R-:W3:Y:S02]  /*6a2e0*/  LDL.LU R12, [R1+0x2310] ;  /* 0x00231000010c7983 */ /* 0x000ee40000300800 */
[----:B------:R-:W3:Y:S02]  /*6a2f0*/  LDL.LU R9, [R1+0x22ac] ;  /* 0x0022ac0001097983 */ /* 0x000ee40000300800 */
[----:B------:R-:W3:Y:S01]  /*6a300*/  LDL.LU R15, [R1+0x2318] ;  /* 0x00231800010f7983 */ /* 0x000ee20000300800 */
[----:B------:R-:W3:Y:S01]  /*6a310*/  LDL.LU R14, [R1+0x22b4] ;  /* 0x0022b400010e7983 */ /* 0x000ee20000300800 */
[----:B0-----:R-:W3:Y:S02]  /*6a320*/  LDL.LU R17, [R1+0x2320] ;  /* 0x0023200001117983 */ /* 0x001ee40000300800 */
[----:B-1----:R-:W3:Y:S01]  /*6a330*/  LDL.LU R29, [R1+0x22bc] ;  /* 0x0022bc00011d7983 */ /* 0x002ee20000300800 */
[----:B------:R-:W3:Y:S04]  /*6a340*/  LDL.LU R2, [R1+0x2328] ;  /* 0x0023280001027983 */ /* 0x000ee80000300800 */
[----:B------:R-:W3:Y:S01]  /*6a350*/  LDL.LU R28, [R1+0x22c4] ;  /* 0x0022c400011c7983 */ /* 0x000ee20000300800 */
[----:B------:R-:W3:Y:S02]  /*6a360*/  LDL.LU R13, [R1+0x2330] ;  /* 0x00233000010d7983 */ /* 0x000ee40000300800 */
[----:B------:R-:W3:Y:S02]  /*6a370*/  LDL.LU R8, [R1+0x2334] ;  /* 0x0023340001087983 */ /* 0x000ee40000300800 */
[----:B------:R-:W3:Y:S01]  /*6a380*/  LDL.LU R16, [R1+0x22d4] ;  /* 0x0022d40001107983 */ /* 0x000ee20000300800 */
        /* <DEDUP_REMOVED lines=13> */
[----:B--2---:R-:W-:-:S05]  /*6a460*/  IADD3 R23, P6, R23, UR8, RZ ;  /* 0x0000000817177c10 */ /* 0x004fca000ffde0ff */
[----:B------:R1:W-:Y:S01]  /*6a470*/  STL [R1+0x2300], R23 ;  /* 0x0023001701007387 */ /* 0x0003e20000100800 */
[----:B------:R-:W2:Y:S02]  /*6a480*/  LDL.LU R20, [R1+0x230c] ;  /* 0x00230c0001147983 */ /* 0x000ea40000300800 */
[----:B------:R-:W2:Y:S02]  /*6a490*/  LDL.LU R21, [R1+0x2314] ;  /* 0x0023140001157983 */ /* 0x000ea40000300800 */
[----:B0-----:R-:W2:Y:S01]  /*6a4a0*/  LDL.LU R22, [R1+0x231c] ;  /* 0x00231c0001167983 */ /* 0x001ea20000300800 */
[----:B---3--:R-:W-:Y:S02]  /*6a4b0*/  IADD3.X R0, R0, UR5, RZ, P1, !PT ;  /* 0x0000000500007c10 */ /* 0x008fe40008ffe4ff */
[----:B------:R-:W-:Y:S01]  /*6a4c0*/  IADD3 R4, P1, R4, UR8, RZ ;  /* 0x0000000804047c10 */ /* 0x000fe2000ff3e0ff */
[----:B-1----:R-:W3:Y:S01]  /*6a4d0*/  LDL.LU R23, [R1+0x2324] ;  /* 0x0023240001177983 */ /* 0x002ee20000300800 */
[----:B------:R-:W-:Y:S01]  /*6a4e0*/  IADD3.X R5, R5, UR5, RZ, P2, !PT ;  /* 0x0000000505057c10 */ /* 0x000fe200097fe4ff */
[----:B------:R0:W-:Y:S01]  /*6a4f0*/  STL [R1+0x229c], R0 ;  /* 0x00229c0001007387 */ /* 0x0001e20000100800 */
[----:B------:R-:W-:-:S02]  /*6a500*/  IADD3 R12, P2, R12, UR8, RZ ;  /* 0x000000080c0c7c10 */ /* 0x000fc4000ff5e0ff */
[----:B------:R-:W-:Y:S01]  /*6a510*/  IADD3.X R9, R9, UR5, RZ, P3, !PT ;  /* 0x0000000509097c10 */ /* 0x000fe20009ffe4ff */
[----:B------:R-:W-:Y:S01]  /*6a520*/  IADD3 R15, P3, R15, UR8, RZ ;  /* 0x000000080f0f7c10 */ /* 0x000fe2000ff7e0ff */
[----:B0-----:R0:W5:Y:S01]  /*6a530*/  LDL.LU R0, [R1+0x23bc] ;  /* 0x0023bc0001007983 */ /* 0x0011620000300800 */
[----:B------:R1:W-:Y:S01]  /*6a540*/  STL [R1+0x2308], R4 ;  /* 0x0023080401007387 */ /* 0x0003e20000100800 */
[----:B------:R-:W-:Y:S01]  /*6a550*/  IADD3.X R14, R14, UR5, RZ, P4, !PT ;  /* 0x000000050e0e7c10 */ /* 0x000fe2000a7fe4ff */
[----:B------:R-:W-:Y:S01]  /*6a560*/  IADD3 R17, P4, R17, UR8, RZ ;  /* 0x0000000811117c10 */ /* 0x000fe2000ff9e0ff */
[----:B-1----:R0:W5:Y:S01]  /*6a570*/  LDL.LU R4, [R1+0x23b8] ;  /* 0x0023b80001047983 */ /* 0x0021620000300800 */
[----:B------:R1:W-:Y:S01]  /*6a580*/  STL [R1+0x22a4], R5 ;  /* 0x0022a40501007387 */ /* 0x0003e20000100800 */
[----:B------:R-:W-:Y:S01]  /*6a590*/  IADD3.X R29, R29, UR5, RZ, P5, !PT ;  /* 0x000000051d1d7c10 */ /* 0x000fe2000affe4ff */
[----:B------:R-:W-:Y:S01]  /*6a5a0*/  IADD3 R2, P5, R2, UR8, RZ ;  /* 0x0000000802027c10 */ /* 0x000fe2000ffbe0ff */
[----:B-1----:R0:W5:Y:S01]  /*6a5b0*/  LDL.LU R5, [R1+0x23b4] ;  /* 0x0023b40001057983 */ /* 0x0021620000300800 */
[----:B------:R1:W-:Y:S01]  /*6a5c0*/  STL [R1+0x2310], R12 ;  /* 0x0023100c01007387 */ /* 0x0003e20000100800 */
[----:B------:R-:W-:-:S02]  /*6a5d0*/  IADD3.X R28, R28, UR5, RZ, P6, !PT ;  /* 0x000000051c1c7c10 */ /* 0x000fc4000b7fe4ff */
[----:B-1----:R-:W2:Y:S01]  /*6a5e0*/  LDL.LU R12, [R1+0x23b0] ;  /* 0x0023b000010c7983 */ /* 0x002ea20000300800 */
[----:B------:R1:W-:Y:S03]  /*6a5f0*/  STL [R1+0x22ac], R9 ;  /* 0x0022ac0901007387 */ /* 0x0003e60000100800 */
[----:B-1----:R-:W2:Y:S01]  /*6a600*/  LDL.LU R9, [R1+0x23ac] ;  /* 0x0023ac0001097983 */ /* 0x002ea20000300800 */
[----:B------:R1:W-:Y:S03]  /*6a610*/  STL [R1+0x2318], R15 ;  /* 0x0023180f01007387 */ /* 0x0003e60000100800 */
[----:B-1----:R-:W2:Y:S01]  /*6a620*/  LDL.LU R15, [R1+0x23a8] ;  /* 0x0023a800010f7983 */ /* 0x002ea20000300800 */
[----:B------:R1:W-:Y:S03]  /*6a630*/  STL [R1+0x22b4], R14 ;  /* 0x0022b40e01007387 */ /* 0x0003e60000100800 */
[----:B-1----:R-:W2:Y:S01]  /*6a640*/  LDL.LU R14, [R1+0x23a4] ;  /* 0x0023a400010e7983 */ /* 0x002ea20000300800 */
[----:B------:R1:W-:Y:S03]  /*6a650*/  STL [R1+0x2320], R17 ;  /* 0x0023201101007387 */ /* 0x0003e60000100800 */
[----:B-1----:R0:W5:Y:S01]  /*6a660*/  LDL.LU R17, [R1+0x23a0] ;  /* 0x0023a00001117983 */ /* 0x0021620000300800 */
[----:B------:R1:W-:Y:S03]  /*6a670*/  STL [R1+0x22bc], R29 ;  /* 0x0022bc1d01007387 */ /* 0x0003e60000100800 */
[----:B-1----:R0:W5:Y:S01]  /*6a680*/  LDL.LU R29, [R1+0x239c] ;  /* 0x00239c00011d7983 */ /* 0x0021620000300800 */
[----:B------:R1:W-:Y:S03]  /*6a690*/  STL [R1+0x2328], R2 ;  /* 0x0023280201007387 */ /* 0x0003e60000100800 */
[----:B-1----:R0:W5:Y:S01]  /*6a6a0*/  LDL.LU R2, [R1+0x2398] ;  /* 0x0023980001027983 */ /* 0x0021620000300800 */
[----:B------:R1:W-:Y:S03]  /*6a6b0*/  STL [R1+0x22c4], R28 ;  /* 0x0022c41c01007387 */ /* 0x0003e60000100800 */
[----:B-1----:R-:W2:Y:S01]  /*6a6c0*/  LDL.LU R28, [R1+0x2394] ;  /* 0x00239400011c7983 */ /* 0x002ea20000300800 */
[----:B------:R-:W-:-:S02]  /*6a6d0*/  IADD3 R13, P6, R13, UR8, RZ ;  /* 0x000000080d0d7c10 */ /* 0x000fc4000ffde0ff */
[----:B--2---:R-:W-:-:S05]  /*6a6e0*/  IADD3.X R28, R28, UR5, RZ, P1, !PT ;  /* 0x000000051c1c7c10 */ /* 0x004fca0008ffe4ff */
[----:B------:R1:W-:Y:S04]  /*6a6f0*/  STL [R1+0x22cc], R28 ;  /* 0x0022cc1c01007387 */ /* 0x0003e80000100800 */
[----:B-1----:R-:W2:Y:S01]  /*6a700*/  LDL.LU R28, [R1+0x2390] ;  /* 0x00239000011c7983 */ /* 0x002ea20000300800 */
[----:B------:R-:W-:Y:S02]  /*6a710*/  IADD3 R8, P1, R8, UR8, RZ ;  /* 0x0000000808087c10 */ /* 0x000fe4000ff3e0ff */
[----:B------:R-:W-:Y:S01]  /*6a720*/  IADD3.X R16, R16, UR5, RZ, P2, !PT ;  /* 0x0000000510107c10 */ /* 0x000fe200097fe4ff */
[----:B------:R-:W-:Y:S01]  /*6a730*/  IADD3 R3, P2, R3, UR8, RZ ;  /* 0x0000000803037c10 */ /* 0x000fe2000ff5e0ff */
[----:B----4-:R-:W-:Y:S01]  /*6a740*/  IADD3.X R6, R6, UR5, RZ, P3, !PT ;  /* 0x0000000506067c10 */ /* 0x010fe20009ffe4ff */
        /* <DEDUP_REMOVED lines=10> */
[----:B------:R-:W-:Y:S01]  /*6a7f0*/  STL [R1+0x2350], R7 ;  /* 0x0023500701007387 */ /* 0x000fe20000100800 */
[----:B------:R-:W-:Y:S01]  /*6a800*/  IADD3 R19, P5, R19, UR8, RZ ;  /* 0x0000000813137c10 */ /* 0x000fe2000ffbe0ff */
[----:B------:R-:W-:Y:S01]  /*6a810*/  STL [R1+0x22e4], R10 ;  /* 0x0022e40a01007387 */ /* 0x000fe20000100800 */
[----:B------:R-:W-:Y:S01]  /*6a820*/  STL [R1+0x234c], R11 ;  /* 0x00234c0b01007387 */ /* 0x000fe20000100800 */
[----:B------:R-:W-:Y:S01]  /*6a830*/  STL [R1+0x22ec], R18 ;  /* 0x0022ec1201007387 */ /* 0x000fe20000100800 */
[----:B--2---:R-:W-:-:S05]  /*6a840*/  IADD3 R28, P6, R28, UR8, RZ ;  /* 0x000000081c1c7c10 */ /* 0x004fca000ffde0ff */
[----:B------:R1:W-:Y:S01]  /*6a850*/  STL [R1+0x2344], R28 ;  /* 0x0023441c01007387 */ /* 0x0003e20000100800 */
[----:B------:R-:W-:Y:S03]  /*6a860*/  STL [R1+0x2348], R19 ;  /* 0x0023481301007387 */ /* 0x000fe60000100800 */
[----:B-1----:R-:W2:Y:S01]  /*6a870*/  LDL.LU R28, [R1+0x238c] ;  /* 0x00238c00011c7983 */ /* 0x002ea20000300800 */
[----:B------:R-:W-:Y:S01]  /*6a880*/  IADD3.X R25, R25, UR5, RZ, P1, !PT ;  /* 0x0000000519197c10 */ /* 0x000fe20008ffe4ff */
[----:B------:R-:W-:Y:S01]  /*6a890*/  IADD3 R26, P1, R26, UR8, RZ ;  /* 0x000000081a1a7c10 */ /* 0x000fe2000ff3e0ff */
[----:B------:R-:W-:Y:S02]  /*6a8a0*/  IADD3.X R27, R27, UR5, RZ, P2, !PT ;  /* 0x000000051b1b7c10 */ /* 0x000fe400097fe4ff */
[----:B------:R-:W-:Y:S01]  /*6a8b0*/  IADD3.X R20, R20, UR5, RZ, P3, !PT ;  /* 0x0000000514147c10 */ /* 0x000fe20009ffe4ff */
[----:B------:R-:W-:Y:S01]  /*6a8c0*/  STL [R1+0x22f4], R24 ;  /* 0x0022f41801007387 */ /* 0x000fe20000100800 */
[----:B------:R-:W-:Y:S01]  /*6a8d0*/  IADD3.X R21, R21, UR5, RZ, P4, !PT ;  /* 0x0000000515157c10 */ /* 0x000fe2000a7fe4ff */
[----:B------:R-:W-:Y:S02]  /*6a8e0*/  STL [R1+0x22fc], R25 ;  /* 0x0022fc1901007387 */ /* 0x000fe40000100800 */
[----:B------:R-:W-:Y:S01]  /*6a8f0*/  STL [R1+0x2340], R26 ;  /* 0x0023401a01007387 */ /* 0x000fe20000100800 */
[----:B------:R-:W-:Y:S01]  /*6a900*/  STL [R1+0x2304], R27 ;  /* 0x0023041b01007387 */ /* 0x000fe20000100800 */
[----:B------:R-:W-:Y:S02]  /*6a910*/  STL [R1+0x230c], R20 ;  /* 0x00230c1401007387 */ /* 0x000fe40000100800 */
[----:B------:R-:W-:Y:S01]  /*6a920*/  STL [R1+0x2314], R21 ;  /* 0x0023141501007387 */ /* 0x000fe20000100800 */
[----:B------:R-:W-:-:S02]  /*6a930*/  IADD3.X R22, R22, UR5, RZ, P5, !PT ;  /* 0x0000000516167c10 */ /* 0x000fc4000affe4ff */
[----:B---3--:R-:W-:Y:S01]  /*6a940*/  IADD3.X R23, R23, UR5, RZ, P6, !PT ;  /* 0x0000000517177c10 */ /* 0x008fe2000b7fe4ff */
[----:B------:R-:W-:Y:S02]  /*6a950*/  IMAD.MOV.U32 R6, RZ, RZ, R15 ;  /* 0x000000ffff067224 */ /* 0x000fe400078e000f */
[----:B------:R-:W-:Y:S02]  /*6a960*/  IMAD.MOV.U32 R7, RZ, RZ, R12 ;  /* 0x000000ffff077224 */ /* 0x000fe400078e000c */
[----:B------:R-:W-:Y:S01]  /*6a970*/  IMAD.MOV.U32 R8, RZ, RZ, R14 ;  /* 0x000000ffff087224 */ /* 0x000fe200078e000e */
[----:B--2---:R-:W-:-:S05]  /*6a980*/  IADD3.X R28, R28, UR5, RZ, P1, !PT ;  /* 0x000000051c1c7c10 */ /* 0x004fca0008ffe4ff */
[----:B------:R1:W-:Y:S01]  /*6a990*/  STL [R1+0x232c], R28 ;  /* 0x00232c1c01007387 */ /* 0x0003e20000100800 */
[----:B------:R0:W-:Y:S02]  /*6a9a0*/  STL [R1+0x231c], R22 ;  /* 0x00231c1601007387 */ /* 0x0001e40000100800 */
[----:B------:R0:W-:Y:S01]  /*6a9b0*/  STL [R1+0x2324], R23 ;  /* 0x0023241701007387 */ /* 0x0001e20000100800 */
[----:B-1----:R-:W1:Y:S01]  /*6a9c0*/  S2R R28, SR_TID.X ;  /* 0x00000000001c7919 */ /* 0x002e620000002100 */
[----:B------:R0:W-:Y:S02]  /*6a9d0*/  STL.64 [R1+0x1738], R6 ;  /* 0x0017380601007387 */ /* 0x0001e40000100a00 */
[----:B------:R0:W-:Y:S01]  /*6a9e0*/  STL.64 [R1+0x1748], R8 ;  /* 0x0017480801007387 */ /* 0x0001e20000100a00 */
[----:B-1----:R-:W-:-:S05]  /*6a9f0*/  LOP3.LUT R28, R28, 0x7f, RZ, 0xc0, !PT ;  /* 0x0000007f1c1c7812 */ /* 0x002fca00078ec0ff */
[----:B------:R-:W-:Y:S01]  /*6aa00*/  IMAD.SHL.U32 R28, R28, 0x2, RZ ;  /* 0x000000021c1c7824 */ /* 0x000fe200078e00ff */
[----:B0-----:R-:W-:Y:S01]  /*6aa10*/  @!P0 CALL.REL.NOINC `(.L_x_2) ;  /* 0x0000001000008944 */ /* 0x001fe20003c00000 */
[----:B------:R-:W-:Y:S05]  /*6aa20*/  BRA `(.L_x_3) ;  /* 0xfffaba1000007947 */ /* 0x000fea000383ffff */
.L_x_2:
[----:B-----5:R-:W2:Y:S04]  /*6aa30*/  LDL.LU R2, [R1+0x11dc] ;  /* 0x0011dc0001027983 */ /* 0x020ea80000300800 */
[----:B--2---:R0:W-:Y:S04]  /*6aa40*/  STL [R1+0x2bc0], R2 ;  /* 0x002bc00201007387 */ /* 0x0041e80000100800 */
[----:B0-----:R-:W2:Y:S04]  /*6aa50*/  LDL.LU R2, [R1+0x11cc] ;  /* 0x0011cc0001027983 */ /* 0x001ea80000300800 */
        /* <DEDUP_REMOVED lines=33> */
[----:B------:R-:W2:Y:S01]  /*6ac70*/  LDL.LU R28, [R1+0x11d8] ;  /* 0x0011d800011c7983 */ /* 0x000ea20000300800 */
[----:B0-----:R-:W-:-:S03]  /*6ac80*/  IMAD.MOV.U32 R2, RZ, RZ, R5 ;  /* 0x000000ffff027224 */ /* 0x001fc600078e0005 */
        /* <DEDUP_REMOVED lines=33> */
[----:B------:R-:W2:Y:S04]  /*6aea0*/  LDL.LU R0, [R1+0x11ec] ;  /* 0x0011ec0001007983 */ /* 0x000ea80000300800 */
[----:B------:R-:W2:Y:S04]  /*6aeb0*/  LDL.LU R29, [R1+0x11e8] ;  /* 0x0011e800011d7983 */ /* 0x000ea80000300800 */
[----:B------:R-:W3:Y:S04]  /*6aec0*/  LDL.LU R15, [R1+0x1044] ;  /* 0x00104400010f7983 */ /* 0x000ee80000300800 */
[----:B------:R-:W3:Y:S04]  /*6aed0*/  LDL.LU R12, [R1+0x1040] ;  /* 0x00104000010c7983 */ /* 0x000ee80000300800 */
[----:B------:R-:W4:Y:S04]  /*6aee0*/  LDL.LU R14, [R1+0x11c4] ;  /* 0x0011c400010e7983 */ /* 0x000f280000300800 */
[----:B------:R-:W4:Y:S01]  /*6aef0*/  LDL.LU R9, [R1+0x11c0] ;  /* 0x0011c00001097983 */ /* 0x000f220000300800 */
[----:B0-----:R-:W-:-:S03]  /*6af00*/  IMAD.MOV.U32 R28, RZ, RZ, R4 ;  /* 0x000000ffff1c7224 */ /* 0x001fc600078e0004 */
[----:B------:R-:W2:Y:S04]  /*6af10*/  LDL.LU R13, [R1+0x11d4] ;  /* 0x0011d400010d7983 */ /* 0x000ea80000300800 */
        /* <DEDUP_REMOVED lines=13> */
[----:B------:R-:W2:Y:S01]  /*6aff0*/  LDL.LU R26, [R1+0x3a4] ;  /* 0x0003a400011a7983 */ /* 0x000ea20000300800 */
[----:B------:R-:W-:-:S03]  /*6b000*/  F2FP.BF16.PACK_AB R2, R28, R2 ;  /* 0x000000021c02723e */ /* 0x000fc600000010ff */
[----:B------:R-:W2:Y:S04]  /*6b010*/  LDL.LU R27, [R1+0x3a0] ;  /* 0x0003a000011b7983 */ /* 0x000ea80000300800 */
[----:B------:R-:W2:Y:S04]  /*6b020*/  LDL.LU R20, [R1+0x3b4] ;  /* 0x0003b40001147983 */ /* 0x000ea80000300800 */
[----:B------:R-:W2:Y:S04]  /*6b030*/  LDL.LU R21, [R1+0x3b0] ;  /* 0x0003b00001157983 */ /* 0x000ea80000300800 */
[----:B------:R-:W2:Y:S04]  /*6b040*/  LDL.LU R22, [R1+0x3c4] ;  /* 0x0003c40001167983 */ /* 0x000ea80000300800 */
[----:B------:R-:W2:Y:S04]  /*6b050*/  LDL.LU R23, [R1+0x3c0] ;  /* 0x0003c00001177983 */ /* 0x000ea80000300800 */
[----:B------:R0:W-:Y:S04]  /*6b060*/  STL [R1+0x23a0], R17 ;  /* 0x0023a01101007387 */ /* 0x0001e80000100800 */
[----:B0-----:R-:W2:Y:S04]  /*6b070*/  LDL.LU R17, [R1+0x11c8] ;  /* 0x0011c80001117983 */ /* 0x001ea80000300800 */
[----:B------:R-:W2:Y:S04]  /*6b080*/  LDL.LU R28, [R1+0x2c48] ;  /* 0x002c4800011c7983 */ /* 0x000ea80000300800 */
[----:B------:R0:W-:Y:S04]  /*6b090*/  STL [R1+0xc6c], R2 ;  /* 0x000c6c0201007387 */ /* 0x0001e80000100800 */
[----:B0-----:R-:W2:Y:S02]  /*6b0a0*/  LDL.LU R2, [R1+0x2c44] ;  /* 0x002c440001027983 */ /* 0x001ea40000300800 */
[----:B--2---:R-:W-:-:S02]  /*6b0b0*/  F2FP.BF16.PACK_AB R2, R28, R2 ;  /* 0x000000021c02723e */ /* 0x004fc400000010ff */
        /* <DEDUP_REMOVED lines=64> */
[----:B------:R-:W2:Y:S01]  /*6b4c0*/  LDL.LU R2, [R1+0x2bc0] ;  /* 0x002bc00001027983 */ /* 0x000ea20000300800 */
[----:B------:R-:W-:Y:S02]  /*6b4d0*/  F2FP.BF16.PACK_AB R0, R0, R29 ;  /* 0x0000001d0000723e */ /* 0x000fe400000010ff */
[----:B---3--:R-:W-:Y:S01]  /*6b4e0*/  F2FP.BF16.PACK_AB R12, R15, R12 ;  /* 0x0000000c0f0c723e */ /* 0x008fe200000010ff */
[----:B------:R-:W-:Y:S01]  /*6b4f0*/  STL [R1+0xc28], R17 ;  /* 0x000c281101007387 */ /* 0x000fe20000100800 */
[----:B------:R-:W-:Y:S02]  /*6b500*/  F2FP.BF16.PACK_AB R3, R16, R3 ;  /* 0x000000031003723e */ /* 0x000fe400000010ff */
[----:B--2---:R-:W-:-:S05]  /*6b510*/  F2FP.BF16.PACK_AB R2, R2, R28 ;  /* 0x0000001c0202723e */ /* 0x004fca00000010ff */
[----:B------:R4:W-:Y:S04]  /*6b520*/  STL [R1+0xc24], R2 ;  /* 0x000c240201007387 */ /* 0x0009e80000100800 */
[----:B------:R0:W-:Y:S01]  /*6b530*/  STL [R1+0xc20], R0 ;  /* 0x000c200001007387 */ /* 0x0001e20000100800 */
[----:B----4-:R-:W-:-:S03]  /*6b540*/  F2FP.BF16.PACK_AB R2, R14, R9 ;  /* 0x000000090e02723e */ /* 0x010fc600000010ff */
[----:B------:R-:W-:Y:S01]  /*6b550*/  STL [R1+0xc1c], R12 ;  /* 0x000c1c0c01007387 */ /* 0x000fe20000100800 */
[----:B0-----:R-:W-:-:S03]  /*6b560*/  F2FP.BF16.PACK_AB R0, R13, R8 ;  /* 0x000000080d00723e */ /* 0x001fc600000010ff */
[----:B------:R0:W-:Y:S04]  /*6b570*/  STL [R1+0xc18], R2 ;  /* 0x000c180201007387 */ /* 0x0001e80000100800 */
[----:B------:R1:W-:Y:S04]  /*6b580*/  STL [R1+0xc14], R0 ;  /* 0x000c140001007387 */ /* 0x0003e80000100800 */
[----:B------:R2:W-:Y:S01]  /*6b590*/  STL [R1+0xc10], R3 ;  /* 0x000c100301007387 */ /* 0x0005e20000100800 */
[----:B0-----:R-:W-:Y:S02]  /*6b5a0*/  F2FP.BF16.PACK_AB R2, R4, R5 ;  /* 0x000000050402723e */ /* 0x001fe400000010ff */
[----:B-1----:R-:W-:-:S03]  /*6b5b0*/  F2FP.BF16.PACK_AB R0, R6, R7 ;  /* 0x000000070600723e */ /* 0x002fc600000010ff */
[----:B------:R0:W-:Y:S01]  /*6b5c0*/  STL [R1+0xc0c], R2 ;  /* 0x000c0c0201007387 */ /* 0x0001e20000100800 */
[----:B--2---:R-:W-:-:S03]  /*6b5d0*/  F2FP.BF16.PACK_AB R3, R10, R11 ;  /* 0x0000000b0a03723e */ /* 0x004fc600000010ff */
[----:B------:R1:W-:Y:S04]  /*6b5e0*/  STL [R1+0xc08], R0 ;  /* 0x000c080001007387 */ /* 0x0003e80000100800 */
[----:B------:R2:W-:Y:S01]  /*6b5f0*/  STL [R1+0xc04], R3 ;  /* 0x000c040301007387 */ /* 0x0005e20000100800 */
[----:B0-----:R-:W-:Y:S02]  /*6b600*/  F2FP.BF16.PACK_AB R2, R18, R19 ;  /* 0x000000131202723e */ /* 0x001fe400000010ff */
[----:B-1----:R-:W-:-:S03]  /*6b610*/  F2FP.BF16.PACK_AB R0, R24, R25 ;  /* 0x000000191800723e */ /* 0x002fc600000010ff */
[----:B------:R0:W-:Y:S01]  /*6b620*/  STL [R1+0xc00], R2 ;  /* 0x000c000201007387 */ /* 0x0001e20000100800 */
[----:B--2---:R-:W-:-:S03]  /*6b630*/  F2FP.BF16.PACK_AB R3, R26, R27 ;  /* 0x0000001b1a03723e */ /* 0x004fc600000010ff */
[----:B------:R1:W-:Y:S04]  /*6b640*/  STL [R1+0xbfc], R0 ;  /* 0x000bfc0001007387 */ /* 0x0003e80000100800 */
[----:B------:R-:W-:Y:S04]  /*6b650*/  STL [R1+0xbf8], R3 ;  /* 0x000bf80301007387 */ /* 0x000fe80000100800 */
[----:B------:R-:W2:Y:S01]  /*6b660*/  LDL.LU R17, [R1+0x12d8] ;  /* 0x0012d80001117983 */ /* 0x000ea20000300800 */
[----:B0-----:R-:W-:Y:S02]  /*6b670*/  F2FP.BF16.PACK_AB R2, R20, R21 ;  /* 0x000000151402723e */ /* 0x001fe400000010ff */
[----:B-1----:R-:W-:-:S03]  /*6b680*/  F2FP.BF16.PACK_AB R0, R22, R23 ;  /* 0x000000171600723e */ /* 0x002fc600000010ff */
        /* <DEDUP_REMOVED lines=36> */
[----:B------:R-:W3:Y:S04]  /*6b8d0*/  LDL.LU R2, [R1+0x12ec] ;  /* 0x0012ec0001027983 */ /* 0x000ee80000300800 */
[----:B---3--:R0:W-:Y:S04]  /*6b8e0*/  STL [R1+0x2b34], R2 ;  /* 0x002b340201007387 */ /* 0x0081e80000100800 */
[----:B0-----:R-:W3:Y:S04]  /*6b8f0*/  LDL.LU R2, [R1+0x12dc] ;  /* 0x0012dc0001027983 */ /* 0x001ee80000300800 */
        /* <DEDUP_REMOVED lines=33> */
[----:B0-----:R-:W2:Y:S04]  /*6bb10*/  LDL.LU R2, [R1+0x10cc] ;  /* 0x0010cc0001027983 */ /* 0x001ea80000300800 */
[----:B------:R-:W3:Y:S04]  /*6bb20*/  LDL.LU R28, [R1+0x12e8] ;  /* 0x0012e800011c7983 */ /* 0x000ee80000300800 */
[----:B------:R-:W4:Y:S04]  /*6bb30*/  LDL.LU R0, [R1+0x12fc] ;  /* 0x0012fc0001007983 */ /* 0x000f280000300800 */
        /* <DEDUP_REMOVED lines=25> */
[----:B--2---:R-:W-:-:S03]  /*6bcd0*/  F2FP.BF16.PACK_AB R17, R2, R17 ;  /* 0x000000110211723e */ /* 0x004fc600000010ff */
        /* <DEDUP_REMOVED lines=69> */
[----:B----4-:R-:W-:Y:S02]  /*6c130*/  F2FP.BF16.PACK_AB R0, R0, R29 ;  /* 0x0000001d0000723e */ /* 0x010fe400000010ff */
[----:B---3--:R-:W-:Y:S01]  /*6c140*/  F2FP.BF16.PACK_AB R12, R15, R12 ;  /* 0x0000000c0f0c723e */ /* 0x008fe200000010ff */
[----:B------:R-:W-:Y:S01]  /*6c150*/  STL [R1+0xba8], R17 ;  /* 0x000ba81101007387 */ /* 0x000fe20000100800 */
[----:B------:R-:W-:Y:S02]  /*6c160*/  F2FP.BF16.PACK_AB R3, R16, R3 ;  /* 0x000000031003723e */ /* 0x000fe400000010ff */
[----:B--2---:R-:W-:-:S05]  /*6c170*/  F2FP.BF16.PACK_AB R2, R2, R28 ;  /* 0x0000001c0202723e */ /* 0x004fca00000010ff */
[----:B------:R0:W-:Y:S04]  /*6c180*/  STL [R1+0xba4], R2 ;  /* 0x000ba40201007387 */ /* 0x0001e80000100800 */
[----:B------:R1:W-:Y:S01]  /*6c190*/  STL [R1+0xba0], R0 ;  /* 0x000ba00001007387 */ /* 0x0003e20000100800 */
[----:B0-----:R-:W-:-:S03]  /*6c1a0*/  F2FP.BF16.PACK_AB R2, R14, R9 ;  /* 0x000000090e02723e */ /* 0x001fc600000010ff */
[----:B------:R-:W-:Y:S01]  /*6c1b0*/  STL [R1+0xb9c], R12 ;  /* 0x000b9c0c01007387 */ /* 0x000fe20000100800 */
[----:B-1----:R-:W-:-:S03]  /*6c1c0*/  F2FP.BF16.PACK_AB R0, R13, R8 ;  /* 0x000000080d00723e */ /* 0x002fc600000010ff */
        /* <DEDUP_REMOVED lines=773> */
[----:B------:R-:W2:Y:S03]  /*6f220*/  LDL.LU R2, [R1+0x2914] ;  /* 0x0029140001027983 */ /* 0x000ea60000300800 */
[----:B------:R0:W-:Y:S02]  /*6f230*/  STL [R1+0x870], R17 ;  /* 0x0008701101007387 */ /* 0x0001e40000100800 */
[----:B0-----:R-:W2:Y:S02]  /*6f240*/  LDL.LU R17, [R1+0x2910] ;  /* 0x0029100001117983 */ /* 0x001ea40000300800 */
[----:B--2---:R-:W-:Y:S02]  /*6f250*/  F2FP.BF16.PACK_AB R17, R2, R17 ;  /* 0x000000110211723e */ /* 0x004fe400000010ff */
[----:B------:R-:W2:Y:S03]  /*6f260*/  LDL.LU R2, [R1+0x290c] ;  /* 0x00290c0001027983 */ /* 0x000ea60000300800 */
[----:B------:R0:W-:Y:S02]  /*6f270*/  STL [R1+0x86c], R17 ;  /* 0x00086c1101007387 */ /* 0x0001e40000100800 */
[----:B0-----:R-:W2:Y:S02]  /*6f280*/  LDL.LU R17, [R1+0x2908] ;  /* 0x0029080001117983 */ /* 0x001ea40000300800 */
[----:B--2---:R-:W-:-:S02]  /*6f290*/  F2FP.BF16.PACK_AB R17, R2, R17 ;  /* 0x000000110211723e */ /* 0x004fc400000010ff */
[----:B------:R-:W2:Y:S01]  /*6f2a0*/  LDL.LU R2, [R1+0x2904] ;  /* 0x0029040001027983 */ /* 0x000ea20000300800 */
[----:B----4-:R-:W-:Y:S02]  /*6f2b0*/  F2FP.BF16.PACK_AB R0, R0, R29 ;  /* 0x0000001d0000723e */ /* 0x010fe400000010ff */
[----:B------:R-:W-:Y:S01]  /*6f2c0*/  STL [R1+0x868], R17 ;  /* 0x0008681101007387 */ /* 0x000fe20000100800 */
[----:B---3--:R-:W-:Y:S02]  /*6f2d0*/  F2FP.BF16.PACK_AB R12, R15, R12 ;  /* 0x0000000c0f0c723e */ /* 0x008fe400000010ff */
[----:B------:R-:W-:Y:S02]  /*6f2e0*/  F2FP.BF16.PACK_AB R3, R16, R3 ;  /* 0x000000031003723e */ /* 0x000fe400000010ff */
[----:B--2---:R-:W-:-:S05]  /*6f2f0*/  F2FP.BF16.PACK_AB R2, R2, R28 ;  /* 0x0000001c0202723e */ /* 0x004fca00000010ff */
[----:B------:R0:W-:Y:S01]  /*6f300*/  STL [R1+0x864], R2 ;  /* 0x0008640201007387 */ /* 0x0001e20000100800 */
[----:B------:R1:W-:Y:S02]  /*6f310*/  STL [R1+0x860], R0 ;  /* 0x0008600001007387 */ /* 0x0003e40000100800 */
[----:B------:R-:W-:Y:S01]  /*6f320*/  STL [R1+0x7dc], R12 ;  /* 0x0007dc0c01007387 */ /* 0x000fe20000100800 */
[----:B0-----:R-:W-:Y:S02]  /*6f330*/  F2FP.BF16.PACK_AB R2, R14, R9 ;  /* 0x000000090e02723e */ /* 0x001fe400000010ff */
[----:B-1----:R-:W-:-:S03]  /*6f340*/  F2FP.BF16.PACK_AB R0, R13, R8 ;  /* 0x000000080d00723e */ /* 0x002fc600000010ff */
[----:B------:R0:W-:Y:S02]  /*6f350*/  STL [R1+0x7d8], R2 ;  /* 0x0007d80201007387 */ /* 0x0001e40000100800 */
[----:B------:R1:W-:Y:S02]  /*6f360*/  STL [R1+0x7d4], R0 ;  /* 0x0007d40001007387 */ /* 0x0003e40000100800 */
[----:B------:R2:W-:Y:S01]  /*6f370*/  STL [R1+0x7d0], R3 ;  /* 0x0007d00301007387 */ /* 0x0005e20000100800 */
[----:B0-----:R-:W-:Y:S02]  /*6f380*/  F2FP.BF16.PACK_AB R2, R4, R5 ;  /* 0x000000050402723e */ /* 0x001fe400000010ff */
[----:B-1----:R-:W-:Y:S02]  /*6f390*/  F2FP.BF16.PACK_AB R0, R6, R7 ;  /* 0x000000070600723e */ /* 0x002fe400000010ff */
[----:B--2---:R-:W-:Y:S01]  /*6f3a0*/  F2FP.BF16.PACK_AB R3, R10, R11 ;  /* 0x0000000b0a03723e */ /* 0x004fe200000010ff */
[----:B------:R0:W-:Y:S02]  /*6f3b0*/  STL [R1+0x7cc], R2 ;  /* 0x0007cc0201007387 */ /* 0x0001e40000100800 */
[----:B------:R1:W-:Y:S02]  /*6f3c0*/  STL [R1+0x7c8], R0 ;  /* 0x0007c80001007387 */ /* 0x0003e40000100800 */
[----:B------:R2:W-:Y:S01]  /*6f3d0*/  STL [R1+0x7c4], R3 ;  /* 0x0007c40301007387 */ /* 0x0005e20000100800 */
[----:B0-----:R-:W-:-:S02]  /*6f3e0*/  F2FP.BF16.PACK_AB R2, R18, R19 ;  /* 0x000000131202723e */ /* 0x001fc400000010ff */
[----:B-1----:R-:W-:Y:S02]  /*6f3f0*/  F2FP.BF16.PACK_AB R0, R24, R25 ;  /* 0x000000191800723e */ /* 0x002fe400000010ff */
[----:B--2---:R-:W-:Y:S01]  /*6f400*/  F2FP.BF16.PACK_AB R3, R26, R27 ;  /* 0x0000001b1a03723e */ /* 0x004fe200000010ff */
[----:B------:R0:W-:Y:S02]  /*6f410*/  STL [R1+0x7c0], R2 ;  /* 0x0007c00201007387 */ /* 0x0001e40000100800 */
[----:B------:R1:W-:Y:S02]  /*6f420*/  STL [R1+0x7bc], R0 ;  /* 0x0007bc0001007387 */ /* 0x0003e40000100800 */
[----:B------:R-:W-:Y:S02]  /*6f430*/  STL [R1+0x7b8], R3 ;  /* 0x0007b80301007387 */ /* 0x000fe40000100800 */
[----:B------:R-:W2:Y:S01]  /*6f440*/  LDL.LU R17, [R1+0x1438] ;  /* 0x0014380001117983 */ /* 0x000ea20000300800 */
[----:B0-----:R-:W-:-:S02]  /*6f450*/  F2FP.BF16.PACK_AB R2, R20, R21 ;  /* 0x000000151402723e */ /* 0x001fc400000010ff */
[----:B-1----:R-:W-:-:S03]  /*6f460*/  F2FP.BF16.PACK_AB R0, R22, R23 ;  /* 0x000000171600723e */ /* 0x002fc600000010ff */
[----:B------:R-:W-:Y:S04]  /*6f470*/  STL [R1+0x7b4], R2 ;  /* 0x0007b40201007387 */ /* 0x000fe80000100800 */
[----:B--2---:R0:W-:Y:S01]  /*6f480*/  STL [R1+0x287c], R17 ;  /* 0x00287c1101007387 */ /* 0x0041e20000100800 */
[----:B------:R-:W-:Y:S03]  /*6f490*/  STL [R1+0x7b0], R0 ;  /* 0x0007b00001007387 */ /* 0x000fe60000100800 */
        /* <DEDUP_REMOVED lines=32> */
[----:B0-----:R-:W2:Y:S01]  /*6f6a0*/  LDL.LU R17, [R1+0x1398] ;  /* 0x0013980001117983 */ /* 0x001ea20000300800 */
[----:B------:R-:W3:Y:S03]  /*6f6b0*/  LDL.LU R2, [R1+0x144c] ;  /* 0x00144c0001027983 */ /* 0x000ee60000300800 */
        /* <DEDUP_REMOVED lines=35> */
[----:B0-----:R-:W2:Y:S01]  /*6f8f0*/  LDL.LU R2, [R1+0x139c] ;  /* 0x00139c0001027983 */ /* 0x001ea20000300800 */
[----:B------:R-:W3:Y:S02]  /*6f900*/  LDL.LU R28, [R1+0x1448] ;  /* 0x00144800011c7983 */ /* 0x000ee40000300800 */
[----:B------:R-:W4:Y:S02]  /*6f910*/  LDL.LU R0, [R1+0x146c] ;  /* 0x00146c0001007983 */ /* 0x000f240000300800 */
[----:B------:R-:W4:Y:S01]  /*6f920*/  LDL.LU R29, [R1+0x1468] ;  /* 0x00146800011d7983 */ /* 0x000f220000300800 */
        /* <DEDUP_REMOVED lines=93> */
[----:B------:R-:W2:Y:S01]  /*6ff00*/  LDL.LU R2, [R1+0x2878] ;  /* 0x0028780001027983 */ /* 0x000ea20000300800 */
[----:B----4-:R-:W-:-:S02]  /*6ff10*/  F2FP.BF16.PACK_AB R0, R0, R29 ;  /* 0x0000001d0000723e */ /* 0x010fc400000010ff */
        /* <DEDUP_REMOVED lines=1648> */
[----:B------:R-:W3:Y:S03]  /*76620*/  LDL.LU R5, [R1+0x16d8] ;  /* 0x0016d80001057983 */ /* 0x000ee60000300800 */
[----:B---3--:R0:W-:Y:S04]  /*76630*/  STL [R1+0x23d0], R5 ;  /* 0x0023d00501007387 */ /* 0x0081e80000100800 */
[----:B0-----:R-:W3:Y:S01]  /*76640*/  LDL.LU R5, [R1+0x16cc] ;  /* 0x0016cc0001057983 */ /* 0x001ee20000300800 */
[----:B------:R-:W4:Y:S03]  /*76650*/  LDL.LU R4, [R1+0x16e8] ;  /* 0x0016e80001047983 */ /* 0x000f260000300800 */
[----:B----4-:R0:W-:Y:S04]  /*76660*/  STL [R1+0x23cc], R4 ;  /* 0x0023cc0401007387 */ /* 0x0101e80000100800 */
[----:B0-----:R-:W4:Y:S01]  /*76670*/  LDL.LU R4, [R1+0x16dc] ;  /* 0x0016dc0001047983 */ /* 0x001f220000300800 */
[----:B------:R-:W2:Y:S03]  /*76680*/  LDL.LU R11, [R1+0x16b0] ;  /* 0x0016b000010b7983 */ /* 0x000ea60000300800 */
[----:B--2---:R0:W-:Y:S04]  /*76690*/  STL [R1+0x23c8], R11 ;  /* 0x0023c80b01007387 */ /* 0x0041e80000100800 */
[----:B0-----:R-:W2:Y:S01]  /*766a0*/  LDL.LU R11, [R1+0x16ec] ;  /* 0x0016ec00010b7983 */ /* 0x001ea20000300800 */
        /* <DEDUP_REMOVED lines=27> */
[----:B------:R-:W2:Y:S02]  /*76860*/  LDL.LU R18, [R1+0x1700] ;  /* 0x0017000001127983 */ /* 0x000ea40000300800 */
[----:B------:R-:W2:Y:S02]  /*76870*/  LDL.LU R16, [R1+0x1720] ;  /* 0x0017200001107983 */ /* 0x000ea40000300800 */
        /* <DEDUP_REMOVED lines=11> */
[----:B------:R-:W2:Y:S01]  /*76930*/  LDL.LU R2, [R1+0x164c] ;  /* 0x00164c0001027983 */ /* 0x000ea20000300800 */
[----:B------:R-:W-:-:S02]  /*76940*/  F2FP.BF16.PACK_AB R7, R6, R7 ;  /* 0x000000070607723e */ /* 0x000fc400000010ff */
[----:B--2---:R0:W-:Y:S04]  /*76950*/  STL [R1+0x238c], R2 ;  /* 0x00238c0201007387 */ /* 0x0041e80000100800 */
        /* <DEDUP_REMOVED lines=39> */
[----:B------:R0:W-:Y:S02]  /*76bd0*/  STL [R1], R7 ;  /* 0x0000000701007387 */ /* 0x0001e40000100800 */
[----:B0-----:R-:W2:Y:S02]  /*76be0*/  LDL.LU R7, [R1+0x23d8] ;  /* 0x0023d80001077983 */ /* 0x001ea40000300800 */
[----:B--2---:R-:W-:Y:S02]  /*76bf0*/  F2FP.BF16.PACK_AB R7, R6, R7 ;  /* 0x000000070607723e */ /* 0x004fe400000010ff */
[----:B------:R-:W3:Y:S02]  /*76c00*/  LDL.LU R6, [R1+0x23d4] ;  /* 0x0023d40001067983 */ /* 0x000ee40000300800 */
[----:B---3--:R-:W-:-:S02]  /*76c10*/  F2FP.BF16.PACK_AB R6, R5, R6 ;  /* 0x000000060506723e */ /* 0x008fc400000010ff */
[----:B------:R-:W4:Y:S02]  /*76c20*/  LDL.LU R5, [R1+0x23d0] ;  /* 0x0023d00001057983 */ /* 0x000f240000300800 */
[----:B----4-:R-:W-:Y:S02]  /*76c30*/  F2FP.BF16.PACK_AB R5, R4, R5 ;  /* 0x000000050405723e */ /* 0x010fe400000010ff */
[----:B------:R-:W2:Y:S02]  /*76c40*/  LDL.LU R4, [R1+0x23cc] ;  /* 0x0023cc0001047983 */ /* 0x000ea40000300800 */
[----:B--2---:R-:W-:Y:S02]  /*76c50*/  F2FP.BF16.PACK_AB R4, R11, R4 ;  /* 0x000000040b04723e */ /* 0x004fe400000010ff */
[----:B------:R-:W2:Y:S02]  /*76c60*/  LDL.LU R11, [R1+0x23c8] ;  /* 0x0023c800010b7983 */ /* 0x000ea40000300800 */
[----:B--2---:R-:W-:-:S02]  /*76c70*/  F2FP.BF16.PACK_AB R11, R10, R11 ;  /* 0x0000000b0a0b723e */ /* 0x004fc400000010ff */
[----:B------:R-:W2:Y:S02]  /*76c80*/  LDL.LU R10, [R1+0x23c4] ;  /* 0x0023c400010a7983 */ /* 0x000ea40000300800 */
[----:B--2---:R-:W-:Y:S02]  /*76c90*/  F2FP.BF16.PACK_AB R10, R9, R10 ;  /* 0x0000000a090a723e */ /* 0x004fe400000010ff */
        /* <DEDUP_REMOVED lines=26> */
[----:B------:R-:W2:Y:S01]  /*76e40*/  LDL.LU R2, [R1+0x238c] ;  /* 0x00238c0001027983 */ /* 0x000ea20000300800 */
[----:B------:R-:W-:Y:S02]  /*76e50*/  F2FP.BF16.PACK_AB R27, R28, R27 ;  /* 0x0000001b1c1b723e */ /* 0x000fe400000010ff */
[----:B------:R-:W-:-:S02]  /*76e60*/  F2FP.BF16.PACK_AB R26, R0, R26 ;  /* 0x0000001a001a723e */ /* 0x000fc400000010ff */
[----:B------:R-:W-:Y:S02]  /*76e70*/  F2FP.BF16.PACK_AB R25, R29, R25 ;  /* 0x000000191d19723e */ /* 0x000fe400000010ff */
[----:B------:R-:W-:Y:S02]  /*76e80*/  F2FP.BF16.PACK_AB R24, R3, R24 ;  /* 0x000000180318723e */ /* 0x000fe400000010ff */
[----:B--2---:R-:W-:Y:S02]  /*76e90*/  F2FP.BF16.PACK_AB R20, R2, R20 ;  /* 0x000000140214723e */ /* 0x004fe400000010ff */
.L_x_1:
[----:B0-----:R-:W2:Y:S04]  /*76ea0*/  LDL.LU R0, [R1+0x2384] ;  /* 0x0023840001007983 */ /* 0x001ea80000300800 */
[----:B------:R0:W-:Y:S04]  /*76eb0*/  STL [R1+0x2900], R7 ;  /* 0x0029000701007387 */ /* 0x0001e80000100800 */
[----:B0-----:R-:W3:Y:S04]  /*76ec0*/  LDL.LU R7, [R1+0x2388] ;  /* 0x0023880001077983 */ /* 0x001ee80000300800 */
[----:B------:R-:W0:Y:S04]  /*76ed0*/  S2R R29, SR_TID.X ;  /* 0x00000000001d7919 */ /* 0x000e280000002100 */
[----:B------:R-:W4:Y:S01]  /*76ee0*/  LDL R3, [R1+0x1740] ;  /* 0x0017400001037983 */ /* 0x000f220000100800 */
[----:B0-----:R-:W-:-:S02]  /*76ef0*/  IMAD.SHL.U32 R28, R29, 0x40, RZ ;  /* 0x000000401d1c7824 */ /* 0x001fc400078e00ff */
[----:B------:R-:W-:-:S03]  /*76f00*/  IMAD.SHL.U32 R2, R29, 0x4, RZ ;  /* 0x000000041d027824 */ /* 0x000fc600078e00ff */
[----:B------:R-:W-:Y:S01]  /*76f10*/  LOP3.LUT R28, R28, 0x800, RZ, 0xc0, !PT ;  /* 0x000008001c1c7812 */ /* 0x000fe200078ec0ff */
[----:B------:R-:W-:Y:S01]  /*76f20*/  BAR.SYNC.DEFER_BLOCKING 0x0 ;  /* 0x0000000000007b1d */ /* 0x000fe20000010000 */
[----:B--2---:R-:W-:-:S04]  /*76f30*/  LOP3.LUT R0, R0, 0x3000, RZ, 0xc0, !PT ;  /* 0x0000300000007812 */ /* 0x004fc800078ec0ff */
[----:B---3--:R-:W-:Y:S02]  /*76f40*/  LOP3.LUT R0, R0, 0x60, R7, 0xf8, !PT ;  /* 0x0000006000007812 */ /* 0x008fe400078ef807 */
[----:B------:R-:W2:Y:S01]  /*76f50*/  LDL.LU R7, [R1+0x2900] ;  /* 0x0029000001077983 */ /* 0x000ea20000300800 */
[----:B------:R-:W-:Y:S01]  /*76f60*/  IMAD.SHL.U32 R29, R29, 0x800, RZ ;  /* 0x000008001d1d7824 */ /* 0x000fe200078e00ff */
[----:B------:R-:W-:Y:S02]  /*76f70*/  LOP3.LUT R0, R0, 0x170, R2, 0x78, !PT ;  /* 0x0000017000007812 */ /* 0x000fe400078e7802 */
[----:B----4-:R-:W-:-:S03]  /*76f80*/  IADD3 R2, R3, 0x1, RZ ;  /* 0x0000000103027810 */ /* 0x010fc60007ffe0ff */
[----:B------:R-:W-:Y:S01]  /*76f90*/  IMAD.IADD R0, R28, 0x1, R0 ;  /* 0x000000011c007824 */ /* 0x000fe200078e0200 */
[----:B------:R-:W-:Y:S01]  /*76fa0*/  LOP3.LUT R29, R29, 0x3000, RZ, 0xc0, !PT ;  /* 0x000030001d1d7812 */ /* 0x000fe200078ec0ff */
[----:B------:R-:W0:Y:S01]  /*76fb0*/  S2R R28, SR_TID.X ;  /* 0x00000000001c7919 */ /* 0x000e220000002100 */
[----:B------:R-:W-:Y:S02]  /*76fc0*/  ISETP.GE.AND P0, PT, R2, c[0x0][0x17c], PT ;  /* 0x00005f0002007a0c */ /* 0x000fe40003f06270 */
[----:B------:R-:W-:Y:S01]  /*76fd0*/  IADD3 R3, R3, 0x2, RZ ;  /* 0x0000000203037810 */ /* 0x000fe20007ffe0ff */
[----:B------:R1:W-:Y:S03]  /*76fe0*/  STS.128 [R0], R24 ;  /* 0x0000001800007388 */ /* 0x0003e60000000c00 */
[----:B------:R-:W-:Y:S01]  /*76ff0*/  ISETP.GE.AND P2, PT, R3, c[0x0][0x17c], PT ;  /* 0x00005f0003007a0c */ /* 0x000fe20003f46270 */
[----:B-1----:R-:W3:Y:S04]  /*77000*/  LDL.LU R24, [R1+0x90] ;  /* 0x0000900001187983 */ /* 0x002ee80000300800 */
[----:B------:R-:W3:Y:S01]  /*77010*/  LDL.LU R25, [R1+0x94] ;  /* 0x0000940001197983 */ /* 0x000ee20000300800 */
[----:B0-----:R-:W-:-:S03]  /*77020*/  LOP3.LUT R28, R28, 0x7f, RZ, 0xc0, !PT ;  /* 0x0000007f1c1c7812 */ /* 0x001fc600078ec0ff */
[----:B------:R-:W4:Y:S02]  /*77030*/  LDL.LU R26, [R1+0x98] ;  /* 0x00009800011a7983 */ /* 0x000f240000300800 */
[----:B------:R-:W-:Y:S02]  /*77040*/  IMAD R2, R28, 0x10, R29 ;  /* 0x000000101c027824 */ /* 0x000fe400078e021d */
[----:B------:R-:W4:Y:S04]  /*77050*/  LDL.LU R27, [R1+0x9c] ;  /* 0x00009c00011b7983 */ /* 0x000f280000300800 */
[----:B------:R0:W-:Y:S04]  /*77060*/  STS.128 [R0+0x80], R20 ;  /* 0x0000801400007388 */ /* 0x0001e80000000c00 */
[----:B------:R-:W-:Y:S04]  /*77070*/  STS.128 [R0+0x200], R16 ;  /* 0x0002001000007388 */ /* 0x000fe80000000c00 */
[----:B----4-:R-:W-:Y:S04]  /*77080*/  STL.64 [R1+0x28d8], R26 ;  /* 0x0028d81a01007387 */ /* 0x010fe80000100a00 */
[----:B---3--:R-:W-:Y:S04]  /*77090*/  STL.64 [R1+0x28d0], R24 ;  /* 0x0028d01801007387 */ /* 0x008fe80000100a00 */
[----:B------:R1:W-:Y:S04]  /*770a0*/  STL [R1+0x2414], R22 ;  /* 0x0024141601007387 */ /* 0x0003e80000100800 */
[----:B0-----:R-:W3:Y:S04]  /*770b0*/  LDL.LU R20, [R1+0x10] ;  /* 0x0000100001147983 */ /* 0x001ee80000300800 */
[----:B------:R-:W3:Y:S04]  /*770c0*/  LDL.LU R21, [R1+0x14] ;  /* 0x0000140001157983 */ /* 0x000ee80000300800 */
[----:B-1----:R-:W3:Y:S04]  /*770d0*/  LDL.LU R22, [R1+0x18] ;  /* 0x0000180001167983 */ /* 0x002ee80000300800 */
[----:B------:R-:W3:Y:S04]  /*770e0*/  LDL.LU R23, [R1+0x1c] ;  /* 0x00001c0001177983 */ /* 0x000ee80000300800 */
[----:B------:R-:W4:Y:S04]  /*770f0*/  LDL.LU R16, [R1+0x80] ;  /* 0x0000800001107983 */ /* 0x000f280000300800 */
[----:B------:R-:W4:Y:S04]  /*77100*/  LDL.LU R17, [R1+0x84] ;  /* 0x0000840001117983 */ /* 0x000f280000300800 */
[----:B------:R-:W5:Y:S04]  /*77110*/  LDL.LU R18, [R1+0x88] ;  /* 0x0000880001127983 */ /* 0x000f680000300800 */
[----:B------:R-:W5:Y:S04]  /*77120*/  LDL.LU R19, [R1+0x8c] ;  /* 0x00008c0001137983 */ /* 0x000f680000300800 */
[----:B------:R0:W-:Y:S04]  /*77130*/  STS.128 [R0+0x280], R12 ;  /* 0x0002800c00007388 */ /* 0x0001e80000000c00 */
[----:B-----5:R-:W-:Y:S04]  /*77140*/  STL.64 [R1+0x28e8], R18 ;  /* 0x0028e81201007387 */ /* 0x020fe80000100a00 */
[----:B----4-:R-:W-:Y:S04]  /*77150*/  STL.64 [R1+0x28e0], R16 ;  /* 0x0028e01001007387 */ /* 0x010fe80000100a00 */
[----:B0-----:R-:W4:Y:S04]  /*77160*/  LDL.LU R12, [R1+0x70] ;  /* 0x00007000010c7983 */ /* 0x001f280000300800 */
[----:B------:R-:W4:Y:S04]  /*77170*/  LDL.LU R13, [R1+0x74] ;  /* 0x00007400010d7983 */ /* 0x000f280000300800 */
[----:B------:R-:W5:Y:S04]  /*77180*/  LDL.LU R14, [R1+0x78] ;  /* 0x00007800010e7983 */ /* 0x000f680000300800 */
[----:B------:R-:W5:Y:S04]  /*77190*/  LDL.LU R15, [R1+0x7c] ;  /* 0x00007c00010f7983 */ /* 0x000f680000300800 */
[----:B--2---:R-:W-:Y:S04]  /*771a0*/  STS.128 [R0+0x480], R4 ;  /* 0x0004800400007388 */ /* 0x004fe80000000c00 */
[----:B-----5:R-:W-:Y:S04]  /*771b0*/  STL.64 [R1+0x28f8], R14 ;  /* 0x0028f80e01007387 */ /* 0x020fe80000100a00 */
[----:B----4-:R0:W-:Y:S04]  /*771c0*/  STL.64 [R1+0x28f0], R12 ;  /* 0x0028f00c01007387 */ /* 0x0101e80000100a00 */
[----:B0-----:R-:W2:Y:S04]  /*771d0*/  LDL.LU R12, [R1] ;  /* 0x00000000010c7983 */ /* 0x001ea80000300800 */
[----:B------:R-:W2:Y:S04]  /*771e0*/  LDL.LU R13, [R1+0x4] ;  /* 0x00000400010d7983 */ /* 0x000ea80000300800 */
[----:B------:R-:W2:Y:S04]  /*771f0*/  LDL.LU R14, [R1+0x8] ;  /* 0x00000800010e7983 */ /* 0x000ea80000300800 */
[----:B------:R-:W2:Y:S04]  /*77200*/  LDL.LU R15, [R1+0xc] ;  /* 0x00000c00010f7983 */ /* 0x000ea80000300800 */
[----:B------:R-:W4:Y:S04]  /*77210*/  LDL.LU R4, [R1+0x60] ;  /* 0x0000600001047983 */ /* 0x000f280000300800 */
[----:B------:R-:W4:Y:S04]  /*77220*/  LDL.LU R5, [R1+0x64] ;  /* 0x0000640001057983 */ /* 0x000f280000300800 */
[----:B------:R-:W4:Y:S04]  /*77230*/  LDL.LU R6, [R1+0x68] ;  /* 0x0000680001067983 */ /* 0x000f280000300800 */
[----:B------:R-:W4:Y:S04]  /*77240*/  LDL.LU R7, [R1+0x6c] ;  /* 0x00006c0001077983 */ /* 0x000f280000300800 */
[----:B------:R-:W5:Y:S04]  /*77250*/  LDL.LU R16, [R1+0x20] ;  /* 0x0000200001107983 */ /* 0x000f680000300800 */
[----:B------:R-:W5:Y:S04]  /*77260*/  LDL.LU R17, [R1+0x24] ;  /* 0x0000240001117983 */ /* 0x000f680000300800 */
[----:B------:R-:W5:Y:S04]  /*77270*/  LDL.LU R18, [R1+0x28] ;  /* 0x0000280001127983 */ /* 0x000f680000300800 */
[----:B------:R-:W5:Y:S04]  /*77280*/  LDL.LU R19, [R1+0x2c] ;  /* 0x00002c0001137983 */ /* 0x000f680000300800 */
[----:B------:R-:W4:Y:S04]  /*77290*/  LDL.LU R24, [R1+0x30] ;  /* 0x0000300001187983 */ /* 0x000f280000300800 */
[----:B------:R-:W4:Y:S04]  /*772a0*/  LDL.LU R25, [R1+0x34] ;  /* 0x0000340001197983 */ /* 0x000f280000300800 */
[----:B------:R-:W4:Y:S04]  /*772b0*/  LDL.LU R26, [R1+0x38] ;  /* 0x00003800011a7983 */ /* 0x000f280000300800 */
[----:B------:R-:W4:Y:S04]  /*772c0*/  LDL.LU R27, [R1+0x3c] ;  /* 0x00003c00011b7983 */ /* 0x000f280000300800 */
[----:B------:R-:W-:Y:S04]  /*772d0*/  STS.128 [R0+0x400], R8 ;  /* 0x0004000800007388 */ /* 0x000fe80000000c00 */
[----:B---3--:R-:W-:Y:S01]  /*772e0*/  STS.128 [R0+0x680], R20 ;  /* 0x0006801400007388 */ /* 0x008fe20000000c00 */
[----:B------:R-:W-:-:S02]  /*772f0*/  LOP3.LUT R28, R2, 0x20, RZ, 0x3c, !PT ;  /* 0x00000020021c7812 */ /* 0x000fc400078e3cff */
[C---:B------:R-:W-:Y:S02]  /*77300*/  LOP3.LUT R29, R2.reuse, 0x40, RZ, 0x3c, !PT ;  /* 0x00000040021d7812 */ /* 0x040fe400078e3cff */
[----:B------:R-:W-:Y:S01]  /*77310*/  LOP3.LUT R3, R2, 0x60, RZ, 0x3c, !PT ;  /* 0x0000006002037812 */ /* 0x000fe200078e3cff */
[----:B--2---:R-:W-:Y:S04]  /*77320*/  STS.128 [R0+0x600], R12 ;  /* 0x0006000c00007388 */ /* 0x004fe80000000c00 */
[----:B------:R-:W-:Y:S06]  /*77330*/  BAR.SYNC.DEFER_BLOCKING 0x0 ;  /* 0x0000000000007b1d */ /* 0x000fec0000010000 */
[----:B------:R-:W0:Y:S04]  /*77340*/  LDS.128 R8, [R2] ;  /* 0x0000000002087984 */ /* 0x000e280000000c00 */
[----:B------:R-:W1:Y:S04]  /*77350*/  LDS.128 R12, [R28] ;  /* 0x000000001c0c7984 */ /* 0x000e680000000c00 */
[----:B------:R-:W2:Y:S04]  /*77360*/  LDS.128 R20, [R2+0x800] ;  /* 0x0008000002147984 */ /* 0x000ea80000000c00 */
[----:B0-----:R-:W-:Y:S04]  /*77370*/  STL [R1+0x194], R9 ;  /* 0x0001940901007387 */ /* 0x001fe80000100800 */
[----:B------:R0:W-:Y:S02]  /*77380*/  STL.64 [R1+0x198], R10 ;  /* 0x0001980a01007387 */ /* 0x0001e40000100a00 */
[----:B0-----:R-:W-:-:S05]  /*77390*/  IMAD.MOV.U32 R10, RZ, RZ, R8 ;  /* 0x000000ffff0a7224 */ /* 0x001fca00078e0008 */
[----:B------:R0:W-:Y:S04]  /*773a0*/  STL [R1+0x244c], R10 ;  /* 0x00244c0a01007387 */ /* 0x0001e80000100800 */
[----:B------:R-:W3:Y:S04]  /*773b0*/  LDL.LU R8, [R1+0x50] ;  /* 0x0000500001087983 */ /* 0x000ee80000300800 */
[----:B------:R-:W3:Y:S04]  /*773c0*/  LDL.LU R9, [R1+0x54] ;  /* 0x0000540001097983 */ /* 0x000ee80000300800 */
[----:B0-----:R-:W3:Y:S04]  /*773d0*/  LDL.LU R10, [R1+0x58] ;  /* 0x00005800010a7983 */ /* 0x001ee80000300800 */
[----:B------:R-:W3:Y:S04]  /*773e0*/  LDL.LU R11, [R1+0x5c] ;  /* 0x00005c00010b7983 */ /* 0x000ee80000300800 */
[----:B-1----:R-:W-:Y:S04]  /*773f0*/  STL [R1+0x1a4], R13 ;  /* 0x0001a40d01007387 */ /* 0x002fe80000100800 */
[----:B--2---:R0:W-:Y:S04]  /*77400*/  STL.64 [R1+0x220], R20 ;  /* 0x0002201401007387 */ /* 0x0041e80000100a00 */
[----:B------:R-:W-:Y:S04]  /*77410*/  STL.64 [R1+0x228], R22 ;  /* 0x0002281601007387 */ /* 0x000fe80000100a00 */
[----:B------:R-:W-:Y:S01]  /*77420*/  STL.64 [R1+0x1a8], R14 ;  /* 0x0001a80e01007387 */ /* 0x000fe20000100a00 */
[----:B0-----:R-:W-:-:S03]  /*77430*/  IMAD.MOV.U32 R21, RZ, RZ, R12 ;  /* 0x000000ffff157224 */ /* 0x001fc600078e000c */
[----:B------:R-:W0:Y:S04]  /*77440*/  LDS.128 R12, [R28+0x800] ;  /* 0x000800001c0c7984 */ /* 0x000e280000000c00 */
[----:B------:R-:W-:Y:S04]  /*77450*/  STL [R1+0x2448], R21 ;  /* 0x0024481501007387 */ /* 0x000fe80000100800 */
[----:B------:R-:W-:Y:S04]  /*77460*/  LDS.128 R20, [R29] ;  /* 0x000000001d147984 */ /* 0x000fe80000000c00 */
[----:B0-----:R-:W-:Y:S04]  /*77470*/  STL.64 [R1+0x270], R12 ;  /* 0x0002700c01007387 */ /* 0x001fe80000100a00 */
[----:B------:R-:W-:Y:S04]  /*77480*/  STL.64 [R1+0x278], R14 ;  /* 0x0002780e01007387 */ /* 0x000fe80000100a00 */
[----:B------:R-:W0:Y:S04]  /*77490*/  LDS.128 R12, [R29+0x800] ;  /* 0x000800001d0c7984 */ /* 0x000e280000000c00 */
[----:B0-----:R-:W-:Y:S04]  /*774a0*/  STL.64 [R1+0x290], R12 ;  /* 0x0002900c01007387 */ /* 0x001fe80000100a00 */
[----:B------:R-:W-:Y:S04]  /*774b0*/  STL.64 [R1+0x1b0], R20 ;  /* 0x0001b01401007387 */ /* 0x000fe80000100a00 */
[----:B------:R0:W-:Y:S04]  /*774c0*/  STL.64 [R1+0x1b8], R22 ;  /* 0x0001b81601007387 */ /* 0x0001e80000100a00 */
[----:B------:R-:W-:Y:S01]  /*774d0*/  STL [R1+0x29c], R15 ;  /* 0x00029c0f01007387 */ /* 0x000fe20000100800 */
[----:B0-----:R-:W-:-:S03]  /*774e0*/  IMAD.MOV.U32 R22, RZ, RZ, R14 ;  /* 0x000000ffff167224 */ /* 0x001fc600078e000e */
[----:B------:R-:W0:Y:S04]  /*774f0*/  LDS.128 R12, [R3] ;  /* 0x00000000030c7984 */ /* 0x000e280000000c00 */
[----:B------:R1:W-:Y:S04]  /*77500*/  STL [R1+0x2418], R22 ;  /* 0x0024181601007387 */ /* 0x0003e80000100800 */
[----:B------:R-:W2:Y:S04]  /*77510*/  LDL.LU R20, [R1+0x40] ;  /* 0x0000400001147983 */ /* 0x000ea80000300800 */
[----:B------:R-:W2:Y:S04]  /*77520*/  LDL.LU R21, [R1+0x44] ;  /* 0x0000440001157983 */ /* 0x000ea80000300800 */
[----:B-1----:R-:W2:Y:S04]  /*77530*/  LDL.LU R22, [R1+0x48] ;  /* 0x0000480001167983 */ /* 0x002ea80000300800 */
[----:B------:R-:W2:Y:S04]  /*77540*/  LDL.LU R23, [R1+0x4c] ;  /* 0x00004c0001177983 */ /* 0x000ea80000300800 */
[----:B0-----:R-:W-:Y:S04]  /*77550*/  STL.64 [R1+0x200], R12 ;  /* 0x0002000c01007387 */ /* 0x001fe80000100a00 */
[----:B------:R-:W-:Y:S04]  /*77560*/  STL.64 [R1+0x208], R14 ;  /* 0x0002080e01007387 */ /* 0x000fe80000100a00 */
[----:B------:R-:W0:Y:S04]  /*77570*/  LDS.128 R12, [R3+0x800] ;  /* 0x00080000030c7984 */ /* 0x000e280000000c00 */
[----:B------:R-:W-:Y:S06]  /*77580*/  BAR.SYNC.DEFER_BLOCKING 0x0 ;  /* 0x0000000000007b1d */ /* 0x000fec0000010000 */
[----:B-----5:R-:W-:Y:S04]  /*77590*/  STS.128 [R0], R16 ;  /* 0x0000001000007388 */ /* 0x020fe80000000c00 */
[----:B----4-:R-:W-:Y:S04]  /*775a0*/  STS.128 [R0+0x80], R24 ;  /* 0x0000801800007388 */ /* 0x010fe80000000c00 */
[----:B0-----:R-:W-:Y:S04]  /*775b0*/  STL.64 [R1+0x2d0], R12 ;  /* 0x0002d00c01007387 */ /* 0x001fe80000100a00 */
[----:B------:R0:W-:Y:S04]  /*775c0*/  STL.64 [R1+0x2d8], R14 ;  /* 0x0002d80e01007387 */ /* 0x0001e80000100a00 */
[----:B0-----:R-:W4:Y:S04]  /*775d0*/  LDL.LU.64 R14, [R1+0x28f8] ;  /* 0x0028f800010e7983 */ /* 0x001f280000300a00 */
[----:B------:R-:W4:Y:S04]  /*775e0*/  LDL.LU.64 R12, [R1+0x28f0] ;  /* 0x0028f000010c7983 */ /* 0x000f280000300a00 */
[----:B------:R-:W5:Y:S04]  /*775f0*/  LDL.LU.64 R18, [R1+0x28e8] ;  /* 0x0028e80001127983 */ /* 0x000f680000300a00 */
[----:B------:R-:W5:Y:S04]  /*77600*/  LDL.LU.64 R16, [R1+0x28e0] ;  /* 0x0028e00001107983 */ /* 0x000f680000300a00 */
[----:B------:R-:W5:Y:S04]  /*77610*/  LDL.LU.64 R26, [R1+0x28d8] ;  /* 0x0028d800011a7983 */ /* 0x000f680000300a00 */
[----:B------:R-:W5:Y:S04]  /*77620*/  LDL.LU.64 R24, [R1+0x28d0] ;  /* 0x0028d00001187983 */ /* 0x000f680000300a00 */
[----:B------:R-:W-:Y:S04]  /*77630*/  STS.128 [R0+0x400], R4 ;  /* 0x0004000400007388 */ /* 0x000fe80000000c00 */
[----:B---3--:R-:W-:Y:S04]  /*77640*/  STS.128 [R0+0x280], R8 ;  /* 0x0002800800007388 */ /* 0x008fe80000000c00 */
[----:B--2---:R-:W-:Y:S04]  /*77650*/  STS.128 [R0+0x200], R20 ;  /* 0x0002001400007388 */ /* 0x004fe80000000c00 */
[----:B----4-:R-:W-:Y:S04]  /*77660*/  STS.128 [R0+0x480], R12 ;  /* 0x0004800c00007388 */ /* 0x010fe80000000c00 */
[----:B-----5:R-:W-:Y:S04]  /*77670*/  STS.128 [R0+0x600], R16 ;  /* 0x0006001000007388 */ /* 0x020fe80000000c00 */
[----:B------:R-:W-:Y:S04]  /*77680*/  STS.128 [R0+0x680], R24 ;  /* 0x0006801800007388 */ /* 0x000fe80000000c00 */
[----:B------:R-:W-:Y:S06]  /*77690*/  BAR.SYNC.DEFER_BLOCKING 0x0 ;  /* 0x0000000000007b1d */ /* 0x000fec0000010000 */
[----:B------:R-:W0:Y:S04]  /*776a0*/  LDS.128 R4, [R2] ;  /* 0x0000000002047984 */ /* 0x000e280000000c00 */
[----:B------:R-:W1:Y:S04]  /*776b0*/  LDS.128 R12, [R2+0x800] ;  /* 0x00080000020c7984 */ /* 0x000e680000000c00 */
[----:B------:R-:W2:Y:S04]  /*776c0*/  LDS.128 R8, [R28] ;  /* 0x000000001c087984 */ /* 0x000ea80000000c00 */
[----:B0-----:R-:W-:Y:S04]  /*776d0*/  STL.64 [R1+0x40], R4 ;  /* 0x0000400401007387 */ /* 0x001fe80000100a00 */
[----:B------:R-:W-:Y:S04]  /*776e0*/  STL.64 [R1+0x48], R6 ;  /* 0x0000480601007387 */ /* 0x000fe80000100a00 */
[----:B------:R-:W0:Y:S04]  /*776f0*/  LDS.128 R4, [R28+0x800] ;  /* 0x000800001c047984 */ /* 0x000e280000000c00 */
[----:B-1----:R1:W-:Y:S04]  /*77700*/  STL.64 [R1+0x210], R12 ;  /* 0x0002100c01007387 */ /* 0x0023e80000100a00 */
[----:B------:R3:W-:Y:S04]  /*77710*/  STL.64 [R1+0x218], R14 ;  /* 0x0002180e01007387 */ /* 0x0007e80000100a00 */
[----:B------:R-:W4:Y:S04]  /*77720*/  LDL.LU R16, [R1+0x180] ;  /* 0x0001800001107983 */ /* 0x000f280000300800 */
[----:B--2---:R-:W-:Y:S04]  /*77730*/  STL.64 [R1+0x60], R8 ;  /* 0x0000600801007387 */ /* 0x004fe80000100a00 */
[----:B------:R-:W-:Y:S04]  /*77740*/  STL.64 [R1+0x68], R10 ;  /* 0x0000680a01007387 */ /* 0x000fe80000100a00 */
[----:B0-----:R0:W-:Y:S04]  /*77750*/  STL.64 [R1+0x230], R4 ;  /* 0x0002300401007387 */ /* 0x0011e80000100a00 */
[----:B------:R2:W-:Y:S04]  /*77760*/  STL.64 [R1+0x238], R6 ;  /* 0x0002380601007387 */ /* 0x0005e80000100a00 */
[----:B------:R-:W4:Y:S04]  /*77770*/  LDL.LU R17, [R1+0x184] ;  /* 0x0001840001117983 */ /* 0x000f280000300800 */
[----:B------:R-:W5:Y:S04]  /*77780*/  LDL.LU R18, [R1+0x188] ;  /* 0x0001880001127983 */ /* 0x000f680000300800 */
[----:B------:R-:W5:Y:S04]  /*77790*/  LDL.LU R19, [R1+0x18c] ;  /* 0x00018c0001137983 */ /* 0x000f680000300800 */
[----:B-----5:R-:W-:Y:S04]  /*777a0*/  STL.64 [R1+0x2828], R18 ;  /* 0x0028281201007387 */ /* 0x020fe80000100a00 */
[----:B----4-:R-:W-:Y:S04]  /*777b0*/  STL.64 [R1+0x2820], R16 ;  /* 0x0028201001007387 */ /* 0x010fe80000100a00 */
[----:B-1----:R-:W4:Y:S04]  /*777c0*/  LDL.LU R12, [R1+0x170] ;  /* 0x00017000010c7983 */ /* 0x002f280000300800 */
[----:B------:R-:W4:Y:S04]  /*777d0*/  LDL.LU R13, [R1+0x174] ;  /* 0x00017400010d7983 */ /* 0x000f280000300800 */
[----:B---3--:R-:W3:Y:S04]  /*777e0*/  LDL.LU R14, [R1+0x178] ;  /* 0x00017800010e7983 */ /* 0x008ee80000300800 */
[----:B------:R-:W3:Y:S04]  /*777f0*/  LDL.LU R15, [R1+0x17c] ;  /* 0x00017c00010f7983 */ /* 0x000ee80000300800 */
[----:B---3--:R-:W-:Y:S04]  /*77800*/  STL.64 [R1+0x2838], R14 ;  /* 0x0028380e01007387 */ /* 0x008fe80000100a00 */
[----:B----4-:R-:W-:Y:S04]  /*77810*/  STL.64 [R1+0x2830], R12 ;  /* 0x0028300c01007387 */ /* 0x010fe80000100a00 */
[----:B0-----:R-:W3:Y:S04]  /*77820*/  LDL.LU R4, [R1+0x160] ;  /* 0x0001600001047983 */ /* 0x001ee80000300800 */
[----:B------:R-:W3:Y:S04]  /*77830*/  LDL.LU R5, [R1+0x164] ;  /* 0x0001640001057983 */ /* 0x000ee80000300800 */
[----:B--2---:R-:W2:Y:S04]  /*77840*/  LDL.LU R6, [R1+0x168] ;  /* 0x0001680001067983 */ /* 0x004ea80000300800 */
[----:B------:R-:W2:Y:S04]  /*77850*/  LDL.LU R7, [R1+0x16c] ;  /* 0x00016c0001077983 */ /* 0x000ea80000300800 */
[----:B--2---:R-:W-:Y:S04]  /*77860*/  STL.64 [R1+0x2848], R6 ;  /* 0x0028480601007387 */ /* 0x004fe80000100a00 */
[----:B---3--:R0:W-:Y:S04]  /*77870*/  STL.64 [R1+0x2840], R4 ;  /* 0x0028400401007387 */ /* 0x0081e80000100a00 */
[----:B0-----:R-:W2:Y:S04]  /*77880*/  LDL.LU R4, [R1+0x110] ;  /* 0x0001100001047983 */ /* 0x001ea80000300800 */
[----:B------:R-:W2:Y:S04]  /*77890*/  LDL.LU R5, [R1+0x114] ;  /* 0x0001140001057983 */ /* 0x000ea80000300800 */
[----:B------:R-:W3:Y:S04]  /*778a0*/  LDL.LU R6, [R1+0x118] ;  /* 0x0001180001067983 */ /* 0x000ee80000300800 */
[----:B------:R-:W3:Y:S04]  /*778b0*/  LDL.LU R7, [R1+0x11c] ;  /* 0x00011c0001077983 */ /* 0x000ee80000300800 */
[----:B---3--:R-:W-:Y:S04]  /*778c0*/  STL.64 [R1+0x2858], R6 ;  /* 0x0028580601007387 */ /* 0x008fe80000100a00 */
[----:B--2---:R0:W-:Y:S04]  /*778d0*/  STL.64 [R1+0x2850], R4 ;  /* 0x0028500401007387 */ /* 0x0041e80000100a00 */
        /* <DEDUP_REMOVED lines=41> */
[----:B--2---:R-:W-:Y:S04]  /*77b70*/  STL.64 [R1+0x28c0], R4 ;  /* 0x0028c00401007387 */ /* 0x004fe80000100a00 */
[----:B------:R-:W0:Y:S04]  /*77b80*/  LDS.128 R4, [R29] ;  /* 0x000000001d047984 */ /* 0x000e280000000c00 */
[----:B------:R-:W2:Y:S04]  /*77b90*/  LDL.LU R20, [R1+0x140] ;  /* 0x0001400001147983 */ /* 0x000ea80000300800 */
[----:B------:R-:W2:Y:S04]  /*77ba0*/  LDL.LU R21, [R1+0x144] ;  /* 0x0001440001157983 */ /* 0x000ea80000300800 */
[----:B------:R-:W2:Y:S04]  /*77bb0*/  LDL.LU R22, [R1+0x148] ;  /* 0x0001480001167983 */ /* 0x000ea80000300800 */
[----:B------:R-:W2:Y:S04]  /*77bc0*/  LDL.LU R23, [R1+0x14c] ;  /* 0x00014c0001177983 */ /* 0x000ea80000300800 */
[----:B------:R-:W3:Y:S04]  /*77bd0*/  LDL.LU R16, [R1+0x130] ;  /* 0x0001300001107983 */ /* 0x000ee80000300800 */
[----:B------:R-:W3:Y:S04]  /*77be0*/  LDL.LU R17, [R1+0x134] ;  /* 0x0001340001117983 */ /* 0x000ee80000300800 */
[----:B------:R-:W3:Y:S04]  /*77bf0*/  LDL.LU R18, [R1+0x138] ;  /* 0x0001380001127983 */ /* 0x000ee80000300800 */
[----:B------:R-:W3:Y:S04]  /*77c00*/  LDL.LU R19, [R1+0x13c] ;  /* 0x00013c0001137983 */ /* 0x000ee80000300800 */
        /* <DEDUP_REMOVED lines=8> */
[----:B------:R-:W2:Y:S04]  /*77c90*/  LDL.LU R24, [R1+0x1d0] ;  /* 0x0001d00001187983 */ /* 0x000ea80000300800 */
[----:B------:R-:W2:Y:S04]  /*77ca0*/  LDL.LU R25, [R1+0x1d4] ;  /* 0x0001d40001197983 */ /* 0x000ea80000300800 */
[----:B------:R-:W2:Y:S04]  /*77cb0*/  LDL.LU R26, [R1+0x1d8] ;  /* 0x0001d800011a7983 */ /* 0x000ea80000300800 */
[----:B------:R-:W2:Y:S04]  /*77cc0*/  LDL.LU R27, [R1+0x1dc] ;  /* 0x0001dc00011b7983 */ /* 0x000ea80000300800 */
[----:B0-----:R-:W-:Y:S04]  /*77cd0*/  STL.64 [R1+0x80], R4 ;  /* 0x0000800401007387 */ /* 0x001fe80000100a00 */
[----:B------:R-:W-:Y:S04]  /*77ce0*/  STL.64 [R1+0x88], R6 ;  /* 0x0000880601007387 */ /* 0x000fe80000100a00 */
[----:B------:R-:W0:Y:S04]  /*77cf0*/  LDS.128 R4, [R29+0x800] ;  /* 0x000800001d047984 */ /* 0x000e280000000c00 */
[----:B0-----:R-:W-:Y:S04]  /*77d00*/  STL.64 [R1+0x280], R4 ;  /* 0x0002800401007387 */ /* 0x001fe80000100a00 */
[----:B------:R-:W-:Y:S04]  /*77d10*/  STL.64 [R1+0x288], R6 ;  /* 0x0002880601007387 */ /* 0x000fe80000100a00 */
[----:B------:R-:W0:Y:S04]  /*77d20*/  LDS.128 R4, [R3] ;  /* 0x0000000003047984 */ /* 0x000e280000000c00 */
[----:B0-----:R-:W-:Y:S04]  /*77d30*/  STL.64 [R1+0x1c0], R4 ;  /* 0x0001c00401007387 */ /* 0x001fe80000100a00 */
[----:B------:R-:W-:Y:S04]  /*77d40*/  STL.64 [R1+0x1c8], R6 ;  /* 0x0001c80601007387 */ /* 0x000fe80000100a00 */
[----:B------:R-:W0:Y:S04]  /*77d50*/  LDS.128 R4, [R3+0x800] ;  /* 0x0008000003047984 */ /* 0x000e280000000c00 */
[----:B0-----:R-:W-:Y:S04]  /*77d60*/  STL.64 [R1+0x2a0], R4 ;  /* 0x0002a00401007387 */ /* 0x001fe80000100a00 */
[----:B------:R0:W-:Y:S04]  /*77d70*/  STL.64 [R1+0x2a8], R6 ;  /* 0x0002a80601007387 */ /* 0x0001e80000100a00 */
[----:B0-----:R-:W2:Y:S04]  /*77d80*/  LDL.LU.64 R6, [R1+0x28c8] ;  /* 0x0028c80001067983 */ /* 0x001ea80000300a00 */
[----:B------:R-:W2:Y:S04]  /*77d90*/  LDL.LU.64 R4, [R1+0x28c0] ;  /* 0x0028c00001047983 */ /* 0x000ea80000300a00 */
[----:B------:R-:W-:Y:S06]  /*77da0*/  BAR.SYNC.DEFER_BLOCKING 0x0 ;  /* 0x0000000000007b1d */ /* 0x000fec0000010000 */
[----:B--2---:R0:W-:Y:S04]  /*77db0*/  STS.128 [R0], R4 ;  /* 0x0000000400007388 */ /* 0x0041e80000000c00 */
[----:B0-----:R-:W2:Y:S04]  /*77dc0*/  LDL.LU.64 R6, [R1+0x28b8] ;  /* 0x0028b80001067983 */ /* 0x001ea80000300a00 */
[----:B------:R-:W2:Y:S04]  /*77dd0*/  LDL.LU.64 R4, [R1+0x28b0] ;  /* 0x0028b00001047983 */ /* 0x000ea80000300a00 */
[----:B--2---:R0:W-:Y:S04]  /*77de0*/  STS.128 [R0+0x80], R4 ;  /* 0x0000800400007388 */ /* 0x0041e80000000c00 */
        /* <DEDUP_REMOVED lines=17> */
[----:B--2---:R-:W-:Y:S04]  /*77f00*/  STS.128 [R0+0x680], R4 ;  /* 0x0006800400007388 */ /* 0x004fe80000000c00 */
[----:B------:R-:W-:Y:S06]  /*77f10*/  BAR.SYNC.DEFER_BLOCKING 0x0 ;  /* 0x0000000000007b1d */ /* 0x000fec0000010000 */
[----:B------:R-:W0:Y:S04]  /*77f20*/  LDS.128 R4, [R2] ;  /* 0x0000000002047984 */ /* 0x000e280000000c00 */
        /* <DEDUP_REMOVED lines=21> */
[----:B------:R-:W-:Y:S06]  /*78080*/  BAR.SYNC.DEFER_BLOCKING 0x0 ;  /* 0x0000000000007b1d */ /* 0x000fec0000010000 */
[----:B----4-:R-:W-:Y:S04]  /*78090*/  STS.128 [R0], R12 ;  /* 0x0000000c00007388 */ /* 0x010fe80000000c00 */
[----:B---3--:R-:W-:Y:S04]  /*780a0*/  STS.128 [R0+0x80], R16 ;  /* 0x0000801000007388 */ /* 0x008fe80000000c00 */
[----:B0-----:R-:W-:Y:S04]  /*780b0*/  STL.64 [R1+0x110], R4 ;  /* 0x0001100401007387 */ /* 0x001fe80000100a00 */
[----:B------:R0:W-:Y:S04]  /*780c0*/  STL.64 [R1+0x118], R6 ;  /* 0x0001180601007387 */ /* 0x0001e80000100a00 */
[----:B0-----:R-:W2:Y:S04]  /*780d0*/  LDL.LU.64 R6, [R1+0x2848] ;  /* 0x0028480001067983 */ /* 0x001ea80000300a00 */
[----:B------:R-:W2:Y:S04]  /*780e0*/  LDL.LU.64 R4, [R1+0x2840] ;  /* 0x0028400001047983 */ /* 0x000ea80000300a00 */
[----:B------:R-:W3:Y:S04]  /*780f0*/  LDL.LU.64 R14, [R1+0x2838] ;  /* 0x00283800010e7983 */ /* 0x000ee80000300a00 */
[----:B------:R-:W3:Y:S04]  /*78100*/  LDL.LU.64 R12, [R1+0x2830] ;  /* 0x00283000010c7983 */ /* 0x000ee80000300a00 */
[----:B------:R-:W4:Y:S04]  /*78110*/  LDL.LU.64 R18, [R1+0x2828] ;  /* 0x0028280001127983 */ /* 0x000f280000300a00 */
[----:B------:R-:W4:Y:S04]  /*78120*/  LDL.LU.64 R16, [R1+0x2820] ;  /* 0x0028200001107983 */ /* 0x000f280000300a00 */
[----:B----4-:R0:W-:Y:S04]  /*78130*/  STS.128 [R0+0x600], R16 ;  /* 0x0006001000007388 */ /* 0x0101e80000000c00 */
[----:B0-----:R-:W4:Y:S04]  /*78140*/  LDL.LU R16, [R1+0x2e0] ;  /* 0x0002e00001107983 */ /* 0x001f280000300800 */
[----:B------:R-:W4:Y:S04]  /*78150*/  LDL.LU R17, [R1+0x2e4] ;  /* 0x0002e40001117983 */ /* 0x000f280000300800 */
[----:B------:R-:W3:Y:S04]  /*78160*/  LDL.LU R18, [R1+0x2e8] ;  /* 0x0002e80001127983 */ /* 0x000ee80000300800 */
[----:B------:R-:W3:Y:S04]  /*78170*/  LDL.LU R19, [R1+0x2ec] ;  /* 0x0002ec0001137983 */ /* 0x000ee80000300800 */
[----:B--2---:R0:W-:Y:S04]  /*78180*/  STS.128 [R0+0x400], R4 ;  /* 0x0004000400007388 */ /* 0x0041e80000000c00 */
[----:B---3--:R-:W-:Y:S04]  /*78190*/  STL.64 [R1+0x27f8], R18 ;  /* 0x0027f81201007387 */ /* 0x008fe80000100a00 */
[----:B----4-:R-:W-:Y:S04]  /*781a0*/  STL.64 [R1+0x27f0], R16 ;  /* 0x0027f01001007387 */ /* 0x010fe80000100a00 */
[----:B0-----:R-:W2:Y:S04]  /*781b0*/  LDL.LU R4, [R1+0x2b0] ;  /* 0x0002b00001047983 */ /* 0x001ea80000300800 */
[----:B------:R-:W2:Y:S04]  /*781c0*/  LDL.LU R5, [R1+0x2b4] ;  /* 0x0002b40001057983 */ /* 0x000ea80000300800 */
[----:B------:R-:W3:Y:S04]  /*781d0*/  LDL.LU R6, [R1+0x2b8] ;  /* 0x0002b80001067983 */ /* 0x000ee80000300800 */
[----:B------:R-:W3:Y:S04]  /*781e0*/  LDL.LU R7, [R1+0x2bc] ;  /* 0x0002bc0001077983 */ /* 0x000ee80000300800 */
[----:B-----5:R0:W-:Y:S04]  /*781f0*/  STS.128 [R0+0x280], R8 ;  /* 0x0002800800007388 */ /* 0x0201e80000000c00 */
[----:B------:R-:W-:Y:S04]  /*78200*/  STS.128 [R0+0x200], R20 ;  /* 0x0002001400007388 */ /* 0x000fe80000000c00 */
[----:B------:R-:W-:Y:S04]  /*78210*/  STS.128 [R0+0x480], R12 ;  /* 0x0004800c00007388 */ /* 0x000fe80000000c00 */
[----:B------:R-:W-:Y:S04]  /*78220*/  STS.128 [R0+0x680], R24 ;  /* 0x0006801800007388 */ /* 0x000fe80000000c00 */
[----:B------:R-:W-:Y:S06]  /*78230*/  BAR.SYNC.DEFER_BLOCKING 0x0 ;  /* 0x0000000000007b1d */ /* 0x000fec0000010000 */
[----:B------:R-:W-:Y:S04]  /*78240*/  LDS.128 R24, [R28] ;  /* 0x000000001c187984 */ /* 0x000fe80000000c00 */
[----:B---3--:R-:W-:Y:S04]  /*78250*/  STL.64 [R1+0x2808], R6 ;  /* 0x0028080601007387 */ /* 0x008fe80000100a00 */
[----:B--2---:R-:W-:Y:S04]  /*78260*/  STL.64 [R1+0x2800], R4 ;  /* 0x0028000401007387 */ /* 0x004fe80000100a00 */
[----:B0-----:R-:W2:Y:S04]  /*78270*/  LDL.LU R8, [R1+0x260] ;  /* 0x0002600001087983 */ /* 0x001ea80000300800 */
[----:B------:R-:W2:Y:S04]  /*78280*/  LDL.LU R9, [R1+0x264] ;  /* 0x0002640001097983 */ /* 0x000ea80000300800 */
[----:B------:R-:W3:Y:S04]  /*78290*/  LDL.LU R10, [R1+0x268] ;  /* 0x00026800010a7983 */ /* 0x000ee80000300800 */
[----:B------:R-:W3:Y:S04]  /*782a0*/  LDL.LU R11, [R1+0x26c] ;  /* 0x00026c00010b7983 */ /* 0x000ee80000300800 */
[----:B------:R-:W0:Y:S02]  /*782b0*/  LDS.128 R4, [R2] ;  /* 0x0000000002047984 */ /* 0x000e240000000c00 */
[----:B0-----:R-:W-:-:S02]  /*782c0*/  IMAD.MOV.U32 R21, RZ, RZ, R4 ;  /* 0x000000ffff157224 */ /* 0x001fc400078e0004 */
[----:B---3--:R-:W-:Y:S04]  /*782d0*/  STL.64 [R1+0x2818], R10 ;  /* 0x0028180a01007387 */ /* 0x008fe80000100a00 */
[----:B--2---:R-:W-:Y:S04]  /*782e0*/  STL.64 [R1+0x2810], R8 ;  /* 0x0028100801007387 */ /* 0x004fe80000100a00 */
[----:B------:R-:W3:Y:S04]  /*782f0*/  LDL.LU R12, [R1+0x2c0] ;  /* 0x0002c000010c7983 */ /* 0x000ee80000300800 */
[----:B------:R-:W3:Y:S04]  /*78300*/  LDL.LU R13, [R1+0x2c4] ;  /* 0x0002c400010d7983 */ /* 0x000ee80000300800 */
[----:B------:R-:W3:Y:S04]  /*78310*/  LDL.LU R14, [R1+0x2c8] ;  /* 0x0002c800010e7983 */ /* 0x000ee80000300800 */
[----:B------:R-:W3:Y:S04]  /*78320*/  LDL.LU R15, [R1+0x2cc] ;  /* 0x0002cc00010f7983 */ /* 0x000ee80000300800 */
[----:B------:R0:W-:Y:S04]  /*78330*/  STL [R1+0x4], R5 ;  /* 0x0000040501007387 */ /* 0x0001e80000100800 */
[----:B------:R1:W-:Y:S04]  /*78340*/  STL.64 [R1+0x8], R6 ;  /* 0x0000080601007387 */ /* 0x0003e80000100a00 */
[----:B------:R-:W3:Y:S04]  /*78350*/  LDL.LU R4, [R1+0x1e0] ;  /* 0x0001e00001047983 */ /* 0x000ee80000300800 */
[----:B0-----:R-:W3:Y:S04]  /*78360*/  LDL.LU R5, [R1+0x1e4] ;  /* 0x0001e40001057983 */ /* 0x001ee80000300800 */
[----:B-1----:R-:W3:Y:S04]  /*78370*/  LDL.LU R6, [R1+0x1e8] ;  /* 0x0001e80001067983 */ /* 0x002ee80000300800 */
[----:B------:R-:W3:Y:S04]  /*78380*/  LDL.LU R7, [R1+0x1ec] ;  /* 0x0001ec0001077983 */ /* 0x000ee80000300800 */
[----:B------:R-:W4:Y:S04]  /*78390*/  LDL.LU R16, [R1+0x1f0] ;  /* 0x0001f00001107983 */ /* 0x000f280000300800 */
[----:B------:R-:W4:Y:S04]  /*783a0*/  LDL.LU R17, [R1+0x1f4] ;  /* 0x0001f40001117983 */ /* 0x000f280000300800 */
[----:B------:R-:W4:Y:S04]  /*783b0*/  LDL.LU R18, [R1+0x1f8] ;  /* 0x0001f80001127983 */ /* 0x000f280000300800 */
[----:B------:R-:W4:Y:S04]  /*783c0*/  LDL.LU R19, [R1+0x1fc] ;  /* 0x0001fc0001137983 */ /* 0x000f280000300800 */
[----:B------:R-:W0:Y:S04]  /*783d0*/  LDS.128 R8, [R2+0x800] ;  /* 0x0008000002087984 */ /* 0x000e280000000c00 */
[----:B0-----:R-:W-:Y:S04]  /*783e0*/  STL.64 [R1+0xb0], R8 ;  /* 0x0000b00801007387 */ /* 0x001fe80000100a00 */
[----:B------:R-:W-:Y:S04]  /*783f0*/  STL.64 [R1+0xb8], R10 ;  /* 0x0000b80a01007387 */ /* 0x000fe80000100a00 */
[----:B------:R-:W0:Y:S04]  /*78400*/  LDS.128 R8, [R28+0x800] ;  /* 0x000800001c087984 */ /* 0x000e280000000c00 */
[----:B0-----:R-:W-:Y:S01]  /*78410*/  STL.64 [R1+0xd0], R8 ;  /* 0x0000d00801007387 */ /* 0x001fe20000100a00 */
[----:B------:R-:W-:-:S03]  /*78420*/  IMAD.MOV.U32 R22, RZ, RZ, R10 ;  /* 0x000000ffff167224 */ /* 0x000fc600078e000a */
[----:B------:R-:W-:Y:S04]  /*78430*/  STL.64 [R1+0x10], R24 ;  /* 0x0000101801007387 */ /* 0x000fe80000100a00 */
[----:B------:R-:W-:Y:S04]  /*78440*/  STL.64 [R1+0x18], R26 ;  /* 0x0000181a01007387 */ /* 0x000fe80000100a00 */
[----:B------:R-:W-:Y:S04]  /*78450*/  STL [R1+0xdc], R11 ;  /* 0x0000dc0b01007387 */ /* 0x000fe80000100800 */
[----:B------:R-:W0:Y:S04]  /*78460*/  LDS.128 R8, [R29+0x800] ;  /* 0x000800001d087984 */ /* 0x000e280000000c00 */
[----:B------:R-:W1:Y:S04]  /*78470*/  LDS.128 R24, [R29] ;  /* 0x000000001d187984 */ /* 0x000e680000000c00 */
[----:B------:R-:W-:Y:S04]  /*78480*/  STL [R1+0x241c], R22 ;  /* 0x00241c1601007387 */ /* 0x000fe80000100800 */
[----:B0-----:R-:W-:Y:S01]  /*78490*/  STL.64 [R1+0xa0], R8 ;  /* 0x0000a00801007387 */ /* 0x001fe20000100a00 */
[----:B------:R-:W-:-:S03]  /*784a0*/  IMAD.MOV.U32 R23, RZ, RZ, R10 ;  /* 0x000000ffff177224 */ /* 0x000fc600078e000a */
[----:B-1----:R-:W-:Y:S04]  /*784b0*/  STL.64 [R1+0x30], R24 ;  /* 0x0000301801007387 */ /* 0x002fe80000100a00 */
[----:B------:R-:W-:Y:S04]  /*784c0*/  STL.64 [R1+0x38], R26 ;  /* 0x0000381a01007387 */ /* 0x000fe80000100a00 */
[----:B------:R-:W0:Y:S04]  /*784d0*/  LDS.128 R24, [R3] ;  /* 0x0000000003187984 */ /* 0x000e280000000c00 */
[----:B------:R-:W-:Y:S04]  /*784e0*/  STL [R1+0xac], R11 ;  /* 0x0000ac0b01007387 */ /* 0x000fe80000100800 */
[----:B------:R-:W1:Y:S04]  /*784f0*/  LDS.128 R8, [R3+0x800] ;  /* 0x0008000003087984 */ /* 0x000e680000000c00 */
[----:B------:R-:W-:Y:S06]  /*78500*/  BAR.SYNC.DEFER_BLOCKING 0x0 ;  /* 0x0000000000007b1d */ /* 0x000fec0000010000 */
[----:B------:R-:W-:Y:S04]  /*78510*/  STL [R1+0x2420], R23 ;  /* 0x0024201701007387 */ /* 0x000fe80000100800 */
[----:B------:R5:W-:Y:S04]  /*78520*/  STL [R1+0x24c8], R21 ;  /* 0x0024c81501007387 */ /* 0x000be80000100800 */
[----:B------:R-:W2:Y:S04]  /*78530*/  LDL.LU R20, [R1+0x250] ;  /* 0x0002500001147983 */ /* 0x000ea80000300800 */
[----:B-----5:R-:W2:Y:S04]  /*78540*/  LDL.LU R21, [R1+0x254] ;  /* 0x0002540001157983 */ /* 0x020ea80000300800 */
[----:B------:R-:W2:Y:S04]  /*78550*/  LDL.LU R22, [R1+0x258] ;  /* 0x0002580001167983 */ /* 0x000ea80000300800 */
[----:B------:R-:W2:Y:S04]  /*78560*/  LDL.LU R23, [R1+0x25c] ;  /* 0x00025c0001177983 */ /* 0x000ea80000300800 */
[----:B0-----:R-:W-:Y:S04]  /*78570*/  STL [R1+0x2444], R24 ;  /* 0x0024441801007387 */ /* 0x001fe80000100800 */
[----:B------:R1:W-:Y:S04]  /*78580*/  STL [R1+0x2434], R25 ;  /* 0x0024341901007387 */ /* 0x0003e80000100800 */
[----:B------:R0:W-:Y:S04]  /*78590*/  STL [R1+0x2424], R26 ;  /* 0x0024241a01007387 */ /* 0x0001e80000100800 */
[----:B------:R-:W-:Y:S01]  /*785a0*/  STL [R1+0x2408], R27 ;  /* 0x0024081b01007387 */ /* 0x000fe20000100800 */
[----:B-1----:R-:W-:-:S03]  /*785b0*/  IMAD.MOV.U32 R25, RZ, RZ, R8 ;  /* 0x000000ffff197224 */ /* 0x002fc600078e0008 */
[----:B------:R1:W-:Y:S01]  /*785c0*/  STL.64 [R1+0xe8], R10 ;  /* 0x0000e80a01007387 */ /* 0x0003e20000100a00 */
[----:B0-----:R-:W-:-:S03]  /*785d0*/  IMAD.MOV.U32 R26, RZ, RZ, R9 ;  /* 0x000000ffff1a7224 */ /* 0x001fc600078e0009 */
[----:B-1----:R-:W5:Y:S04]  /*785e0*/  LDL.LU.64 R10, [R1+0x2818] ;  /* 0x00281800010a7983 */ /* 0x002f680000300a00 */
[----:B------:R-:W5:Y:S04]  /*785f0*/  LDL.LU.64 R8, [R1+0x2810] ;  /* 0x0028100001087983 */ /* 0x000f680000300a00 */
[----:B------:R0:W-:Y:S04]  /*78600*/  STL [R1+0x243c], R25 ;  /* 0x00243c1901007387 */ /* 0x0001e80000100800 */
[----:B------:R1:W-:Y:S04]  /*78610*/  STL [R1+0x242c], R26 ;  /* 0x00242c1a01007387 */ /* 0x0003e80000100800 */
[----:B------:R-:W5:Y:S04]  /*78620*/  LDL.LU R24, [R1+0x240] ;  /* 0x0002400001187983 */ /* 0x000f680000300800 */
[----:B0-----:R-:W5:Y:S04]  /*78630*/  LDL.LU R25, [R1+0x244] ;  /* 0x0002440001197983 */ /* 0x001f680000300800 */
[----:B-1----:R-:W5:Y:S04]  /*78640*/  LDL.LU R26, [R1+0x248] ;  /* 0x00024800011a7983 */ /* 0x002f680000300800 */
[----:B------:R-:W5:Y:S04]  /*78650*/  LDL.LU R27, [R1+0x24c] ;  /* 0x00024c00011b7983 */ /* 0x000f680000300800 */
[----:B---3--:R0:W-:Y:S04]  /*78660*/  STS.128 [R0], R4 ;  /* 0x0000000400007388 */ /* 0x0081e80000000c00 */
[----:B0-----:R-:W3:Y:S04]  /*78670*/  LDL.LU.64 R6, [R1+0x2808] ;  /* 0x0028080001067983 */ /* 0x001ee80000300a00 */
[----:B------:R-:W3:Y:S04]  /*78680*/  LDL.LU.64 R4, [R1+0x2800] ;  /* 0x0028000001047983 */ /* 0x000ee80000300a00 */
[----:B----4-:R0:W-:Y:S04]  /*78690*/  STS.128 [R0+0x80], R16 ;  /* 0x0000801000007388 */ /* 0x0101e80000000c00 */
[----:B0-----:R-:W4:Y:S04]  /*786a0*/  LDL.LU.64 R18, [R1+0x27f8] ;  /* 0x0027f80001127983 */ /* 0x001f280000300a00 */
[----:B------:R-:W4:Y:S04]  /*786b0*/  LDL.LU.64 R16, [R1+0x27f0] ;  /* 0x0027f00001107983 */ /* 0x000f280000300a00 */
[----:B------:R-:W-:Y:S04]  /*786c0*/  STS.128 [R0+0x600], R12 ;  /* 0x0006000c00007388 */ /* 0x000fe80000000c00 */
[----:B--2---:R-:W-:Y:S04]  /*786d0*/  STS.128 [R0+0x280], R20 ;  /* 0x0002801400007388 */ /* 0x004fe80000000c00 */
[----:B-----5:R-:W-:Y:S04]  /*786e0*/  STS.128 [R0+0x400], R8 ;  /* 0x0004000800007388 */ /* 0x020fe80000000c00 */
[----:B------:R-:W-:Y:S04]  /*786f0*/  STS.128 [R0+0x200], R24 ;  /* 0x0002001800007388 */ /* 0x000fe80000000c00 */
[----:B---3--:R-:W-:Y:S04]  /*78700*/  STS.128 [R0+0x480], R4 ;  /* 0x0004800400007388 */ /* 0x008fe80000000c00 */
[----:B----4-:R-:W-:Y:S04]  /*78710*/  STS.128 [R0+0x680], R16 ;  /* 0x0006801000007388 */ /* 0x010fe80000000c00 */
        /* <DEDUP_REMOVED lines=9> */
[----:B-1----:R-:W4:Y:S04]  /*787b0*/  LDL.LU R12, [R1+0x3f0] ;  /* 0x0003f000010c7983 */ /* 0x002f280000300800 */
[----:B--2---:R-:W-:Y:S04]  /*787c0*/  STL.64 [R1+0x250], R8 ;  /* 0x0002500801007387 */ /* 0x004fe80000100a00 */
[----:B------:R-:W-:Y:S04]  /*787d0*/  STL.64 [R1+0x258], R10 ;  /* 0x0002580a01007387 */ /* 0x000fe80000100a00 */
[----:B0-----:R0:W-:Y:S04]  /*787e0*/  STL.64 [R1+0x4b0], R4 ;  /* 0x0004b00401007387 */ /* 0x0011e80000100a00 */
[----:B------:R1:W-:Y:S04]  /*787f0*/  STL.64 [R1+0x4b8], R6 ;  /* 0x0004b80601007387 */ /* 0x0003e80000100a00 */
[----:B------:R-:W4:Y:S04]  /*78800*/  LDL.LU R13, [R1+0x3f4] ;  /* 0x0003f400010d7983 */ /* 0x000f280000300800 */
[----:B---3--:R-:W2:Y:S04]  /*78810*/  LDL.LU R14, [R1+0x3f8] ;  /* 0x0003f800010e7983 */ /* 0x008ea80000300800 */
[----:B------:R-:W2:Y:S04]  /*78820*/  LDL.LU R15, [R1+0x3fc] ;  /* 0x0003fc00010f7983 */ /* 0x000ea80000300800 */
[----:B--2---:R-:W-:Y:S04]  /*78830*/  STL.64 [R1+0x2748], R14 ;  /* 0x0027480e01007387 */ /* 0x004fe80000100a00 */
[----:B----4-:R-:W-:Y:S04]  /*78840*/  STL.64 [R1+0x2740], R12 ;  /* 0x0027400c01007387 */ /* 0x010fe80000100a00 */
[----:B0-----:R-:W2:Y:S04]  /*78850*/  LDL.LU R4, [R1+0x3e0] ;  /* 0x0003e00001047983 */ /* 0x001ea80000300800 */
[----:B------:R-:W2:Y:S04]  /*78860*/  LDL.LU R5, [R1+0x3e4] ;  /* 0x0003e40001057983 */ /* 0x000ea80000300800 */
[----:B-1----:R-:W3:Y:S04]  /*78870*/  LDL.LU R6, [R1+0x3e8] ;  /* 0x0003e80001067983 */ /* 0x002ee80000300800 */
[----:B------:R-:W3:Y:S04]  /*78880*/  LDL.LU R7, [R1+0x3ec] ;  /* 0x0003ec0001077983 */ /* 0x000ee80000300800 */
[----:B---3--:R-:W-:Y:S04]  /*78890*/  STL.64 [R1+0x2758], R6 ;  /* 0x0027580601007387 */ /* 0x008fe80000100a00 */
[----:B--2---:R-:W-:Y:S04]  /*788a0*/  STL.64 [R1+0x2750], R4 ;  /* 0x0027500401007387 */ /* 0x004fe80000100a00 */
[----:B------:R-:W2:Y:S04]  /*788b0*/  LDL.LU R8, [R1+0x3d0] ;  /* 0x0003d00001087983 */ /* 0x000ea80000300800 */
        /* <DEDUP_REMOVED lines=144> */
[----:B------:R-:W-:Y:S04]  /*791c0*/  STS.128 [R0+0x200], R24 ;  /* 0x0002001800007388 */ /* 0x000fe80000000c00 */
[----:B-----5:R-:W-:Y:S04]  /*791d0*/  STS.128 [R0+0x280], R20 ;  /* 0x0002801400007388 */ /* 0x020fe80000000c00 */
[----:B------:R-:W-:Y:S04]  /*791e0*/  STS.128 [R0+0x680], R16 ;  /* 0x0006801000007388 */ /* 0x000fe80000000c00 */
[----:B--2---:R-:W-:Y:S04]  /*791f0*/  STS.128 [R0+0x400], R8 ;  /* 0x0004000800007388 */ /* 0x004fe80000000c00 */
        /* <DEDUP_REMOVED lines=537> */
[----:B-1----:R-:W-:Y:S04]  /*7b390*/  STL.64 [R1+0x6e0], R4 ;  /* 0x0006e00401007387 */ /* 0x002fe80000100a00 */
[----:B------:R-:W-:Y:S04]  /*7b3a0*/  STL.64 [R1+0x6e8], R6 ;  /* 0x0006e80601007387 */ /* 0x000fe80000100a00 */
[----:B------:R-:W1:Y:S04]  /*7b3b0*/  LDS.128 R4, [R29] ;  /* 0x000000001d047984 */ /* 0x000e680000000c00 */
[----:B--2---:R-:W-:Y:S04]  /*7b3c0*/  STL.64 [R1+0x650], R12 ;  /* 0x0006500c01007387 */ /* 0x004fe80000100a00 */
[----:B------:R-:W-:Y:S04]  /*7b3d0*/  STL.64 [R1+0x658], R14 ;  /* 0x0006580e01007387 */ /* 0x000fe80000100a00 */
[----:B------:R-:W2:Y:S04]  /*7b3e0*/  LDS.128 R12, [R29+0x800] ;  /* 0x000800001d0c7984 */ /* 0x000ea80000000c00 */
[----:B0-----:R-:W-:Y:S04]  /*7b3f0*/  STL.64 [R1+0x710], R8 ;  /* 0x0007100801007387 */ /* 0x001fe80000100a00 */
[----:B------:R-:W-:Y:S04]  /*7b400*/  STL.64 [R1+0x718], R10 ;  /* 0x0007180a01007387 */ /* 0x000fe80000100a00 */
[----:B------:R-:W0:Y:S04]  /*7b410*/  LDS.128 R8, [R3] ;  /* 0x0000000003087984 */ /* 0x000e280000000c00 */
[----:B-1----:R-:W-:Y:S04]  /*7b420*/  STL.64 [R1+0x680], R4 ;  /* 0x0006800401007387 */ /* 0x002fe80000100a00 */
[----:B------:R-:W-:Y:S04]  /*7b430*/  STL.64 [R1+0x688], R6 ;  /* 0x0006880601007387 */ /* 0x000fe80000100a00 */
[----:B------:R-:W1:Y:S04]  /*7b440*/  LDS.128 R4, [R3+0x800] ;  /* 0x0008000003047984 */ /* 0x000e680000000c00 */
[----:B--2---:R2:W-:Y:S04]  /*7b450*/  STL.64 [R1+0x750], R12 ;  /* 0x0007500c01007387 */ /* 0x0045e80000100a00 */
[----:B------:R3:W-:Y:S04]  /*7b460*/  STL.64 [R1+0x758], R14 ;  /* 0x0007580e01007387 */ /* 0x0007e80000100a00 */
[----:B--2---:R-:W2:Y:S04]  /*7b470*/  LDL.LU R12, [R1+0xbd0] ;  /* 0x000bd000010c7983 */ /* 0x004ea80000300800 */
[----:B0-----:R-:W-:Y:S04]  /*7b480*/  STL.64 [R1+0x6b0], R8 ;  /* 0x0006b00801007387 */ /* 0x001fe80000100a00 */
[----:B------:R-:W-:Y:S04]  /*7b490*/  STL.64 [R1+0x6b8], R10 ;  /* 0x0006b80a01007387 */ /* 0x000fe80000100a00 */
[----:B-1----:R0:W-:Y:S04]  /*7b4a0*/  STL.64 [R1+0x760], R4 ;  /* 0x0007600401007387 */ /* 0x0021e80000100a00 */
[----:B------:R1:W-:Y:S04]  /*7b4b0*/  STL.64 [R1+0x768], R6 ;  /* 0x0007680601007387 */ /* 0x0003e80000100a00 */
[----:B------:R-:W2:Y:S04]  /*7b4c0*/  LDL.LU R13, [R1+0xbd4] ;  /* 0x000bd400010d7983 */ /* 0x000ea80000300800 */
[----:B---3--:R-:W3:Y:S04]  /*7b4d0*/  LDL.LU R14, [R1+0xbd8] ;  /* 0x000bd800010e7983 */ /* 0x008ee80000300800 */
[----:B------:R-:W3:Y:S04]  /*7b4e0*/  LDL.LU R15, [R1+0xbdc] ;  /* 0x000bdc00010f7983 */ /* 0x000ee80000300800 */
[----:B------:R-:W-:Y:S06]  /*7b4f0*/  BAR.SYNC.DEFER_BLOCKING 0x0 ;  /* 0x0000000000007b1d */ /* 0x000fec0000010000 */
[----:B---3--:R-:W-:Y:S04]  /*7b500*/  STL.64 [R1+0x24a0], R14 ;  /* 0x0024a00e01007387 */ /* 0x008fe80000100a00 */
[----:B--2---:R-:W-:Y:S04]  /*7b510*/  STL.64 [R1+0x2498], R12 ;  /* 0x0024980c01007387 */ /* 0x004fe80000100a00 */
[----:B0-----:R-:W2:Y:S04]  /*7b520*/  LDL.LU R4, [R1+0xbc0] ;  /* 0x000bc00001047983 */ /* 0x001ea80000300800 */
[----:B------:R-:W2:Y:S04]  /*7b530*/  LDL.LU R5, [R1+0xbc4] ;  /* 0x000bc40001057983 */ /* 0x000ea80000300800 */
[----:B-1----:R-:W3:Y:S04]  /*7b540*/  LDL.LU R6, [R1+0xbc8] ;  /* 0x000bc80001067983 */ /* 0x002ee80000300800 */
[----:B------:R-:W3:Y:S04]  /*7b550*/  LDL.LU R7, [R1+0xbcc] ;  /* 0x000bcc0001077983 */ /* 0x000ee80000300800 */
[----:B------:R-:W4:Y:S04]  /*7b560*/  LDL.LU R20, [R1+0xb60] ;  /* 0x000b600001147983 */ /* 0x000f280000300800 */
[----:B------:R-:W4:Y:S04]  /*7b570*/  LDL.LU R21, [R1+0xb64] ;  /* 0x000b640001157983 */ /* 0x000f280000300800 */
[----:B------:R-:W5:Y:S04]  /*7b580*/  LDL.LU R22, [R1+0xb68] ;  /* 0x000b680001167983 */ /* 0x000f680000300800 */
[----:B------:R-:W5:Y:S04]  /*7b590*/  LDL.LU R23, [R1+0xb6c] ;  /* 0x000b6c0001177983 */ /* 0x000f680000300800 */
[----:B-----5:R-:W-:Y:S04]  /*7b5a0*/  STL.64 [R1+0x24d8], R22 ;  /* 0x0024d81601007387 */ /* 0x020fe80000100a00 */
[----:B----4-:R0:W-:Y:S04]  /*7b5b0*/  STL.64 [R1+0x24d0], R20 ;  /* 0x0024d01401007387 */ /* 0x0101e80000100a00 */
[----:B0-----:R-:W4:Y:S04]  /*7b5c0*/  LDL.LU R20, [R1+0xb40] ;  /* 0x000b400001147983 */ /* 0x001f280000300800 */
        /* <DEDUP_REMOVED lines=31> */
[----:B------:R-:W4:Y:S04]  /*7b7c0*/  LDL.LU R22, [R1+0xaf8] ;  /* 0x000af80001167983 */ /* 0x000f280000300800 */
[----:B------:R-:W4:Y:S04]  /*7b7d0*/  LDL.LU R23, [R1+0xafc] ;  /* 0x000afc0001177983 */ /* 0x000f280000300800 */
[----:B---3--:R-:W-:Y:S04]  /*7b7e0*/  STL.64 [R1+0x24b0], R6 ;  /* 0x0024b00601007387 */ /* 0x008fe80000100a00 */
[----:B--2---:R-:W-:Y:S04]  /*7b7f0*/  STL.64 [R1+0x24a8], R4 ;  /* 0x0024a80401007387 */ /* 0x004fe80000100a00 */
[----:B------:R-:W2:Y:S04]  /*7b800*/  LDL.LU R8, [R1+0xbb0] ;  /* 0x000bb00001087983 */ /* 0x000ea80000300800 */
[----:B------:R-:W2:Y:S04]  /*7b810*/  LDL.LU R9, [R1+0xbb4] ;  /* 0x000bb40001097983 */ /* 0x000ea80000300800 */
[----:B------:R-:W3:Y:S04]  /*7b820*/  LDL.LU R10, [R1+0xbb8] ;  /* 0x000bb800010a7983 */ /* 0x000ee80000300800 */
[----:B------:R-:W3:Y:S04]  /*7b830*/  LDL.LU R11, [R1+0xbbc] ;  /* 0x000bbc00010b7983 */ /* 0x000ee80000300800 */
[----:B----4-:R-:W-:Y:S04]  /*7b840*/  STS.128 [R0], R20 ;  /* 0x0000001400007388 */ /* 0x010fe80000000c00 */
[----:B---3--:R-:W-:Y:S04]  /*7b850*/  STL.64 [R1+0x24c0], R10 ;  /* 0x0024c00a01007387 */ /* 0x008fe80000100a00 */
[----:B--2---:R0:W-:Y:S04]  /*7b860*/  STL.64 [R1+0x24b8], R8 ;  /* 0x0024b80801007387 */ /* 0x0041e80000100a00 */
[----:B0-----:R-:W2:Y:S04]  /*7b870*/  LDL.LU R8, [R1+0xb50] ;  /* 0x000b500001087983 */ /* 0x001ea80000300800 */
        /* <DEDUP_REMOVED lines=19> */
[----:B------:R-:W2:Y:S04]  /*7b9b0*/  LDL.LU.64 R22, [R1+0x2528] ;  /* 0x0025280001167983 */ /* 0x000ea80000300a00 */
        /* <DEDUP_REMOVED lines=16> */
[----:B------:R-:W-:Y:S04]  /*7bac0*/  STS.128 [R0+0x600], R8 ;  /* 0x0006000800007388 */ /* 0x000fe80000000c00 */
[----:B--2---:R-:W-:Y:S04]  /*7bad0*/  STS.128 [R0+0x680], R20 ;  /* 0x0006801400007388 */ /* 0x004fe80000000c00 */
[----:B------:R-:W-:Y:S06]  /*7bae0*/  BAR.SYNC.DEFER_BLOCKING 0x0 ;  /* 0x0000000000007b1d */ /* 0x000fec0000010000 */
[----:B------:R-:W0:Y:S04]  /*7baf0*/  LDS.128 R8, [R2] ;  /* 0x0000000002087984 */ /* 0x000e280000000c00 */
[----:B------:R-:W1:Y:S04]  /*7bb00*/  LDS.128 R20, [R2+0x800] ;  /* 0x0008000002147984 */ /* 0x000e680000000c00 */
[----:B0-----:R-:W-:Y:S04]  /*7bb10*/  STL.64 [R1+0x600], R8 ;  /* 0x0006000801007387 */ /* 0x001fe80000100a00 */
[----:B------:R-:W-:Y:S04]  /*7bb20*/  STL.64 [R1+0x608], R10 ;  /* 0x0006080a01007387 */ /* 0x000fe80000100a00 */
[----:B------:R-:W0:Y:S04]  /*7bb30*/  LDS.128 R8, [R28] ;  /* 0x000000001c087984 */ /* 0x000e280000000c00 */
[----:B-1----:R-:W-:Y:S04]  /*7bb40*/  STL.64 [R1+0x6c0], R20 ;  /* 0x0006c01401007387 */ /* 0x002fe80000100a00 */
[----:B------:R-:W-:Y:S04]  /*7bb50*/  STL.64 [R1+0x6c8], R22 ;  /* 0x0006c81601007387 */ /* 0x000fe80000100a00 */
[----:B------:R-:W1:Y:S04]  /*7bb60*/  LDS.128 R20, [R28+0x800] ;  /* 0x000800001c147984 */ /* 0x000e680000000c00 */
[----:B0-----:R-:W-:Y:S04]  /*7bb70*/  STL.64 [R1+0x630], R8 ;  /* 0x0006300801007387 */ /* 0x001fe80000100a00 */
[----:B------:R0:W-:Y:S04]  /*7bb80*/  STL.64 [R1+0x638], R10 ;  /* 0x0006380a01007387 */ /* 0x0001e80000100a00 */
[----:B------:R-:W2:Y:S04]  /*7bb90*/  LDL R3, [R1+0x1760] ;  /* 0x0017600001037983 */ /* 0x000ea80000100800 */
[----:B-1----:R-:W-:Y:S04]  /*7bba0*/  STL.64 [R1+0x6f0], R20 ;  /* 0x0006f01401007387 */ /* 0x002fe80000100a00 */
[----:B------:R-:W-:Y:S04]  /*7bbb0*/  STL.64 [R1+0x6f8], R22 ;  /* 0x0006f81601007387 */ /* 0x000fe80000100a00 */
[----:B------:R-:W1:Y:S01]  /*7bbc0*/  LDS.128 R20, [R29] ;  /* 0x000000001d147984 */ /* 0x000e620000000c00 */
[----:B0-----:R-:W-:-:S03]  /*7bbd0*/  LOP3.LUT R11, R2, 0x60, RZ, 0x3c, !PT ;  /* 0x00000060020b7812 */ /* 0x001fc600078e3cff */
[----:B-1----:R-:W-:Y:S04]  /*7bbe0*/  STL.64 [R1+0x660], R20 ;  /* 0x0006601401007387 */ /* 0x002fe80000100a00 */
[----:B------:R-:W-:Y:S04]  /*7bbf0*/  STL.64 [R1+0x668], R22 ;  /* 0x0006681601007387 */ /* 0x000fe80000100a00 */
[----:B------:R-:W0:Y:S04]  /*7bc00*/  LDS.128 R20, [R29+0x800] ;  /* 0x000800001d147984 */ /* 0x000e280000000c00 */
[----:B0-----:R-:W-:Y:S04]  /*7bc10*/  STL.64 [R1+0x740], R20 ;  /* 0x0007401401007387 */ /* 0x001fe80000100a00 */
[----:B------:R-:W-:Y:S04]  /*7bc20*/  STL.64 [R1+0x748], R22 ;  /* 0x0007481601007387 */ /* 0x000fe80000100a00 */
[----:B------:R-:W0:Y:S04]  /*7bc30*/  LDS.128 R20, [R11] ;  /* 0x000000000b147984 */ /* 0x000e280000000c00 */
[----:B------:R-:W1:Y:S04]  /*7bc40*/  LDS.128 R8, [R11+0x800] ;  /* 0x000800000b087984 */ /* 0x000e680000000c00 */
[----:B------:R-:W-:Y:S06]  /*7bc50*/  BAR.SYNC.DEFER_BLOCKING 0x0 ;  /* 0x0000000000007b1d */ /* 0x000fec0000010000 */
[----:B0-----:R0:W-:Y:S04]  /*7bc60*/  STL.64 [R1+0x690], R20 ;  /* 0x0006901401007387 */ /* 0x0011e80000100a00 */
[----:B------:R1:W-:Y:S04]  /*7bc70*/  STL.64 [R1+0x698], R22 ;  /* 0x0006981601007387 */ /* 0x0003e80000100a00 */
[----:B0-----:R-:W2:Y:S04]  /*7bc80*/  LDL.LU R21, [R1+0x24c8] ;  /* 0x0024c80001157983 */ /* 0x001ea80000300800 */
[----:B-1----:R-:W2:Y:S04]  /*7bc90*/  LDL R22, [R1+0x1740] ;  /* 0x0017400001167983 */ /* 0x002ea80000100800 */
[----:B-----5:R-:W-:Y:S04]  /*7bca0*/  STS.128 [R0], R4 ;  /* 0x0000000400007388 */ /* 0x020fe80000000c00 */
[----:B----4-:R-:W-:Y:S04]  /*7bcb0*/  STS.128 [R0+0x80], R12 ;  /* 0x0000800c00007388 */ /* 0x010fe80000000c00 */
[----:B--2---:R-:W-:Y:S04]  /*7bcc0*/  STL [R1+0x2464], R22 ;  /* 0x0024641601007387 */ /* 0x004fe80000100800 */
[----:B------:R0:W-:Y:S04]  /*7bcd0*/  STL [R1+0x2460], R21 ;  /* 0x0024601501007387 */ /* 0x0001e80000100800 */
[----:B------:R-:W2:Y:S04]  /*7bce0*/  LDL.LU R20, [R1+0xb90] ;  /* 0x000b900001147983 */ /* 0x000ea80000300800 */
[----:B0-----:R-:W2:Y:S04]  /*7bcf0*/  LDL.LU R21, [R1+0xb94] ;  /* 0x000b940001157983 */ /* 0x001ea80000300800 */
[----:B------:R-:W2:Y:S04]  /*7bd00*/  LDL.LU R22, [R1+0xb98] ;  /* 0x000b980001167983 */ /* 0x000ea80000300800 */
[----:B------:R-:W2:Y:S04]  /*7bd10*/  LDL.LU R23, [R1+0xb9c] ;  /* 0x000b9c0001177983 */ /* 0x000ea80000300800 */
[----:B------:R-:W-:Y:S04]  /*7bd20*/  STL.64 [R1+0x730], R8 ;  /* 0x0007300801007387 */ /* 0x000fe80000100a00 */
[----:B------:R0:W-:Y:S04]  /*7bd30*/  STL.64 [R1+0x738], R10 ;  /* 0x0007380a01007387 */ /* 0x0001e80000100a00 */
[----:B0-----:R-:W4:Y:S04]  /*7bd40*/  LDL.LU.64 R10, [R1+0x24c0] ;  /* 0x0024c000010a7983 */ /* 0x001f280000300a00 */
[----:B------:R-:W4:Y:S04]  /*7bd50*/  LDL.LU.64 R8, [R1+0x24b8] ;  /* 0x0024b80001087983 */ /* 0x000f280000300a00 */
[----:B------:R-:W5:Y:S04]  /*7bd60*/  LDL.LU.64 R6, [R1+0x24b0] ;  /* 0x0024b00001067983 */ /* 0x000f680000300a00 */
[----:B------:R-:W5:Y:S04]  /*7bd70*/  LDL.LU.64 R4, [R1+0x24a8] ;  /* 0x0024a80001047983 */ /* 0x000f680000300a00 */
[----:B------:R-:W5:Y:S04]  /*7bd80*/  LDL.LU.64 R14, [R1+0x24a0] ;  /* 0x0024a000010e7983 */ /* 0x000f680000300a00 */
[----:B------:R-:W5:Y:S04]  /*7bd90*/  LDL.LU.64 R12, [R1+0x2498] ;  /* 0x00249800010c7983 */ /* 0x000f680000300a00 */
[----:B---3--:R-:W-:Y:S04]  /*7bda0*/  STS.128 [R0+0x280], R24 ;  /* 0x0002801800007388 */ /* 0x008fe80000000c00 */
[----:B------:R-:W-:Y:S04]  /*7bdb0*/  STS.128 [R0+0x680], R16 ;  /* 0x0006801000007388 */ /* 0x000fe80000000c00 */
[----:B--2---:R-:W-:Y:S04]  /*7bdc0*/  STS.128 [R0+0x200], R20 ;  /* 0x0002001400007388 */ /* 0x004fe80000000c00 */
[----:B----4-:R0:W-:Y:S04]  /*7bdd0*/  STS.128 [R0+0x400], R8 ;  /* 0x0004000800007388 */ /* 0x0101e80000000c00 */
[----:B-----5:R-:W-:Y:S04]  /*7bde0*/  STS.128 [R0+0x480], R4 ;  /* 0x0004800400007388 */ /* 0x020fe80000000c00 */
[----:B------:R-:W-:Y:S04]  /*7bdf0*/  STS.128 [R0+0x600], R12 ;  /* 0x0006000c00007388 */ /* 0x000fe80000000c00 */
[----:B------:R-:W-:Y:S06]  /*7be00*/  BAR.SYNC.DEFER_BLOCKING 0x0 ;  /* 0x0000000000007b1d */ /* 0x000fec0000010000 */
[----:B0-----:R-:W2:Y:S04]  /*7be10*/  LDL.LU R8, [R1+0xc30] ;  /* 0x000c300001087983 */ /* 0x001ea80000300800 */
[----:B------:R-:W0:Y:S04]  /*7be20*/  LDS.128 R4, [R2] ;  /* 0x0000000002047984 */ /* 0x000e280000000c00 */
[----:B0-----:R0:W-:Y:S04]  /*7be30*/  STL.64 [R1+0x5f0], R4 ;  /* 0x0005f00401007387 */ /* 0x0011e80000100a00 */
[----:B------:R1:W-:Y:S04]  /*7be40*/  STL.64 [R1+0x5f8], R6 ;  /* 0x0005f80601007387 */ /* 0x0003e80000100a00 */
[----:B------:R-:W2:Y:S04]  /*7be50*/  LDL.LU R9, [R1+0xc34] ;  /* 0x000c340001097983 */ /* 0x000ea80000300800 */
[----:B------:R-:W3:Y:S04]  /*7be60*/  LDL.LU R10, [R1+0xc38] ;  /* 0x000c3800010a7983 */ /* 0x000ee80000300800 */
[----:B------:R-:W3:Y:S04]  /*7be70*/  LDL.LU R11, [R1+0xc3c] ;  /* 0x000c3c00010b7983 */ /* 0x000ee80000300800 */
[----:B------:R-:W4:Y:S04]  /*7be80*/  LDL.LU R20, [R1+0xc10] ;  /* 0x000c100001147983 */ /* 0x000f280000300800 */
[----:B------:R-:W4:Y:S04]  /*7be90*/  LDL.LU R21, [R1+0xc14] ;  /* 0x000c140001157983 */ /* 0x000f280000300800 */
[----:B------:R-:W5:Y:S04]  /*7bea0*/  LDL.LU R22, [R1+0xc18] ;  /* 0x000c180001167983 */ /* 0x000f680000300800 */
[----:B------:R-:W5:Y:S04]  /*7beb0*/  LDL.LU R23, [R1+0xc1c] ;  /* 0x000c1c0001177983 */ /* 0x000f680000300800 */
[----:B-----5:R-:W-:Y:S04]  /*7bec0*/  STL.64 [R1+0x2470], R22 ;  /* 0x0024701601007387 */ /* 0x020fe80000100a00 */
[----:B----4-:R4:W-:Y:S04]  /*7bed0*/  STL.64 [R1+0x2468], R20 ;  /* 0x0024681401007387 */ /* 0x0109e80000100a00 */
[----:B0-----:R-:W5:Y:S04]  /*7bee0*/  LDL.LU R4, [R1+0xc00] ;  /* 0x000c000001047983 */ /* 0x001f680000300800 */
[----:B------:R-:W5:Y:S04]  /*7bef0*/  LDL.LU R5, [R1+0xc04] ;  /* 0x000c040001057983 */ /* 0x000f680000300800 */
[----:B-1----:R-:W2:Y:S04]  /*7bf00*/  LDL.LU R6, [R1+0xc08] ;  /* 0x000c080001067983 */ /* 0x002ea80000300800 */
[----:B------:R-:W2:Y:S04]  /*7bf10*/  LDL.LU R7, [R1+0xc0c] ;  /* 0x000c0c0001077983 */ /* 0x000ea80000300800 */
[----:B--2---:R0:W-:Y:S04]  /*7bf20*/  STL.64 [R1+0x2480], R6 ;  /* 0x0024800601007387 */ /* 0x0041e80000100a00 */
[----:B-----5:R1:W-:Y:S04]  /*7bf30*/  STL.64 [R1+0x2478], R4 ;  /* 0x0024780401007387 */ /* 0x0203e80000100a00 */
[----:B----4-:R-:W2:Y:S04]  /*7bf40*/  LDL.LU R20, [R1+0xbf0] ;  /* 0x000bf00001147983 */ /* 0x010ea80000300800 */
[----:B------:R-:W2:Y:S04]  /*7bf50*/  LDL.LU R21, [R1+0xbf4] ;  /* 0x000bf40001157983 */ /* 0x000ea80000300800 */
[----:B------:R-:W4:Y:S04]  /*7bf60*/  LDL.LU R22, [R1+0xbf8] ;  /* 0x000bf80001167983 */ /* 0x000f280000300800 */
[----:B------:R-:W4:Y:S04]  /*7bf70*/  LDL.LU R23, [R1+0xbfc] ;  /* 0x000bfc0001177983 */ /* 0x000f280000300800 */
[----:B0-----:R-:W1:Y:S02]  /*7bf80*/  S2R R7, SR_TID.X ;  /* 0x0000000000077919 */ /* 0x001e640000002100 */
[C---:B-1----:R-:W-:Y:S01]  /*7bf90*/  LOP3.LUT R4, R7.reuse, 0x7f, RZ, 0xc0, !PT ;  /* 0x0000007f07047812 */ /* 0x042fe200078ec0ff */
[----:B------:R-:W-:-:S05]  /*7bfa0*/  IMAD.SHL.U32 R7, R7, 0x800, RZ ;  /* 0x0000080007077824 */ /* 0x000fca00078e00ff */
[----:B------:R-:W-:-:S05]  /*7bfb0*/  LOP3.LUT R7, R7, 0x3000, RZ, 0xc0, !PT ;  /* 0x0000300007077812 */ /* 0x000fca00078ec0ff */
[----:B------:R-:W-:-:S05]  /*7bfc0*/  IMAD R7, R4, 0x10, R7 ;  /* 0x0000001004077824 */ /* 0x000fca00078e0207 */
[----:B------:R-:W-:Y:S01]  /*7bfd0*/  LOP3.LUT R7, R7, 0x60, RZ, 0x3c, !PT ;  /* 0x0000006007077812 */ /* 0x000fe200078e3cff */
[----:B----4-:R-:W-:Y:S04]  /*7bfe0*/  STL.64 [R1+0x2490], R22 ;  /* 0x0024901601007387 */ /* 0x010fe80000100a00 */
[----:B--2---:R-:W-:Y:S04]  /*7bff0*/  STL.64 [R1+0x2488], R20 ;  /* 0x0024881401007387 */ /* 0x004fe80000100a00 */
[----:B------:R-:W0:Y:S04]  /*7c000*/  LDS.128 R20, [R2+0x800] ;  /* 0x0008000002147984 */ /* 0x000e280000000c00 */
[----:B---3--:R-:W-:Y:S04]  /*7c010*/  STL.64 [R1+0x2458], R10 ;  /* 0x0024580a01007387 */ /* 0x008fe80000100a00 */
[----:B------:R1:W-:Y:S04]  /*7c020*/  STL.64 [R1+0x2450], R8 ;  /* 0x0024500801007387 */ /* 0x0003e80000100a00 */
[----:B-1----:R-:W2:Y:S04]  /*7c030*/  LDL.LU R8, [R1+0xc20] ;  /* 0x000c200001087983 */ /* 0x002ea80000300800 */
        /* <DEDUP_REMOVED lines=15> */
[----:B------:R-:W-:Y:S04]  /*7c130*/  STL [R1+0x23d0], R2 ;  /* 0x0023d00201007387 */ /* 0x000fe80000100800 */
[----:B0-----:R-:W-:Y:S04]  /*7c140*/  STL.64 [R1+0x6a0], R20 ;  /* 0x0006a01401007387 */ /* 0x001fe80000100a00 */
[----:B------:R-:W-:Y:S04]  /*7c150*/  STL.64 [R1+0x6a8], R22 ;  /* 0x0006a81601007387 */ /* 0x000fe80000100a00 */
[----:B------:R-:W0:Y:S04]  /*7c160*/  LDS.128 R20, [R28] ;  /* 0x000000001c147984 */ /* 0x000e280000000c00 */
[----:B0-----:R-:W-:Y:S04]  /*7c170*/  STL.64 [R1+0x620], R20 ;  /* 0x0006201401007387 */ /* 0x001fe80000100a00 */
[----:B------:R-:W-:Y:S04]  /*7c180*/  STL.64 [R1+0x628], R22 ;  /* 0x0006281601007387 */ /* 0x000fe80000100a00 */
[----:B------:R-:W0:Y:S04]  /*7c190*/  LDS.128 R20, [R28+0x800] ;  /* 0x000800001c147984 */ /* 0x000e280000000c00 */
[----:B------:R1:W-:Y:S04]  /*7c1a0*/  STL [R1+0x23cc], R28 ;  /* 0x0023cc1c01007387 */ /* 0x0003e80000100800 */
[----:B0-----:R-:W-:Y:S04]  /*7c1b0*/  STL.64 [R1+0x6d0], R20 ;  /* 0x0006d01401007387 */ /* 0x001fe80000100a00 */
[----:B------:R-:W-:Y:S04]  /*7c1c0*/  STL.64 [R1+0x6d8], R22 ;  /* 0x0006d81601007387 */ /* 0x000fe80000100a00 */
[----:B------:R-:W0:Y:S04]  /*7c1d0*/  LDS.128 R20, [R29] ;  /* 0x000000001d147984 */ /* 0x000e280000000c00 */
[----:B-1----:R-:W2:Y:S04]  /*7c1e0*/  LDL R28, [R1+0x1760] ;  /* 0x00176000011c7983 */ /* 0x002ea80000100800 */
[----:B0-----:R-:W-:Y:S04]  /*7c1f0*/  STL.64 [R1+0x640], R20 ;  /* 0x0006401401007387 */ /* 0x001fe80000100a00 */
[----:B------:R-:W-:Y:S04]  /*7c200*/  STL.64 [R1+0x648], R22 ;  /* 0x0006481601007387 */ /* 0x000fe80000100a00 */
[----:B------:R-:W0:Y:S04]  /*7c210*/  LDS.128 R20, [R29+0x800] ;  /* 0x000800001d147984 */ /* 0x000e280000000c00 */
[----:B------:R-:W-:Y:S04]  /*7c220*/  STL [R1+0x23c8], R29 ;  /* 0x0023c81d01007387 */ /* 0x000fe80000100800 */
[----:B0-----:R-:W-:Y:S04]  /*7c230*/  STL.64 [R1+0x720], R20 ;  /* 0x0007201401007387 */ /* 0x001fe80000100a00 */
[----:B------:R-:W-:Y:S04]  /*7c240*/  STL.64 [R1+0x728], R22 ;  /* 0x0007281601007387 */ /* 0x000fe80000100a00 */
[----:B------:R-:W0:Y:S04]  /*7c250*/  LDS.128 R20, [R7] ;  /* 0x0000000007147984 */ /* 0x000e280000000c00 */
[----:B------:R-:W1:Y:S04]  /*7c260*/  LDS.128 R4, [R7+0x800] ;  /* 0x0008000007047984 */ /* 0x000e680000000c00 */
[----:B------:R-:W-:Y:S06]  /*7c270*/  BAR.SYNC.DEFER_BLOCKING 0x0 ;  /* 0x0000000000007b1d */ /* 0x000fec0000010000 */
[----:B0-----:R-:W-:Y:S04]  /*7c280*/  STL.64 [R1+0x670], R20 ;  /* 0x0006701401007387 */ /* 0x001fe80000100a00 */
[----:B------:R0:W-:Y:S04]  /*7c290*/  STL.64 [R1+0x678], R22 ;  /* 0x0006781601007387 */ /* 0x0001e80000100a00 */
[----:B0-----:R-:W2:Y:S04]  /*7c2a0*/  LDL.LU.64 R22, [R1+0x2490] ;  /* 0x0024900001167983 */ /* 0x001ea80000300a00 */
[----:B------:R-:W2:Y:S04]  /*7c2b0*/  LDL.LU.64 R20, [R1+0x2488] ;  /* 0x0024880001147983 */ /* 0x000ea80000300a00 */
[----:B-1----:R-:W-:Y:S04]  /*7c2c0*/  STL.64 [R1+0x700], R4 ;  /* 0x0007000401007387 */ /* 0x002fe80000100a00 */
[----:B------:R0:W-:Y:S04]  /*7c2d0*/  STL.64 [R1+0x708], R6 ;  /* 0x0007080601007387 */ /* 0x0001e80000100a00 */
[----:B0-----:R-:W3:Y:S04]  /*7c2e0*/  LDL.LU.64 R6, [R1+0x2480] ;  /* 0x0024800001067983 */ /* 0x001ee80000300a00 */
[----:B------:R-:W3:Y:S04]  /*7c2f0*/  LDL.LU.64 R4, [R1+0x2478] ;  /* 0x0024780001047983 */ /* 0x000ee80000300a00 */
[----:B--2---:R0:W-:Y:S04]  /*7c300*/  STS.128 [R0], R20 ;  /* 0x0000001400007388 */ /* 0x0041e80000000c00 */
[----:B0-----:R-:W2:Y:S04]  /*7c310*/  LDL.LU.64 R22, [R1+0x2470] ;  /* 0x0024700001167983 */ /* 0x001ea80000300a00 */
[----:B------:R-:W2:Y:S04]  /*7c320*/  LDL.LU.64 R20, [R1+0x2468] ;  /* 0x0024680001147983 */ /* 0x000ea80000300a00 */
[----:B------:R-:W-:Y:S04]  /*7c330*/  STS.128 [R0+0x280], R8 ;  /* 0x0002800800007388 */ /* 0x000fe80000000c00 */
[----:B--2---:R0:W-:Y:S04]  /*7c340*/  STS.128 [R0+0x200], R20 ;  /* 0x0002001400007388 */ /* 0x0041e80000000c00 */
[----:B0-----:R-:W2:Y:S04]  /*7c350*/  LDL.LU R22, [R1+0x2464] ;  /* 0x0024640001167983 */ /* 0x001ea80000300800 */
[----:B------:R-:W2:Y:S04]  /*7c360*/  LDL.LU R21, [R1+0x2460] ;  /* 0x0024600001157983 */ /* 0x000ea80000300800 */
[----:B------:R-:W2:Y:S04]  /*7c370*/  LDL.LU.64 R10, [R1+0x2458] ;  /* 0x00245800010a7983 */ /* 0x000ea80000300a00 */
[----:B------:R-:W2:Y:S04]  /*7c380*/  LDL.LU.64 R8, [R1+0x2450] ;  /* 0x0024500001087983 */ /* 0x000ea80000300a00 */
[----:B------:R-:W2:Y:S04]  /*7c390*/  LDL R29, [R1+0x1770] ;  /* 0x00177000011d7983 */ /* 0x000ea80000100800 */
[----:B---3--:R-:W-:Y:S04]  /*7c3a0*/  STS.128 [R0+0x80], R4 ;  /* 0x0000800400007388 */ /* 0x008fe80000000c00 */
[----:B------:R-:W-:Y:S04]  /*7c3b0*/  STS.128 [R0+0x480], R24 ;  /* 0x0004801800007388 */ /* 0x000fe80000000c00 */
[----:B----4-:R-:W-:Y:S04]  /*7c3c0*/  STS.128 [R0+0x600], R12 ;  /* 0x0006000c00007388 */ /* 0x010fe80000000c00 */
[----:B-----5:R-:W-:Y:S04]  /*7c3d0*/  STS.128 [R0+0x680], R16 ;  /* 0x0006801000007388 */ /* 0x020fe80000000c00 */
[----:B--2---:R0:W-:Y:S04]  /*7c3e0*/  STS.128 [R0+0x400], R8 ;  /* 0x0004000800007388 */ /* 0x0041e80000000c00 */
[----:B0-----:R-:W2:Y:S01]  /*7c3f0*/  LDL.LU R10, [R1+0x244c] ;  /* 0x00244c00010a7983 */ /* 0x001ea20000300800 */
[----:B------:R-:W-:-:S03]  /*7c400*/  IMAD R3, R3, c[0x0][0x194], RZ ;  /* 0x0000650003037a24 */ /* 0x000fc600078e02ff */
[----:B------:R-:W-:Y:S01]  /*7c410*/  BAR.SYNC.DEFER_BLOCKING 0x0 ;  /* 0x0000000000007b1d */ /* 0x000fe20000010000 */
[----:B------:R-:W-:Y:S02]  /*7c420*/  ISETP.GE.AND P1, PT, R28, c[0x0][0x178], PT ;  /* 0x00005e001c007a0c */ /* 0x000fe40003f26270 */
[C---:B------:R-:W-:Y:S02]  /*7c430*/  LEA R4, P3, R3.reuse, c[0x0][0x170], 0x1 ;  /* 0x00005c0003047a11 */ /* 0x040fe400078608ff */
[C---:B------:R-:W-:Y:S01]  /*7c440*/  ISETP.LT.AND P1, PT, R22.reuse, c[0x0][0x17c], !P1 ;  /* 0x00005f0016007a0c */ /* 0x040fe20004f21270 */
[----:B------:R-:W-:Y:S01]  /*7c450*/  IMAD R8, R22, c[0x0][0x198], RZ ;  /* 0x0000660016087a24 */ /* 0x000fe200078e02ff */
[----:B------:R-:W-:Y:S01]  /*7c460*/  LEA.HI.X.SX32 R5, R3, c[0x0][0x174], 0x1, P3 ;  /* 0x00005d0003057a11 */ /* 0x000fe200018f0eff */
[----:B------:R-:W-:Y:S01]  /*7c470*/  IMAD.MOV.U32 R9, RZ, RZ, c[0x0][0x194] ;  /* 0x00006500ff097624 */ /* 0x000fe200078e00ff */
[----:B------:R-:W3:Y:S03]  /*7c480*/  LDL R2, [R1+0x176c] ;  /* 0x00176c0001027983 */ /* 0x000ee60000100800 */
[----:B------:R-:W-:Y:S01]  /*7c490*/  IMAD.WIDE R6, R8, 0x2, R4 ;  /* 0x0000000208067825 */ /* 0x000fe200078e0204 */
[----:B------:R-:W4:Y:S03]  /*7c4a0*/  LDL.LU R27, [R1+0x20] ;  /* 0x00002000011b7983 */ /* 0x000f260000300800 */
[----:B------:R-:W-:Y:S01]  /*7c4b0*/  IMAD R0, R9, 0x80, R3 ;  /* 0x0000008009007824 */ /* 0x000fe200078e0203 */
[----:B------:R-:W5:Y:S01]  /*7c4c0*/  LDL R23, [R1+0x1768] ;  /* 0x0017680001177983 */ /* 0x000f620000100800 */
[----:B------:R-:W-:-:S03]  /*7c4d0*/  IADD3 R20, R22, 0x3, RZ ;  /* 0x0000000316147810 */ /* 0x000fc60007ffe0ff */
[----:B------:R-:W3:Y:S04]  /*7c4e0*/  LDL.LU R24, [R1+0x60] ;  /* 0x0000600001187983 */ /* 0x000ee80000300800 */
[----:B------:R-:W3:Y:S04]  /*7c4f0*/  LDL.LU R26, [R1+0x50] ;  /* 0x00005000011a7983 */ /* 0x000ee80000300800 */
[----:B------:R-:W3:Y:S04]  /*7c500*/  LDL.LU R25, [R1+0x10] ;  /* 0x0000100001197983 */ /* 0x000ee80000300800 */
[----:B--2---:R0:W-:Y:S01]  /*7c510*/  @P1 STG.E.U16 [R6.64], R10 ;  /* 0x0000000a06001986 */ /* 0x0041e2000c101506 */
[----:B------:R-:W-:Y:S01]  /*7c520*/  LEA R14, P1, R0, c[0x0][0x170], 0x1 ;  /* 0x00005c00000e7a11 */ /* 0x000fe200078208ff */
[----:B0-----:R-:W-:-:S04]  /*7c530*/  IMAD R7, R9, 0x80, R0 ;  /* 0x0000008009077824 */ /* 0x001fc800078e0200 */
[----:B------:R-:W-:Y:S01]  /*7c540*/  IMAD R9, R9, 0x80, R7 ;  /* 0x0000008009097824 */ /* 0x000fe200078e0207 */
[----:B------:R-:W-:Y:S02]  /*7c550*/  LEA R12, P6, R7, c[0x0][0x170], 0x1 ;  /* 0x00005c00070c7a11 */ /* 0x000fe400078c08ff */
[----:B------:R-:W-:Y:S02]  /*7c560*/  LEA.HI.X.SX32 R15, R0, c[0x0][0x174], 0x1, P1 ;  /* 0x00005d00000f7a11 */ /* 0x000fe400008f0eff */
[----:B------:R-:W-:Y:S02]  /*7c570*/  LEA R6, P1, R9, c[0x0][0x170], 0x1 ;  /* 0x00005c0009067a11 */ /* 0x000fe400078208ff */
[----:B------:R-:W-:Y:S02]  /*7c580*/  LEA.HI.X.SX32 R13, R7, c[0x0][0x174], 0x1, P6 ;  /* 0x00005d00070d7a11 */ /* 0x000fe400030f0eff */
[----:B------:R-:W-:Y:S02]  /*7c590*/  LEA.HI.X.SX32 R7, R9, c[0x0][0x174], 0x1, P1 ;  /* 0x00005d0009077a11 */ /* 0x000fe400008f0eff */
[----:B------:R-:W-:-:S02]  /*7c5a0*/  ISETP.GE.AND P1, PT, R20, c[0x0][0x17c], PT ;  /* 0x00005f0014007a0c */ /* 0x000fc40003f26270 */
[----:B------:R-:W2:Y:S01]  /*7c5b0*/  LDL.LU R20, [R1+0x40] ;  /* 0x0000400001147983 */ /* 0x000ea20000300800 */
[----:B------:R-:W-:-:S04]  /*7c5c0*/  ISETP.GE.AND P3, PT, R22, c[0x0][0x17c], PT ;  /* 0x00005f0016007a0c */ /* 0x000fc80003f66270 */
[----:B------:R-:W-:Y:S02]  /*7c5d0*/  ISETP.LT.AND P4, PT, R29, c[0x0][0x178], !P3 ;  /* 0x00005e001d007a0c */ /* 0x000fe40005f81270 */
[----:B---3--:R-:W-:Y:S02]  /*7c5e0*/  ISETP.LT.AND P5, PT, R2, c[0x0][0x178], !P3 ;  /* 0x00005e0002007a0c */ /* 0x008fe40005fa1270 */
[----:B-----5:R-:W-:Y:S02]  /*7c5f0*/  ISETP.LT.AND P3, PT, R23, c[0x0][0x178], !P3 ;  /* 0x00005e0017007a0c */ /* 0x020fe40005f61270 */
[----:B------:R-:W-:Y:S02]  /*7c600*/  ISETP.LT.AND P6, PT, R28, c[0x0][0x178], !P0 ;  /* 0x00005e001c007a0c */ /* 0x000fe400047c1270 */
[C---:B------:R-:W-:Y:S01]  /*7c610*/  IADD3 R0, R8.reuse, c[0x0][0x198], RZ ;  /* 0x0000660008007a10 */ /* 0x040fe20007ffe0ff */
[----:B------:R-:W-:Y:S01]  /*7c620*/  IMAD.WIDE R16, R8, 0x2, R14 ;  /* 0x0000000208107825 */ /* 0x000fe200078e020e */
[----:B------:R-:W-:-:S03]  /*7c630*/  PRMT R3, R10, 0x7632, R3 ;  /* 0x000076320a037816 */ /* 0x000fc60000000003 */
[----:B------:R-:W-:-:S04]  /*7c640*/  IMAD.WIDE R10, R8, 0x2, R12 ;  /* 0x00000002080a7825 */ /* 0x000fc800078e020c */
[----:B------:R-:W-:-:S04]  /*7c650*/  IMAD.WIDE R8, R8, 0x2, R6 ;  /* 0x0000000208087825 */ /* 0x000fc800078e0206 */
[----:B------:R-:W-:Y:S01]  /*7c660*/  IMAD.WIDE R18, R0, 0x2, R4 ;  /* 0x0000000200127825 */ /* 0x000fe200078e0204 */
[----:B--2---:R-:W-:Y:S04]  /*7c670*/  @P3 STG.E.U16 [R16.64], R20 ;  /* 0x0000001410003986 */ /* 0x004fe8000c101506 */
[----:B----4-:R-:W-:Y:S04]  /*7c680*/  @P5 STG.E.U16 [R10.64], R27 ;  /* 0x0000001b0a005986 */ /* 0x010fe8000c101506 */
[----:B------:R-:W-:Y:S04]  /*7c690*/  @P4 STG.E.U16 [R8.64], R21 ;  /* 0x0000001508004986 */ /* 0x000fe8000c101506 */
[----:B------:R0:W-:Y:S02]  /*7c6a0*/  @P6 STG.E.U16 [R18.64], R3 ;  /* 0x0000000312006986 */ /* 0x0001e4000c101506 */
[----:B0-----:R-:W-:-:S02]  /*7c6b0*/  PRMT R19, R21, 0x7632, R19 ;  /* 0x0000763215137816 */ /* 0x001fc40000000013 */
[----:B------:R-:W2:Y:S01]  /*7c6c0*/  LDL.LU R21, [R1+0x2448] ;  /* 0x0024480001157983 */ /* 0x000ea20000300800 */
[----:B------:R-:W-:Y:S01]  /*7c6d0*/  ISETP.LT.AND P4, PT, R23, c[0x0][0x178], !P0 ;  /* 0x00005e0017007a0c */ /* 0x000fe20004781270 */
[----:B------:R-:W-:Y:S01]  /*7c6e0*/  IMAD.WIDE R8, R0, 0x2, R14 ;  /* 0x0000000200087825 */ /* 0x000fe200078e020e */
[----:B------:R-:W-:Y:S02]  /*7c6f0*/  ISETP.LT.AND P5, PT, R2, c[0x0][0x178], !P0 ;  /* 0x00005e0002007a0c */ /* 0x000fe400047a1270 */
[----:B------:R-:W-:Y:S02]  /*7c700*/  PRMT R3, R20, 0x7632, R3 ;  /* 0x0000763214037816 */ /* 0x000fe40000000003 */
[----:B------:R-:W-:Y:S02]  /*7c710*/  ISETP.LT.AND P6, PT, R29, c[0x0][0x178], !P0 ;  /* 0x00005e001d007a0c */ /* 0x000fe400047c1270 */
[----:B------:R-:W-:Y:S01]  /*7c720*/  ISETP.LT.AND P0, PT, R28, c[0x0][0x178], !P2 ;  /* 0x00005e001c007a0c */ /* 0x000fe20005701270 */
[----:B------:R-:W-:Y:S01]  /*7c730*/  IMAD.WIDE R10, R0, 0x2, R12 ;  /* 0x00000002000a7825 */ /* 0x000fe200078e020c */
[----:B------:R-:W-:-:S02]  /*7c740*/  PRMT R18, R27, 0x7632, R18 ;  /* 0x000076321b127816 */ /* 0x000fc40000000012 */
[----:B------:R-:W3:Y:S01]  /*7c750*/  LDL.LU R27, [R1+0x1b0] ;  /* 0x0001b000011b7983 */ /* 0x000ee20000300800 */
[C---:B------:R-:W-:Y:S01]  /*7c760*/  IMAD.WIDE R16, R0.reuse, 0x2, R6 ;  /* 0x0000000200107825 */ /* 0x040fe200078e0206 */
[----:B------:R-:W-:Y:S02]  /*7c770*/  IADD3 R0, R0, c[0x0][0x198], RZ ;  /* 0x0000660000007a10 */ /* 0x000fe40007ffe0ff */
[----:B------:R0:W-:Y:S01]  /*7c780*/  @P4 STG.E.U16 [R8.64], R3 ;  /* 0x0000000308004986 */ /* 0x0001e2000c101506 */
[----:B------:R-:W-:-:S03]  /*7c790*/  ISETP.LT.AND P4, PT, R23, c[0x0][0x178], !P2 ;  /* 0x00005e0017007a0c */ /* 0x000fc60005781270 */
[----:B------:R1:W-:Y:S04]  /*7c7a0*/  @P5 STG.E.U16 [R10.64], R18 ;  /* 0x000000120a005986 */ /* 0x0003e8000c101506 */
[----:B------:R4:W-:Y:S01]  /*7c7b0*/  @P6 STG.E.U16 [R16.64], R19 ;  /* 0x0000001310006986 */ /* 0x0009e2000c101506 */
[----:B0-----:R-:W-:-:S04]  /*7c7c0*/  IMAD.WIDE R8, R0, 0x2, R4 ;  /* 0x0000000200087825 */ /* 0x001fc800078e0204 */
[C---:B-1----:R-:W-:Y:S01]  /*7c7d0*/  IMAD.WIDE R10, R0.reuse, 0x2, R14 ;  /* 0x00000002000a7825 */ /* 0x042fe200078e020e */
[----:B------:R-:W-:-:S03]  /*7c7e0*/  IADD3 R3, R0, c[0x0][0x198], RZ ;  /* 0x0000660000037a10 */ /* 0x000fc60007ffe0ff */
[C---:B----4-:R-:W-:Y:S01]  /*7c7f0*/  IMAD.WIDE R16, R0.reuse, 0x2, R6 ;  /* 0x0000000200107825 */ /* 0x050fe200078e0206 */
[----:B--2---:R0:W-:Y:S04]  /*7c800*/  @P0 STG.E.U16 [R8.64], R21 ;  /* 0x0000001508000986 */ /* 0x0041e8000c101506 */
[----:B------:R1:W-:Y:S01]  /*7c810*/  @P4 STG.E.U16 [R10.64], R24 ;  /* 0x000000180a004986 */ /* 0x0003e2000c101506 */
[----:B0-----:R-:W-:Y:S01]  /*7c820*/  IMAD.WIDE R8, R0, 0x2, R12 ;  /* 0x0000000200087825 */ /* 0x001fe200078e020c */
[----:B------:R-:W-:Y:S02]  /*7c830*/  PRMT R0, R24, 0x7632, R0 ;  /* 0x0000763218007816 */ /* 0x000fe40000000000 */
[----:B-1----:R-:W2:Y:S01]  /*7c840*/  LDL.LU R24, [R1+0x80] ;  /* 0x0000800001187983 */ /* 0x002ea20000300800 */
[----:B------:R-:W-:-:S02]  /*7c850*/  ISETP.LT.AND P5, PT, R2, c[0x0][0x178], !P2 ;  /* 0x00005e0002007a0c */ /* 0x000fc400057a1270 */
[----:B------:R-:W-:Y:S02]  /*7c860*/  ISETP.LT.AND P2, PT, R29, c[0x0][0x178], !P2 ;  /* 0x00005e001d007a0c */ /* 0x000fe40005741270 */
[----:B------:R-:W-:Y:S02]  /*7c870*/  ISETP.LT.AND P6, PT, R28, c[0x0][0x178], !P1 ;  /* 0x00005e001c007a0c */ /* 0x000fe40004fc1270 */
[----:B------:R-:W-:Y:S02]  /*7c880*/  IADD3 R20, R22, 0x4, RZ ;  /* 0x0000000416147810 */ /* 0x000fe40007ffe0ff */
[----:B------:R-:W-:Y:S01]  /*7c890*/  ISETP.LT.AND P4, PT, R23, c[0x0][0x178], !P1 ;  /* 0x00005e0017007a0c */ /* 0x000fe20004f81270 */
[----:B------:R-:W-:Y:S01]  /*7c8a0*/  IMAD.WIDE R18, R3, 0x2, R4 ;  /* 0x0000000203127825 */ /* 0x000fe200078e0204 */
[----:B------:R-:W-:Y:S02]  /*7c8b0*/  ISETP.GE.AND P3, PT, R20, c[0x0][0x17c], PT ;  /* 0x00005f0014007a0c */ /* 0x000fe40003f66270 */
[----:B------:R-:W-:Y:S01]  /*7c8c0*/  PRMT R20, R21, 0x7632, R20 ;  /* 0x0000763215147816 */ /* 0x000fe20000000014 */
[----:B------:R0:W-:Y:S01]  /*7c8d0*/  @P5 STG.E.U16 [R8.64], R26 ;  /* 0x0000001a08005986 */ /* 0x0001e2000c101506 */
[----:B------:R-:W-:-:S03]  /*7c8e0*/  ISETP.LT.AND P5, PT, R2, c[0x0][0x178], !P1 ;  /* 0x00005e0002007a0c */ /* 0x000fc60004fa1270 */
[----:B------:R1:W-:Y:S04]  /*7c8f0*/  @P2 STG.E.U16 [R16.64], R25 ;  /* 0x0000001910002986 */ /* 0x0003e8000c101506 */
[----:B------:R4:W-:Y:S01]  /*7c900*/  @P6 STG.E.U16 [R18.64], R20 ;  /* 0x0000001412006986 */ /* 0x0009e2000c101506 */
[----:B------:R-:W-:Y:S01]  /*7c910*/  ISETP.LT.AND P6, PT, R29, c[0x0][0x178], !P1 ;  /* 0x00005e001d007a0c */ /* 0x000fe20004fc1270 */
[----:B0-----:R-:W-:Y:S01]  /*7c920*/  IMAD.WIDE R8, R3, 0x2, R14 ;  /* 0x0000000203087825 */ /* 0x001fe200078e020e */
[----:B------:R-:W-:-:S03]  /*7c930*/  ISETP.LT.AND P1, PT, R28, c[0x0][0x178], !P3 ;  /* 0x00005e001c007a0c */ /* 0x000fc60005f21270 */
[----:B------:R-:W-:Y:S01]  /*7c940*/  IMAD.WIDE R10, R3, 0x2, R12 ;  /* 0x00000002030a7825 */ /* 0x000fe200078e020c */
[----:B------:R0:W-:Y:S01]  /*7c950*/  @P4 STG.E.U16 [R8.64], R0 ;  /* 0x0000000008004986 */ /* 0x0001e2000c101506 */
[----:B------:R-:W-:Y:S02]  /*7c960*/  ISETP.LT.AND P4, PT, R23, c[0x0][0x178], !P3 ;  /* 0x00005e0017007a0c */ /* 0x000fe40005f81270 */
[C---:B-1----:R-:W-:Y:S01]  /*7c970*/  IMAD.WIDE R16, R3.reuse, 0x2, R6 ;  /* 0x0000000203107825 */ /* 0x042fe200078e0206 */
[----:B------:R-:W-:Y:S02]  /*7c980*/  IADD3 R3, R3, c[0x0][0x198], RZ ;  /* 0x0000660003037a10 */ /* 0x000fe40007ffe0ff */
[----:B------:R-:W-:Y:S02]  /*7c990*/  IADD3 R21, R22, 0x5, RZ ;  /* 0x0000000516157810 */ /* 0x000fe40007ffe0ff */
[----:B----4-:R-:W-:Y:S02]  /*7c9a0*/  PRMT R18, R26, 0x7632, R18 ;  /* 0x000076321a127816 */ /* 0x010fe40000000012 */
[----:B------:R-:W-:Y:S01]  /*7c9b0*/  PRMT R19, R25, 0x7632, R19 ;  /* 0x0000763219137816 */ /* 0x000fe20000000013 */
[----:B------:R-:W4:Y:S01]  /*7c9c0*/  LDL.LU R26, [R1+0x200] ;  /* 0x00020000011a7983 */ /* 0x000f220000300800 */
[----:B------:R-:W-:Y:S01]  /*7c9d0*/  ISETP.GE.AND P0, PT, R21, c[0x0][0x17c], PT ;  /* 0x00005f0015007a0c */ /* 0x000fe20003f06270 */
[----:B0-----:R-:W-:Y:S01]  /*7c9e0*/  IMAD.WIDE R8, R3, 0x2, R4 ;  /* 0x0000000203087825 */ /* 0x001fe200078e0204 */
[C---:B------:R-:W-:Y:S01]  /*7c9f0*/  IADD3 R20, R22.reuse, 0x6, RZ ;  /* 0x0000000616147810 */ /* 0x040fe20007ffe0ff */
[----:B------:R0:W-:Y:S01]  /*7ca00*/  @P5 STG.E.U16 [R10.64], R18 ;  /* 0x000000120a005986 */ /* 0x0001e2000c101506 */
[----:B------:R-:W-:-:S02]  /*7ca10*/  IADD3 R21, R22, 0x7, RZ ;  /* 0x0000000716157810 */ /* 0x000fc40007ffe0ff */
[----:B------:R-:W-:Y:S01]  /*7ca20*/  ISETP.GE.AND P2, PT, R20, c[0x0][0x17c], PT ;  /* 0x00005f0014007a0c */ /* 0x000fe20003f46270 */
[----:B------:R-:W-:Y:S01]  /*7ca30*/  @P6 STG.E.U16 [R16.64], R19 ;  /* 0x0000001310006986 */ /* 0x000fe2000c101506 */
[----:B---3--:R-:W-:-:S03]  /*7ca40*/  PRMT R20, R27, 0x7632, R20 ;  /* 0x000076321b147816 */ /* 0x008fc60000000014 */
[----:B------:R1:W-:Y:S01]  /*7ca50*/  @P1 STG.E.U16 [R8.64], R27 ;  /* 0x0000001b08001986 */ /* 0x0003e2000c101506 */
[----:B0-----:R-:W-:-:S03]  /*7ca60*/  IMAD.WIDE R10, R3, 0x2, R14 ;  /* 0x00000002030a7825 */ /* 0x001fc600078e020e */
[----:B------:R-:W3:Y:S01]  /*7ca70*/  LDL.LU R25, [R1+0x1c0] ;  /* 0x0001c00001197983 */ /* 0x000ee20000300800 */
[----:B------:R-:W-:-:S03]  /*7ca80*/  ISETP.GE.AND P1, PT, R21, c[0x0][0x17c], PT ;  /* 0x00005f0015007a0c */ /* 0x000fc60003f26270 */
[----:B-1----:R-:W5:Y:S04]  /*7ca90*/  LDL.LU R27, [R1+0x90] ;  /* 0x00009000011b7983 */ /* 0x002f680000300800 */
[----:B------:R-:W3:Y:S01]  /*7caa0*/  LDL.LU R21, [R1+0x30] ;  /* 0x0000300001157983 */ /* 0x000ee20000300800 */
[C---:B------:R-:W-:Y:S01]  /*7cab0*/  IADD3 R0, R3.reuse, c[0x0][0x198], RZ ;  /* 0x0000660003007a10 */ /* 0x040fe20007ffe0ff */
[----:B------:R-:W-:-:S04]  /*7cac0*/  IMAD.WIDE R8, R3, 0x2, R12 ;  /* 0x0000000203087825 */ /* 0x000fc800078e020c */
[----:B------:R-:W-:Y:S01]  /*7cad0*/  IMAD.WIDE R16, R3, 0x2, R6 ;  /* 0x0000000203107825 */ /* 0x000fe200078e0206 */
[----:B--2---:R0:W-:Y:S04]  /*7cae0*/  @P4 STG.E.U16 [R10.64], R24 ;  /* 0x000000180a004986 */ /* 0x0041e8000c101506 */
[----:B0-----:R-:W2:Y:S01]  /*7caf0*/  LDL.LU R11, [R1+0x70] ;  /* 0x00007000010b7983 */ /* 0x001ea20000300800 */
[----:B------:R-:W-:-:S03]  /*7cb00*/  PRMT R3, R24, 0x7632, R3 ;  /* 0x0000763218037816 */ /* 0x000fc60000000003 */
[----:B------:R-:W3:Y:S01]  /*7cb10*/  LDL.LU R24, [R1+0x2444] ;  /* 0x0024440001187983 */ /* 0x000ee20000300800 */
[----:B------:R-:W-:Y:S02]  /*7cb20*/  ISETP.LT.AND P5, PT, R2, c[0x0][0x178], !P3 ;  /* 0x00005e0002007a0c */ /* 0x000fe40005fa1270 */
[----:B------:R-:W-:Y:S02]  /*7cb30*/  ISETP.LT.AND P3, PT, R29, c[0x0][0x178], !P3 ;  /* 0x00005e001d007a0c */ /* 0x000fe40005f61270 */
[----:B------:R-:W-:Y:S01]  /*7cb40*/  ISETP.LT.AND P6, PT, R28, c[0x0][0x178], !P0 ;  /* 0x00005e001c007a0c */ /* 0x000fe200047c1270 */
[----:B------:R-:W-:Y:S01]  /*7cb50*/  IMAD.WIDE R18, R0, 0x2, R4 ;  /* 0x0000000200127825 */ /* 0x000fe200078e0204 */
[----:B------:R-:W-:-:S07]  /*7cb60*/  ISETP.LT.AND P4, PT, R23, c[0x0][0x178], !P0 ;  /* 0x00005e0017007a0c */ /* 0x000fce0004781270 */
[----:B--2---:R0:W-:Y:S01]  /*7cb70*/  @P5 STG.E.U16 [R8.64], R11 ;  /* 0x0000000b08005986 */ /* 0x0041e2000c101506 */
[----:B------:R-:W-:-:S03]  /*7cb80*/  ISETP.LT.AND P5, PT, R2, c[0x0][0x178], !P0 ;  /* 0x00005e0002007a0c */ /* 0x000fc600047a1270 */
[----:B---3--:R1:W-:Y:S04]  /*7cb90*/  @P3 STG.E.U16 [R16.64], R21 ;  /* 0x0000001510003986 */ /* 0x0083e8000c101506 */
[----:B------:R2:W-:Y:S01]  /*7cba0*/  @P6 STG.E.U16 [R18.64], R20 ;  /* 0x0000001412006986 */ /* 0x0005e2000c101506 */
[----:B------:R-:W-:Y:S02]  /*7cbb0*/  ISETP.LT.AND P6, PT, R29, c[0x0][0x178], !P0 ;  /* 0x00005e001d007a0c */ /* 0x000fe400047c1270 */
[----:B------:R-:W-:Y:S01]  /*7cbc0*/  ISETP.LT.AND P0, PT, R28, c[0x0][0x178], !P2 ;  /* 0x00005e001c007a0c */ /* 0x000fe20005701270 */
[----:B0-----:R-:W-:-:S04]  /*7cbd0*/  IMAD.WIDE R8, R0, 0x2, R14 ;  /* 0x0000000200087825 */ /* 0x001fc800078e020e */
[----:B-1----:R-:W-:Y:S01]  /*7cbe0*/  IMAD.WIDE R16, R0, 0x2, R6 ;  /* 0x0000000200107825 */ /* 0x002fe200078e0206 */
[----:B--2---:R-:W-:-:S03]  /*7cbf0*/  PRMT R18, R11, 0x7632, R18 ;  /* 0x000076320b127816 */ /* 0x004fc60000000012 */
[C---:B------:R-:W-:Y:S01]  /*7cc00*/  IMAD.WIDE R10, R0.reuse, 0x2, R12 ;  /* 0x00000002000a7825 */ /* 0x040fe200078e020c */
[----:B------:R-:W-:Y:S01]  /*7cc10*/  PRMT R19, R21, 0x7632, R19 ;  /* 0x0000763215137816 */ /* 0x000fe20000000013 */
[----:B------:R0:W-:Y:S01]  /*7cc20*/  @P4 STG.E.U16 [R8.64], R3 ;  /* 0x0000000308004986 */ /* 0x0001e2000c101506 */
[----:B------:R-:W-:Y:S02]  /*7cc30*/  IADD3 R0, R0, c[0x0][0x198], RZ ;  /* 0x0000660000007a10 */ /* 0x000fe40007ffe0ff */
[----:B------:R-:W-:Y:S01]  /*7cc40*/  ISETP.LT.AND P4, PT, R23, c[0x0][0x178], !P2 ;  /* 0x00005e0017007a0c */ /* 0x000fe20005781270 */
[----:B------:R1:W-:Y:S01]  /*7cc50*/  @P5 STG.E.U16 [R10.64], R18 ;  /* 0x000000120a005986 */ /* 0x0003e2000c101506 */
[----:B------:R-:W-:Y:S02]  /*7cc60*/  ISETP.LT.AND P5, PT, R2, c[0x0][0x178], !P2 ;  /* 0x00005e0002007a0c */ /* 0x000fe400057a1270 */
[----:B------:R-:W-:Y:S01]  /*7cc70*/  ISETP.LT.AND P2, PT, R29, c[0x0][0x178], !P2 ;  /* 0x00005e001d007a0c */ /* 0x000fe20005741270 */
[----:B------:R2:W-:Y:S01]  /*7cc80*/  @P6 STG.E.U16 [R16.64], R19 ;  /* 0x0000001310006986 */ /* 0x0005e2000c101506 */
[----:B------:R-:W-:Y:S01]  /*7cc90*/  ISETP.LT.AND P6, PT, R28, c[0x0][0x178], !P1 ;  /* 0x00005e001c007a0c */ /* 0x000fe20004fc1270 */
[----:B0-----:R-:W-:Y:S01]  /*7cca0*/  IMAD.WIDE R8, R0, 0x2, R4 ;  /* 0x0000000200087825 */ /* 0x001fe200078e0204 */
[----:B------:R-:W-:-:S02]  /*7ccb0*/  IADD3 R20, R22, 0x8, RZ ;  /* 0x0000000816147810 */ /* 0x000fc40007ffe0ff */
[C---:B------:R-:W-:Y:S01]  /*7ccc0*/  IADD3 R3, R0.reuse, c[0x0][0x198], RZ ;  /* 0x0000660000037a10 */ /* 0x040fe20007ffe0ff */
[----:B-1----:R-:W-:Y:S01]  /*7ccd0*/  IMAD.WIDE R10, R0, 0x2, R14 ;  /* 0x00000002000a7825 */ /* 0x002fe200078e020e */
[----:B----4-:R0:W-:Y:S01]  /*7cce0*/  @P0 STG.E.U16 [R8.64], R26 ;  /* 0x0000001a08000986 */ /* 0x0101e2000c101506 */
[----:B------:R-:W-:Y:S02]  /*7ccf0*/  ISETP.GE.AND P3, PT, R20, c[0x0][0x17c], PT ;  /* 0x00005f0014007a0c */ /* 0x000fe40003f66270 */
[----:B--2---:R-:W-:Y:S01]  /*7cd00*/  IMAD.WIDE R16, R0, 0x2, R6 ;  /* 0x0000000200107825 */ /* 0x004fe200078e0206 */
[----:B------:R-:W-:Y:S01]  /*7cd10*/  PRMT R20, R26, 0x7632, R20 ;  /* 0x000076321a147816 */ /* 0x000fe20000000014 */
[----:B------:R-:W-:Y:S02]  /*7cd20*/  @P4 STG.E.U16 [R10.64], R25 ;  /* 0x000000190a004986 */ /* 0x000fe4000c101506 */
[----:B------:R-:W-:-:S04]  /*7cd30*/  IMAD.WIDE R18, R3, 0x2, R4 ;  /* 0x0000000203127825 */ /* 0x000fc800078e0204 */
[----:B0-----:R-:W-:Y:S01]  /*7cd40*/  IMAD.WIDE R8, R0, 0x2, R12 ;  /* 0x0000000200087825 */ /* 0x001fe200078e020c */
[----:B------:R-:W-:Y:S02]  /*7cd50*/  ISETP.LT.AND P4, PT, R23, c[0x0][0x178], !P1 ;  /* 0x00005e0017007a0c */ /* 0x000fe40004f81270 */
[----:B------:R-:W-:Y:S02]  /*7cd60*/  IADD3 R21, R22, 0x9, RZ ;  /* 0x0000000916157810 */ /* 0x000fe40007ffe0ff */
[----:B-----5:R0:W-:Y:S04]  /*7cd70*/  @P5 STG.E.U16 [R8.64], R27 ;  /* 0x0000001b08005986 */ /* 0x0201e8000c101506 */
[----:B------:R-:W-:Y:S04]  /*7cd80*/  @P2 STG.E.U16 [R16.64], R24 ;  /* 0x0000001810002986 */ /* 0x000fe8000c101506 */
[----:B------:R1:W-:Y:S04]  /*7cd90*/  @P6 STG.E.U16 [R18.64], R20 ;  /* 0x0000001412006986 */ /* 0x0003e8000c101506 */
[----:B------:R-:W2:Y:S01]  /*7cda0*/  LDL.LU R22, [R1+0x220] ;  /* 0x0002200001167983 */ /* 0x000ea20000300800 */
[----:B------:R-:W-:Y:S01]  /*7cdb0*/  PRMT R0, R25, 0x7632, R0 ;  /* 0x0000763219007816 */ /* 0x000fe20000000000 */
[----:B0-----:R-:W-:Y:S01]  /*7cdc0*/  IMAD.WIDE R8, R3, 0x2, R14 ;  /* 0x0000000203087825 */ /* 0x001fe200078e020e */
[----:B-1----:R-:W-:-:S02]  /*7cdd0*/  PRMT R19, R24, 0x7632, R19 ;  /* 0x0000763218137816 */ /* 0x002fc40000000013 */
[----:B------:R-:W3:Y:S04]  /*7cde0*/  LDL R24, [R1+0x1740] ;  /* 0x0017400001187983 */ /* 0x000ee80000100800 */
[----:B------:R-:W-:Y:S01]  /*7cdf0*/  @P4 STG.E.U16 [R8.64], R0 ;  /* 0x0000000008004986 */ /* 0x000fe2000c101506 */
[----:B------:R-:W-:-:S03]  /*7ce00*/  ISETP.LT.AND P4, PT, R23, c[0x0][0x178], !P3 ;  /* 0x00005e0017007a0c */ /* 0x000fc60005f81270 */
[----:B------:R0:W-:Y:S04]  /*7ce10*/  STL [R1+0x2440], R23 ;  /* 0x0024401701007387 */ /* 0x0001e80000100800 */
[----:B0-----:R-:W4:Y:S01]  /*7ce20*/  LDL R23, [R1+0x210] ;  /* 0x0002100001177983 */ /* 0x001f220000100800 */
[----:B------:R-:W-:Y:S02]  /*7ce30*/  ISETP.LT.AND P5, PT, R2, c[0x0][0x178], !P1 ;  /* 0x00005e0002007a0c */ /* 0x000fe40004fa1270 */
[----:B------:R-:W-:Y:S02]  /*7ce40*/  ISETP.LT.AND P6, PT, R29, c[0x0][0x178], !P1 ;  /* 0x00005e001d007a0c */ /* 0x000fe40004fc1270 */
[----:B------:R-:W-:Y:S01]  /*7ce50*/  ISETP.LT.AND P1, PT, R28, c[0x0][0x178], !P3 ;  /* 0x00005e001c007a0c */ /* 0x000fe20005f21270 */
[----:B------:R-:W-:-:S04]  /*7ce60*/  IMAD.WIDE R10, R3, 0x2, R12 ;  /* 0x00000002030a7825 */ /* 0x000fc800078e020c */
[C---:B------:R-:W-:Y:S01]  /*7ce70*/  IMAD.WIDE R16, R3.reuse, 0x2, R6 ;  /* 0x0000000203107825 */ /* 0x040fe200078e0206 */
[----:B------:R-:W-:Y:S02]  /*7ce80*/  IADD3 R3, R3, c[0x0][0x198], RZ ;  /* 0x0000660003037a10 */ /* 0x000fe40007ffe0ff */
[----:B------:R-:W-:-:S03]  /*7ce90*/  PRMT R18, R27, 0x7632, R18 ;  /* 0x000076321b127816 */ /* 0x000fc60000000012 */
[----:B------:R-:W-:Y:S01]  /*7cea0*/  IMAD.WIDE R8, R3, 0x2, R4 ;  /* 0x0000000203087825 */ /* 0x000fe200078e0204 */
[----:B------:R-:W-:Y:S01]  /*7ceb0*/  ISETP.GE.AND P0, PT, R21, c[0x0][0x17c], PT ;  /* 0x00005f0015007a0c */ /* 0x000fe20003f06270 */
[----:B------:R0:W-:Y:S04]  /*7cec0*/  @P5 STG.E.U16 [R10.64], R18 ;  /* 0x000000120a005986 */ /* 0x0001e8000c101506 */
[----:B------:R1:W-:Y:S01]  /*7ced0*/  @P6 STG.E.U16 [R16.64], R19 ;  /* 0x0000001310006986 */ /* 0x0003e2000c101506 */
[C---:B------:R-:W-:Y:S01]  /*7cee0*/  IADD3 R0, R3.reuse, c[0x0][0x198], RZ ;  /* 0x0000660003007a10 */ /* 0x040fe20007ffe0ff */
[----:B0-----:R-:W-:-:S04]  /*7cef0*/  IMAD.WIDE R10, R3, 0x2, R12 ;  /* 0x00000002030a7825 */ /* 0x001fc800078e020c */
[C---:B-1----:R-:W-:Y:S01]  /*7cf00*/  IMAD.WIDE R16, R3.reuse, 0x2, R6 ;  /* 0x0000000203107825 */ /* 0x042fe200078e0206 */
[----:B--2---:R0:W-:Y:S01]  /*7cf10*/  @P1 STG.E.U16 [R8.64], R22 ;  /* 0x0000001608001986 */ /* 0x0041e2000c101506 */
[C---:B---3--:R-:W-:Y:S02]  /*7cf20*/  IADD3 R20, R24.reuse, 0xa, RZ ;  /* 0x0000000a18147810 */ /* 0x048fe40007ffe0ff */
[----:B------:R-:W-:Y:S02]  /*7cf30*/  IADD3 R21, R24, 0xb, RZ ;  /* 0x0000000b18157810 */ /* 0x000fe40007ffe0ff */
[----:B------:R-:W-:Y:S01]  /*7cf40*/  ISETP.GE.AND P2, PT, R20, c[0x0][0x17c], PT ;  /* 0x00005f0014007a0c */ /* 0x000fe20003f46270 */
[----:B0-----:R-:W-:Y:S01]  /*7cf50*/  IMAD.WIDE R8, R3, 0x2, R14 ;  /* 0x0000000203087825 */ /* 0x001fe200078e020e */
[----:B------:R-:W-:Y:S02]  /*7cf60*/  PRMT R20, R22, 0x7632, R20 ;  /* 0x0000763216147816 */ /* 0x000fe40000000014 */
[----:B------:R-:W2:Y:S01]  /*7cf70*/  LDL.LU R22, [R1+0x270] ;  /* 0x0002700001167983 */ /* 0x000ea20000300800 */
[----:B------:R-:W-:-:S03]  /*7cf80*/  ISETP.GE.AND P1, PT, R21, c[0x0][0x17c], PT ;  /* 0x00005f0015007a0c */ /* 0x000fc60003f26270 */
[----:B------:R-:W3:Y:S04]  /*7cf90*/  LDL.LU R26, [R1+0x230] ;  /* 0x00023000011a7983 */ /* 0x000ee80000300800 */
[----:B------:R-:W5:Y:S04]  /*7cfa0*/  LDL.LU R25, [R1+0xf0] ;  /* 0x0000f00001197983 */ /* 0x000f680000300800 */
[----:B------:R-:W2:Y:S04]  /*7cfb0*/  LDL.LU R27, [R1+0xd0] ;  /* 0x0000d000011b7983 */ /* 0x000ea80000300800 */
[----:B------:R-:W2:Y:S04]  /*7cfc0*/  LDL.LU R3, [R1+0xb0] ;  /* 0x0000b00001037983 */ /* 0x000ea80000300800 */
[----:B------:R-:W2:Y:S04]  /*7cfd0*/  LDL.LU R21, [R1+0xc0] ;  /* 0x0000c00001157983 */ /* 0x000ea80000300800 */
[----:B----4-:R0:W-:Y:S04]  /*7cfe0*/  @P4 STG.E.U16 [R8.64], R23 ;  /* 0x0000001708004986 */ /* 0x0101e8000c101506 */
[----:B0-----:R-:W4:Y:S04]  /*7cff0*/  LDL.LU R23, [R1+0x2440] ;  /* 0x0024400001177983 */ /* 0x001f280000300800 */
[----:B------:R-:W3:Y:S01]  /*7d000*/  LDL.LU R9, [R1+0x210] ;  /* 0x0002100001097983 */ /* 0x000ee20000300800 */
[----:B------:R-:W-:-:S02]  /*7d010*/  ISETP.LT.AND P5, PT, R2, c[0x0][0x178], !P3 ;  /* 0x00005e0002007a0c */ /* 0x000fc40005fa1270 */
[----:B------:R-:W-:Y:S02]  /*7d020*/  ISETP.LT.AND P3, PT, R29, c[0x0][0x178], !P3 ;  /* 0x00005e001d007a0c */ /* 0x000fe40005f61270 */
[----:B------:R-:W-:Y:S01]  /*7d030*/  ISETP.LT.AND P6, PT, R28, c[0x0][0x178], !P0 ;  /* 0x00005e001c007a0c */ /* 0x000fe200047c1270 */
[----:B------:R-:W-:-:S08]  /*7d040*/  IMAD.WIDE R18, R0, 0x2, R4 ;  /* 0x0000000200127825 */ /* 0x000fd000078e0204 */
[----:B--2---:R-:W-:Y:S01]  /*7d050*/  @P5 STG.E.U16 [R10.64], R21 ;  /* 0x000000150a005986 */ /* 0x004fe2000c101506 */
[----:B------:R-:W-:-:S03]  /*7d060*/  ISETP.LT.AND P5, PT, R2, c[0x0][0x178], !P0 ;  /* 0x00005e0002007a0c */ /* 0x000fc600047a1270 */
[----:B------:R-:W-:Y:S04]  /*7d070*/  @P3 STG.E.U16 [R16.64], R3 ;  /* 0x0000000310003986 */ /* 0x000fe8000c101506 */
[----:B------:R3:W-:Y:S01]  /*7d080*/  @P6 STG.E.U16 [R18.64], R20 ;  /* 0x0000001412006986 */ /* 0x0007e2000c101506 */
[----:B------:R-:W-:Y:S02]  /*7d090*/  ISETP.LT.AND P6, PT, R29, c[0x0][0x178], !P0 ;  /* 0x00005e001d007a0c */ /* 0x000fe400047c1270 */
[----:B----4-:R-:W-:Y:S02]  /*7d0a0*/  ISETP.LT.AND P4, PT, R23, c[0x0][0x178], !P0 ;  /* 0x00005e0017007a0c */ /* 0x010fe40004781270 */
[----:B------:R-:W-:Y:S02]  /*7d0b0*/  ISETP.LT.AND P0, PT, R28, c[0x0][0x178], !P2 ;  /* 0x00005e001c007a0c */ /* 0x000fe40005701270 */
[----:B---3--:R-:W-:Y:S01]  /*7d0c0*/  PRMT R18, R9, 0x7632, R18 ;  /* 0x0000763209127816 */ /* 0x008fe20000000012 */
[----:B------:R-:W-:Y:S01]  /*7d0d0*/  IMAD.WIDE R8, R0, 0x2, R14 ;  /* 0x0000000200087825 */ /* 0x000fe200078e020e */
[----:B------:R-:W-:-:S02]  /*7d0e0*/  PRMT R20, R3, 0x7632, R20 ;  /* 0x0000763203147816 */ /* 0x000fc40000000014 */
[C---:B------:R-:W-:Y:S01]  /*7d0f0*/  IADD3 R3, R0.reuse, c[0x0][0x198], RZ ;  /* 0x0000660000037a10 */ /* 0x040fe20007ffe0ff */
[----:B------:R-:W-:Y:S01]  /*7d100*/  IMAD.WIDE R10, R0, 0x2, R12 ;  /* 0x00000002000a7825 */ /* 0x000fe200078e020c */
[----:B------:R-:W-:-:S03]  /*7d110*/  PRMT R19, R21, 0x7632, R19 ;  /* 0x0000763215137816 */ /* 0x000fc60000000013 */
[----:B------:R-:W-:Y:S01]  /*7d120*/  IMAD.WIDE R16, R0, 0x2, R6 ;  /* 0x0000000200107825 */ /* 0x000fe200078e0206 */
[----:B------:R0:W-:Y:S04]  /*7d130*/  @P4 STG.E.U16 [R8.64], R18 ;  /* 0x0000001208004986 */ /* 0x0001e8000c101506 */
[----:B------:R-:W-:Y:S04]  /*7d140*/  @P5 STG.E.U16 [R10.64], R19 ;  /* 0x000000130a005986 */ /* 0x000fe8000c101506 */
[----:B------:R1:W-:Y:S01]  /*7d150*/  @P6 STG.E.U16 [R16.64], R20 ;  /* 0x0000001410006986 */ /* 0x0003e2000c101506 */
[----:B0-----:R-:W-:-:S05]  /*7d160*/  IMAD.WIDE R8, R3, 0x2, R4 ;  /* 0x0000000203087825 */ /* 0x001fca00078e0204 */
[----:B------:R0:W-:Y:S01]  /*7d170*/  @P0 STG.E.U16 [R8.64], R22 ;  /* 0x0000001608000986 */ /* 0x0001e2000c101506 */
[----:B-1----:R-:W-:-:S03]  /*7d180*/  PRMT R20, R22, 0x7632, R20 ;  /* 0x0000763216147816 */ /* 0x002fc60000000014 */
[----:B0-----:R-:W2:Y:S01]  /*7d190*/  LDL.LU R22, [R1+0x290] ;  /* 0x0002900001167983 */ /* 0x001ea20000300800 */
[----:B------:R-:W-:Y:S02]  /*7d1a0*/  ISETP.LT.AND P4, PT, R23, c[0x0][0x178], !P2 ;  /* 0x00005e0017007a0c */ /* 0x000fe40005781270 */
[----:B------:R-:W-:Y:S02]  /*7d1b0*/  ISETP.LT.AND P5, PT, R2, c[0x0][0x178], !P2 ;  /* 0x00005e0002007a0c */ /* 0x000fe400057a1270 */
[----:B------:R-:W-:Y:S02]  /*7d1c0*/  ISETP.LT.AND P2, PT, R29, c[0x0][0x178], !P2 ;  /* 0x00005e001d007a0c */ /* 0x000fe40005741270 */
[----:B------:R-:W-:Y:S01]  /*7d1d0*/  ISETP.LT.AND P6, PT, R28, c[0x0][0x178], !P1 ;  /* 0x00005e001c007a0c */ /* 0x000fe20004fc1270 */
[C---:B------:R-:W-:Y:S01]  /*7d1e0*/  IMAD.WIDE R8, R3.reuse, 0x2, R14 ;  /* 0x0000000203087825 */ /* 0x040fe200078e020e */
[C---:B------:R-:W-:Y:S02]  /*7d1f0*/  IADD3 R0, R3.reuse, c[0x0][0x198], RZ ;  /* 0x0000660003007a10 */ /* 0x040fe40007ffe0ff */
[----:B------:R-:W-:Y:S01]  /*7d200*/  IADD3 R21, R24, 0xc, RZ ;  /* 0x0000000c18157810 */ /* 0x000fe20007ffe0ff */
[----:B------:R-:W-:-:S02]  /*7d210*/  IMAD.WIDE R10, R3, 0x2, R12 ;  /* 0x00000002030a7825 */ /* 0x000fc400078e020c */
[----:B------:R0:W-:Y:S02]  /*7d220*/  @P4 STG.E.U16 [R8.64], R26 ;  /* 0x0000001a08004986 */ /* 0x0001e4000c101506 */
[----:B------:R-:W-:Y:S01]  /*7d230*/  IMAD.WIDE R16, R3, 0x2, R6 ;  /* 0x0000000203107825 */ /* 0x000fe200078e0206 */
[----:B------:R-:W-:-:S03]  /*7d240*/  ISETP.LT.AND P4, PT, R23, c[0x0][0x178], !P1 ;  /* 0x00005e0017007a0c */ /* 0x000fc60004f81270 */
[----:B------:R-:W-:Y:S01]  /*7d250*/  IMAD.WIDE R18, R0, 0x2, R4 ;  /* 0x0000000200127825 */ /* 0x000fe200078e0204 */
[----:B------:R-:W-:Y:S01]  /*7d260*/  ISETP.GE.AND P3, PT, R21, c[0x0][0x17c], PT ;  /* 0x00005f0015007a0c */ /* 0x000fe20003f66270 */
[----:B-----5:R1:W-:Y:S01]  /*7d270*/  @P5 STG.E.U16 [R10.64], R25 ;  /* 0x000000190a005986 */ /* 0x0203e2000c101506 */
[----:B------:R-:W-:-:S03]  /*7d280*/  ISETP.LT.AND P5, PT, R2, c[0x0][0x178], !P1 ;  /* 0x00005e0002007a0c */ /* 0x000fc60004fa1270 */
[----:B------:R-:W-:Y:S04]  /*7d290*/  @P2 STG.E.U16 [R16.64], R27 ;  /* 0x0000001b10002986 */ /* 0x000fe8000c101506 */
[----:B------:R3:W-:Y:S01]  /*7d2a0*/  @P6 STG.E.U16 [R18.64], R20 ;  /* 0x0000001412006986 */ /* 0x0007e2000c101506 */
[----:B------:R-:W-:Y:S02]  /*7d2b0*/  ISETP.LT.AND P6, PT, R29, c[0x0][0x178], !P1 ;  /* 0x00005e001d007a0c */ /* 0x000fe40004fc1270 */
[----:B------:R-:W-:Y:S01]  /*7d2c0*/  ISETP.LT.AND P1, PT, R28, c[0x0][0x178], !P3 ;  /* 0x00005e001c007a0c */ /* 0x000fe20005f21270 */
[----:B0-----:R-:W-:Y:S01]  /*7d2d0*/  IMAD.WIDE R8, R0, 0x2, R14 ;  /* 0x0000000200087825 */ /* 0x001fe200078e020e */
[----:B------:R-:W-:Y:S02]  /*7d2e0*/  IADD3 R21, R24, 0xd, RZ ;  /* 0x0000000d18157810 */ /* 0x000fe40007ffe0ff */
[C---:B------:R-:W-:Y:S01]  /*7d2f0*/  IADD3 R3, R0.reuse, c[0x0][0x198], RZ ;  /* 0x0000660000037a10 */ /* 0x040fe20007ffe0ff */
[----:B-1----:R-:W-:Y:S01]  /*7d300*/  IMAD.WIDE R10, R0, 0x2, R12 ;  /* 0x00000002000a7825 */ /* 0x002fe200078e020c */
[----:B---3--:R-:W-:-:S03]  /*7d310*/  PRMT R18, R26, 0x7632, R18 ;  /* 0x000076321a127816 */ /* 0x008fc60000000012 */
[----:B------:R-:W-:Y:S01]  /*7d320*/  IMAD.WIDE R16, R0, 0x2, R6 ;  /* 0x0000000200107825 */ /* 0x000fe200078e0206 */
[----:B------:R-:W-:Y:S02]  /*7d330*/  ISETP.GE.AND P0, PT, R21, c[0x0][0x17c], PT ;  /* 0x00005f0015007a0c */ /* 0x000fe40003f06270 */
[----:B------:R-:W-:Y:S01]  /*7d340*/  PRMT R19, R25, 0x7632, R19 ;  /* 0x0000763219137816 */ /* 0x000fe20000000013 */
[----:B------:R0:W-:Y:S01]  /*7d350*/  @P4 STG.E.U16 [R8.64], R18 ;  /* 0x0000001208004986 */ /* 0x0001e2000c101506 */
[----:B------:R-:W-:Y:S02]  /*7d360*/  PRMT R20, R27, 0x7632, R20 ;  /* 0x000076321b147816 */ /* 0x000fe40000000014 */
[C---:B------:R-:W-:Y:S01]  /*7d370*/  IADD3 R21, R24.reuse, 0xe, RZ ;  /* 0x0000000e18157810 */ /* 0x040fe20007ffe0ff */
[----:B------:R1:W-:Y:S03]  /*7d380*/  @P5 STG.E.U16 [R10.64], R19 ;  /* 0x000000130a005986 */ /* 0x0003e6000c101506 */
[----:B------:R-:W-:Y:S01]  /*7d390*/  ISETP.GE.AND P2, PT, R21, c[0x0][0x17c], PT ;  /* 0x00005f0015007a0c */ /* 0x000fe20003f46270 */
[----:B------:R3:W-:Y:S01]  /*7d3a0*/  @P6 STG.E.U16 [R16.64], R20 ;  /* 0x0000001410006986 */ /* 0x0007e2000c101506 */
[----:B0-----:R-:W-:Y:S01]  /*7d3b0*/  IMAD.WIDE R8, R3, 0x2, R4 ;  /* 0x0000000203087825 */ /* 0x001fe200078e0204 */
[----:B------:R-:W-:-:S02]  /*7d3c0*/  IADD3 R21, R24, 0xf, RZ ;  /* 0x0000000f18157810 */ /* 0x000fc40007ffe0ff */
[----:B------:R-:W4:Y:S01]  /*7d3d0*/  LDL.LU R25, [R1+0x280] ;  /* 0x0002800001197983 */ /* 0x000f220000300800 */
[C---:B------:R-:W-:Y:S01]  /*7d3e0*/  IADD3 R0, R3.reuse, c[0x0][0x198], RZ ;  /* 0x0000660003007a10 */ /* 0x040fe20007ffe0ff */
[----:B-1----:R-:W-:-:S04]  /*7d3f0*/  IMAD.WIDE R10, R3, 0x2, R12 ;  /* 0x00000002030a7825 */ /* 0x002fc800078e020c */
[----:B---3--:R-:W-:Y:S01]  /*7d400*/  IMAD.WIDE R16, R3, 0x2, R6 ;  /* 0x0000000203107825 */ /* 0x008fe200078e0206 */
[----:B--2---:R0:W-:Y:S01]  /*7d410*/  @P1 STG.E.U16 [R8.64], R22 ;  /* 0x0000001608001986 */ /* 0x0041e2000c101506 */
[----:B------:R-:W-:Y:S02]  /*7d420*/  PRMT R20, R22, 0x7632, R20 ;  /* 0x0000763216147816 */ /* 0x000fe40000000014 */
[----:B------:R-:W-:Y:S01]  /*7d430*/  ISETP.GE.AND P1, PT, R21, c[0x0][0x17c], PT ;  /* 0x00005f0015007a0c */ /* 0x000fe20003f26270 */
[----:B0-----:R-:W2:Y:S01]  /*7d440*/  LDL.LU R22, [R1+0x2d0] ;  /* 0x0002d00001167983 */ /* 0x001ea20000300800 */
[----:B------:R-:W-:-:S03]  /*7d450*/  IMAD.WIDE R8, R3, 0x2, R14 ;  /* 0x0000000203087825 */ /* 0x000fc600078e020e */
[----:B------:R-:W3:Y:S04]  /*7d460*/  LDL.LU R26, [R1+0x2a0] ;  /* 0x0002a000011a7983 */ /* 0x000ee80000300800 */
[----:B------:R-:W5:Y:S04]  /*7d470*/  LDL.LU R27, [R1+0x110] ;  /* 0x00011000011b7983 */ /* 0x000f680000300800 */
[----:B------:R-:W2:Y:S04]  /*7d480*/  LDL.LU R3, [R1+0xa0] ;  /* 0x0000a00001037983 */ /* 0x000ea80000300800 */
[----:B------:R-:W2:Y:S01]  /*7d490*/  LDL.LU R21, [R1+0x100] ;  /* 0x0001000001157983 */ /* 0x000ea20000300800 */
[----:B------:R-:W-:-:S02]  /*7d4a0*/  ISETP.LT.AND P4, PT, R23, c[0x0][0x178], !P3 ;  /* 0x00005e0017007a0c */ /* 0x000fc40005f81270 */
[----:B------:R-:W-:Y:S02]  /*7d4b0*/  ISETP.LT.AND P5, PT, R2, c[0x0][0x178], !P3 ;  /* 0x00005e0002007a0c */ /* 0x000fe40005fa1270 */
[----:B------:R-:W-:Y:S02]  /*7d4c0*/  ISETP.LT.AND P3, PT, R29, c[0x0][0x178], !P3 ;  /* 0x00005e001d007a0c */ /* 0x000fe40005f61270 */
[----:B------:R-:W-:Y:S01]  /*7d4d0*/  ISETP.LT.AND P6, PT, R28, c[0x0][0x178], !P0 ;  /* 0x00005e001c007a0c */ /* 0x000fe200047c1270 */
[----:B------:R-:W-:-:S06]  /*7d4e0*/  IMAD.WIDE R18, R0, 0x2, R4 ;  /* 0x0000000200127825 */ /* 0x000fcc00078e0204 */
[----:B----4-:R-:W-:Y:S04]  /*7d4f0*/  @P4 STG.E.U16 [R8.64], R25 ;  /* 0x0000001908004986 */ /* 0x010fe8000c101506 */
[----:B--2---:R-:W-:Y:S04]  /*7d500*/  @P5 STG.E.U16 [R10.64], R21 ;  /* 0x000000150a005986 */ /* 0x004fe8000c101506 */
[----:B------:R-:W-:Y:S04]  /*7d510*/  @P3 STG.E.U16 [R16.64], R3 ;  /* 0x0000000310003986 */ /* 0x000fe8000c101506 */
[----:B------:R0:W-:Y:S02]  /*7d520*/  @P6 STG.E.U16 [R18.64], R20 ;  /* 0x0000001412006986 */ /* 0x0001e4000c101506 */
[----:B0-----:R-:W-:-:S02]  /*7d530*/  PRMT R18, R25, 0x7632, R18 ;  /* 0x0000763219127816 */ /* 0x001fc40000000012 */
[----:B------:R-:W2:Y:S01]  /*7d540*/  LDL.LU R25, [R1+0x243c] ;  /* 0x00243c0001197983 */ /* 0x000ea20000300800 */
[----:B------:R-:W-:Y:S02]  /*7d550*/  ISETP.LT.AND P4, PT, R23, c[0x0][0x178], !P0 ;  /* 0x00005e0017007a0c */ /* 0x000fe40004781270 */
[----:B------:R-:W-:Y:S01]  /*7d560*/  ISETP.LT.AND P5, PT, R2, c[0x0][0x178], !P0 ;  /* 0x00005e0002007a0c */ /* 0x000fe200047a1270 */
[----:B------:R-:W-:Y:S01]  /*7d570*/  IMAD.WIDE R8, R0, 0x2, R14 ;  /* 0x0000000200087825 */ /* 0x000fe200078e020e */
[----:B------:R-:W-:Y:S02]  /*7d580*/  ISETP.LT.AND P6, PT, R29, c[0x0][0x178], !P0 ;  /* 0x00005e001d007a0c */ /* 0x000fe400047c1270 */
[----:B------:R-:W-:Y:S02]  /*7d590*/  ISETP.LT.AND P0, PT, R28, c[0x0][0x178], !P2 ;  /* 0x00005e001c007a0c */ /* 0x000fe40005701270 */
[----:B------:R-:W-:Y:S02]  /*7d5a0*/  PRMT R20, R3, 0x7632, R20 ;  /* 0x0000763203147816 */ /* 0x000fe40000000014 */
[C---:B------:R-:W-:Y:S01]  /*7d5b0*/  IADD3 R3, R0.reuse, c[0x0][0x198], RZ ;  /* 0x0000660000037a10 */ /* 0x040fe20007ffe0ff */
[C---:B------:R-:W-:Y:S01]  /*7d5c0*/  IMAD.WIDE R10, R0.reuse, 0x2, R12 ;  /* 0x00000002000a7825 */ /* 0x040fe200078e020c */
[----:B------:R-:W-:Y:S01]  /*7d5d0*/  PRMT R19, R21, 0x7632, R19 ;  /* 0x0000763215137816 */ /* 0x000fe20000000013 */
[----:B------:R0:W-:Y:S01]  /*7d5e0*/  @P4 STG.E.U16 [R8.64], R18 ;  /* 0x0000001208004986 */ /* 0x0001e2000c101506 */
[----:B------:R-:W-:Y:S01]  /*7d5f0*/  ISETP.LT.AND P4, PT, R23, c[0x0][0x178], !P2 ;  /* 0x00005e0017007a0c */ /* 0x000fe20005781270 */
[----:B------:R-:W-:-:S02]  /*7d600*/  IMAD.WIDE R16, R0, 0x2, R6 ;  /* 0x0000000200107825 */ /* 0x000fc400078e0206 */
[----:B------:R1:W-:Y:S01]  /*7d610*/  @P5 STG.E.U16 [R10.64], R19 ;  /* 0x000000130a005986 */ /* 0x0003e2000c101506 */
[----:B------:R-:W-:Y:S02]  /*7d620*/  ISETP.LT.AND P5, PT, R2, c[0x0][0x178], !P2 ;  /* 0x00005e0002007a0c */ /* 0x000fe400057a1270 */
[----:B------:R-:W-:Y:S01]  /*7d630*/  ISETP.LT.AND P2, PT, R29, c[0x0][0x178], !P2 ;  /* 0x00005e001d007a0c */ /* 0x000fe20005741270 */
[----:B------:R4:W-:Y:S01]  /*7d640*/  @P6 STG.E.U16 [R16.64], R20 ;  /* 0x0000001410006986 */ /* 0x0009e2000c101506 */
[----:B0-----:R-:W-:Y:S01]  /*7d650*/  IMAD.WIDE R8, R3, 0x2, R4 ;  /* 0x0000000203087825 */ /* 0x001fe200078e0204 */
[----:B------:R-:W-:-:S04]  /*7d660*/  ISETP.LT.AND P6, PT, R28, c[0x0][0x178], !P1 ;  /* 0x00005e001c007a0c */ /* 0x000fc80004fc1270 */
[----:B------:R0:W-:Y:S01]  /*7d670*/  @P0 STG.E.U16 [R8.64], R22 ;  /* 0x0000001608000986 */ /* 0x0001e2000c101506 */
[C---:B------:R-:W-:Y:S01]  /*7d680*/  IADD3 R0, R3.reuse, c[0x0][0x198], RZ ;  /* 0x0000660003007a10 */ /* 0x040fe20007ffe0ff */
[----:B-1----:R-:W-:Y:S01]  /*7d690*/  IMAD.WIDE R10, R3, 0x2, R12 ;  /* 0x00000002030a7825 */ /* 0x002fe200078e020c */
[----:B----4-:R-:W-:-:S03]  /*7d6a0*/  PRMT R20, R22, 0x7632, R20 ;  /* 0x0000763216147816 */ /* 0x010fc60000000014 */
[C---:B0-----:R-:W-:Y:S01]  /*7d6b0*/  IMAD.WIDE R8, R3.reuse, 0x2, R14 ;  /* 0x0000000203087825 */ /* 0x041fe200078e020e */
[----:B------:R-:W-:Y:S01]  /*7d6c0*/  IADD3 R21, R24, 0x10, RZ ;  /* 0x0000001018157810 */ /* 0x000fe20007ffe0ff */
[----:B------:R-:W4:Y:S02]  /*7d6d0*/  LDL.LU R22, [R1+0x194] ;  /* 0x0001940001167983 */ /* 0x000f240000300800 */
[----:B------:R-:W-:Y:S02]  /*7d6e0*/  IMAD.WIDE R16, R3, 0x2, R6 ;  /* 0x0000000203107825 */ /* 0x000fe400078e0206 */
[----:B---3--:R0:W-:Y:S01]  /*7d6f0*/  @P4 STG.E.U16 [R8.64], R26 ;  /* 0x0000001a08004986 */ /* 0x0081e2000c101506 */
[----:B------:R-:W-:Y:S01]  /*7d700*/  ISETP.LT.AND P4, PT, R23, c[0x0][0x178], !P1 ;  /* 0x00005e0017007a0c */ /* 0x000fe20004f81270 */
[C---:B------:R-:W-:Y:S02]  /*7d710*/  IMAD.WIDE R18, R0.reuse, 0x2, R4 ;  /* 0x0000000200127825 */ /* 0x040fe400078e0204 */
[----:B-----5:R-:W-:Y:S01]  /*7d720*/  @P5 STG.E.U16 [R10.64], R27 ;  /* 0x0000001b0a005986 */ /* 0x020fe2000c101506 */
[----:B------:R-:W-:Y:S01]  /*7d730*/  ISETP.GE.AND P3, PT, R21, c[0x0][0x17c], PT ;  /* 0x00005f0015007a0c */ /* 0x000fe20003f66270 */
[----:B0-----:R-:W-:-:S02]  /*7d740*/  IMAD.WIDE R8, R0, 0x2, R14 ;  /* 0x0000000200087825 */ /* 0x001fc400078e020e */
[----:B------:R-:W-:Y:S04]  /*7d750*/  STL [R1+0x2438], R23 ;  /* 0x0024381701007387 */ /* 0x000fe80000100800 */
[----:B--2---:R-:W-:Y:S04]  /*7d760*/  @P2 STG.E.U16 [R16.64], R25 ;  /* 0x0000001910002986 */ /* 0x004fe8000c101506 */
[----:B------:R0:W-:Y:S02]  /*7d770*/  @P6 STG.E.U16 [R18.64], R20 ;  /* 0x0000001412006986 */ /* 0x0001e4000c101506 */
[----:B0-----:R-:W-:-:S05]  /*7d780*/  PRMT R18, R26, 0x7632, R18 ;  /* 0x000076321a127816 */ /* 0x001fca0000000012 */
[----:B------:R0:W-:Y:S01]  /*7d790*/  @P4 STG.E.U16 [R8.64], R18 ;  /* 0x0000001208004986 */ /* 0x0001e2000c101506 */
[----:B------:R-:W-:-:S03]  /*7d7a0*/  ISETP.LT.AND P4, PT, R23, c[0x0][0x178], !P3 ;  /* 0x00005e0017007a0c */ /* 0x000fc60005f81270 */
[----:B------:R-:W2:Y:S01]  /*7d7b0*/  LDL R23, [R1+0x44] ;  /* 0x0000440001177983 */ /* 0x000ea20000100800 */
[----:B------:R-:W-:Y:S02]  /*7d7c0*/  ISETP.LT.AND P5, PT, R2, c[0x0][0x178], !P1 ;  /* 0x00005e0002007a0c */ /* 0x000fe40004fa1270 */
[----:B------:R-:W-:Y:S02]  /*7d7d0*/  ISETP.LT.AND P6, PT, R29, c[0x0][0x178], !P1 ;  /* 0x00005e001d007a0c */ /* 0x000fe40004fc1270 */
[----:B------:R-:W-:Y:S02]  /*7d7e0*/  ISETP.LT.AND P1, PT, R28, c[0x0][0x178], !P3 ;  /* 0x00005e001c007a0c */ /* 0x000fe40005f21270 */
[----:B------:R-:W-:Y:S02]  /*7d7f0*/  IADD3 R21, R24, 0x11, RZ ;  /* 0x0000001118157810 */ /* 0x000fe40007ffe0ff */
[C---:B------:R-:W-:Y:S01]  /*7d800*/  IADD3 R3, R0.reuse, c[0x0][0x198], RZ ;  /* 0x0000660000037a10 */ /* 0x040fe20007ffe0ff */
[----:B------:R-:W-:Y:S01]  /*7d810*/  IMAD.WIDE R10, R0, 0x2, R12 ;  /* 0x00000002000a7825 */ /* 0x000fe200078e020c */
[----:B------:R-:W-:-:S02]  /*7d820*/  PRMT R19, R27, 0x7632, R19 ;  /* 0x000076321b137816 */ /* 0x000fc40000000013 */
[----:B------:R-:W-:Y:S01]  /*7d830*/  ISETP.GE.AND P0, PT, R21, c[0x0][0x17c], PT ;  /* 0x00005f0015007a0c */ /* 0x000fe20003f06270 */
[----:B------:R-:W-:Y:S01]  /*7d840*/  IMAD.WIDE R16, R0, 0x2, R6 ;  /* 0x0000000200107825 */ /* 0x000fe200078e0206 */
[----:B------:R-:W-:Y:S02]  /*7d850*/  PRMT R20, R25, 0x7632, R20 ;  /* 0x0000763219147816 */ /* 0x000fe40000000014 */
[C---:B------:R-:W-:Y:S01]  /*7d860*/  IADD3 R21, R24.reuse, 0x12, RZ ;  /* 0x0000001218157810 */ /* 0x040fe20007ffe0ff */
[----:B0-----:R-:W-:Y:S01]  /*7d870*/  IMAD.WIDE R8, R3, 0x2, R4 ;  /* 0x0000000203087825 */ /* 0x001fe200078e0204 */
[----:B------:R0:W-:Y:S02]  /*7d880*/  @P5 STG.E.U16 [R10.64], R19 ;  /* 0x000000130a005986 */ /* 0x0001e4000c101506 */
[----:B------:R-:W-:Y:S02]  /*7d890*/  ISETP.GE.AND P2, PT, R21, c[0x0][0x17c], PT ;  /* 0x00005f0015007a0c */ /* 0x000fe40003f46270 */
[----:B------:R1:W-:Y:S01]  /*7d8a0*/  @P6 STG.E.U16 [R16.64], R20 ;  /* 0x0000001410006986 */ /* 0x0003e2000c101506 */
[----:B------:R-:W-:-:S03]  /*7d8b0*/  IADD3 R21, R24, 0x13, RZ ;  /* 0x0000001318157810 */ /* 0x000fc60007ffe0ff */
[----:B----4-:R3:W-:Y:S01]  /*7d8c0*/  @P1 STG.E.U16 [R8.64], R22 ;  /* 0x0000001608001986 */ /* 0x0107e2000c101506 */
[----:B------:R-:W-:Y:S02]  /*7d8d0*/  IADD3 R0, R3, c[0x0][0x198], RZ ;  /* 0x0000660003007a10 */ /* 0x000fe40007ffe0ff */
[----:B------:R-:W-:Y:S01]  /*7d8e0*/  ISETP.GE.AND P1, PT, R21, c[0x0][0x17c], PT ;  /* 0x00005f0015007a0c */ /* 0x000fe20003f26270 */
[----:B0-----:R-:W-:Y:S01]  /*7d8f0*/  IMAD.WIDE R10, R3, 0x2, R12 ;  /* 0x00000002030a7825 */ /* 0x001fe200078e020c */
[----:B-1----:R-:W-:-:S03]  /*7d900*/  PRMT R20, R22, 0x7632, R20 ;  /* 0x0000763216147816 */ /* 0x002fc60000000014 */
[C---:B------:R-:W-:Y:S01]  /*7d910*/  IMAD.WIDE R16, R3.reuse, 0x2, R6 ;  /* 0x0000000203107825 */ /* 0x040fe200078e0206 */
[----:B---3--:R-:W3:Y:S03]  /*7d920*/  LDL.LU R22, [R1+0x1a4] ;  /* 0x0001a40001167983 */ /* 0x008ee60000300800 */
[----:B------:R-:W-:Y:S01]  /*7d930*/  IMAD.WIDE R8, R3, 0x2, R14 ;  /* 0x0000000203087825 */ /* 0x000fe200078e020e */
[----:B------:R-:W4:Y:S04]  /*7d940*/  LDL.LU R26, [R1+0x64] ;  /* 0x00006400011a7983 */ /* 0x000f280000300800 */
[----:B------:R-:W5:Y:S04]  /*7d950*/  LDL.LU R25, [R1+0x54] ;  /* 0x0000540001197983 */ /* 0x000f680000300800 */
[----:B------:R-:W3:Y:S04]  /*7d960*/  LDL.LU R27, [R1+0x14] ;  /* 0x00001400011b7983 */ /* 0x000ee80000300800 */
[----:B------:R-:W3:Y:S04]  /*7d970*/  LDL.LU R3, [R1+0x4] ;  /* 0x0000040001037983 */ /* 0x000ee80000300800 */
[----:B------:R-:W3:Y:S04]  /*7d980*/  LDL.LU R21, [R1+0x24] ;  /* 0x0000240001157983 */ /* 0x000ee80000300800 */
[----:B--2---:R0:W-:Y:S04]  /*7d990*/  @P4 STG.E.U16 [R8.64], R23 ;  /* 0x0000001708004986 */ /* 0x0041e8000c101506 */
[----:B0-----:R-:W2:Y:S04]  /*7d9a0*/  LDL.LU R23, [R1+0x2438] ;  /* 0x0024380001177983 */ /* 0x001ea80000300800 */
[----:B------:R-:W4:Y:S01]  /*7d9b0*/  LDL.LU R9, [R1+0x44] ;  /* 0x0000440001097983 */ /* 0x000f220000300800 */
[----:B------:R-:W-:-:S02]  /*7d9c0*/  ISETP.LT.AND P5, PT, R2, c[0x0][0x178], !P3 ;  /* 0x00005e0002007a0c */ /* 0x000fc40005fa1270 */
[----:B------:R-:W-:Y:S02]  /*7d9d0*/  ISETP.LT.AND P3, PT, R29, c[0x0][0x178], !P3 ;  /* 0x00005e001d007a0c */ /* 0x000fe40005f61270 */
[----:B------:R-:W-:Y:S01]  /*7d9e0*/  ISETP.LT.AND P6, PT, R28, c[0x0][0x178], !P0 ;  /* 0x00005e001c007a0c */ /* 0x000fe200047c1270 */
[----:B------:R-:W-:-:S08]  /*7d9f0*/  IMAD.WIDE R18, R0, 0x2, R4 ;  /* 0x0000000200127825 */ /* 0x000fd000078e0204 */
[----:B---3--:R0:W-:Y:S01]  /*7da00*/  @P5 STG.E.U16 [R10.64], R21 ;  /* 0x000000150a005986 */ /* 0x0081e2000c101506 */
[----:B------:R-:W-:-:S03]  /*7da10*/  ISETP.LT.AND P5, PT, R2, c[0x0][0x178], !P0 ;  /* 0x00005e0002007a0c */ /* 0x000fc600047a1270 */
[----:B------:R-:W-:Y:S04]  /*7da20*/  @P3 STG.E.U16 [R16.64], R3 ;  /* 0x0000000310003986 */ /* 0x000fe8000c101506 */
[----:B------:R1:W-:Y:S01]  /*7da30*/  @P6 STG.E.U16 [R18.64], R20 ;  /* 0x0000001412006986 */ /* 0x0003e2000c101506 */
[----:B------:R-:W-:Y:S01]  /*7da40*/  ISETP.LT.AND P6, PT, R29, c[0x0][0x178], !P0 ;  /* 0x00005e001d007a0c */ /* 0x000fe200047c1270 */
[C---:B0-----:R-:W-:Y:S01]  /*7da50*/  IMAD.WIDE R10, R0.reuse, 0x2, R12 ;  /* 0x00000002000a7825 */ /* 0x041fe200078e020c */
[----:B-1----:R-:W-:Y:S02]  /*7da60*/  PRMT R20, R3, 0x7632, R20 ;  /* 0x0000763203147816 */ /* 0x002fe40000000014 */
[C---:B------:R-:W-:Y:S01]  /*7da70*/  IADD3 R3, R0.reuse, c[0x0][0x198], RZ ;  /* 0x0000660000037a10 */ /* 0x040fe20007ffe0ff */
[----:B------:R-:W-:Y:S01]  /*7da80*/  IMAD.WIDE R16, R0, 0x2, R6 ;  /* 0x0000000200107825 */ /* 0x000fe200078e0206 */
[----:B------:R-:W-:-:S02]  /*7da90*/  PRMT R19, R21, 0x7632, R19 ;  /* 0x0000763215137816 */ /* 0x000fc40000000013 */
[----:B--2---:R-:W-:Y:S02]  /*7daa0*/  ISETP.LT.AND P4, PT, R23, c[0x0][0x178], !P0 ;  /* 0x00005e0017007a0c */ /* 0x004fe40004781270 */
[----:B------:R-:W-:Y:S02]  /*7dab0*/  ISETP.LT.AND P0, PT, R28, c[0x0][0x178], !P2 ;  /* 0x00005e001c007a0c */ /* 0x000fe40005701270 */
[----:B----4-:R-:W-:Y:S01]  /*7dac0*/  PRMT R18, R9, 0x7632, R18 ;  /* 0x0000763209127816 */ /* 0x010fe20000000012 */
[----:B------:R-:W-:-:S08]  /*7dad0*/  IMAD.WIDE R8, R0, 0x2, R14 ;  /* 0x0000000200087825 */ /* 0x000fd000078e020e */
        /* <DEDUP_REMOVED lines=332> */
[----:B------:R-:W-:Y:S01]  /*7efa0*/  @P2 STG.E.U16 [R16.64], R27 ;  /* 0x0000001b10002986 */ /* 0x000fe2000c101506 */
[----:B------:R-:W-:-:S03]  /*7efb0*/  IADD3 R21, R24, 0x25, RZ ;  /* 0x0000002518157810 */ /* 0x000fc60007ffe0ff */
[----:B------:R3:W-:Y:S01]  /*7efc0*/  @P6 STG.E.U16 [R18.64], R20 ;  /* 0x0000001412006986 */ /* 0x0007e2000c101506 */
[----:B------:R-:W-:Y:S02]  /*7efd0*/  ISETP.LT.AND P6, PT, R29, c[0x0][0x178], !P1 ;  /* 0x00005e001d007a0c */ /* 0x000fe40004fc1270 */
[----:B------:R-:W-:Y:S01]  /*7efe0*/  ISETP.LT.AND P1, PT, R28, c[0x0][0x178], !P3 ;  /* 0x00005e001c007a0c */ /* 0x000fe20005f21270 */
[C---:B0-----:R-:W-:Y:S01]  /*7eff0*/  IMAD.WIDE R8, R0.reuse, 0x2, R14 ;  /* 0x0000000200087825 */ /* 0x041fe200078e020e */
[C---:B------:R-:W-:Y:S02]  /*7f000*/  IADD3 R3, R0.reuse, c[0x0][0x198], RZ ;  /* 0x0000660000037a10 */ /* 0x040fe40007ffe0ff */
[----:B------:R-:W-:Y:S01]  /*7f010*/  ISETP.GE.AND P0, PT, R21, c[0x0][0x17c], PT ;  /* 0x00005f0015007a0c */ /* 0x000fe20003f06270 */
[----:B-1----:R-:W-:Y:S01]  /*7f020*/  IMAD.WIDE R10, R0, 0x2, R12 ;  /* 0x00000002000a7825 */ /* 0x002fe200078e020c */
[----:B------:R-:W-:Y:S02]  /*7f030*/  IADD3 R21, R24, 0x26, RZ ;  /* 0x0000002618157810 */ /* 0x000fe40007ffe0ff */
[----:B---3--:R-:W-:Y:S01]  /*7f040*/  PRMT R18, R25, 0x7632, R18 ;  /* 0x0000763219127816 */ /* 0x008fe20000000012 */
[----:B------:R-:W-:Y:S01]  /*7f050*/  IMAD.WIDE R16, R0, 0x2, R6 ;  /* 0x0000000200107825 */ /* 0x000fe200078e0206 */
[----:B------:R-:W-:-:S02]  /*7f060*/  PRMT R19, R26, 0x7632, R19 ;  /* 0x000076321a137816 */ /* 0x000fc40000000013 */
[----:B------:R-:W-:Y:S01]  /*7f070*/  PRMT R20, R27, 0x7632, R20 ;  /* 0x000076321b147816 */ /* 0x000fe20000000014 */
[----:B------:R0:W-:Y:S01]  /*7f080*/  @P4 STG.E.U16 [R8.64], R18 ;  /* 0x0000001208004986 */ /* 0x0001e2000c101506 */
[----:B------:R-:W-:Y:S02]  /*7f090*/  ISETP.GE.AND P2, PT, R21, c[0x0][0x17c], PT ;  /* 0x00005f0015007a0c */ /* 0x000fe40003f46270 */
[----:B------:R-:W-:Y:S01]  /*7f0a0*/  IADD3 R21, R24, 0x27, RZ ;  /* 0x0000002718157810 */ /* 0x000fe20007ffe0ff */
[----:B------:R-:W3:Y:S01]  /*7f0b0*/  LDL.LU R26, [R1+0x88] ;  /* 0x00008800011a7983 */ /* 0x000ee20000300800 */
[----:B------:R-:W-:-:S03]  /*7f0c0*/  IADD3 R0, R3, c[0x0][0x198], RZ ;  /* 0x0000660003007a10 */ /* 0x000fc60007ffe0ff */
[----:B------:R1:W-:Y:S01]  /*7f0d0*/  @P5 STG.E.U16 [R10.64], R19 ;  /* 0x000000130a005986 */ /* 0x0003e2000c101506 */
[----:B0-----:R-:W-:-:S03]  /*7f0e0*/  IMAD.WIDE R8, R3, 0x2, R4 ;  /* 0x0000000203087825 */ /* 0x001fc600078e0204 */
[----:B------:R0:W-:Y:S04]  /*7f0f0*/  @P6 STG.E.U16 [R16.64], R20 ;  /* 0x0000001410006986 */ /* 0x0001e8000c101506 */
[----:B------:R-:W4:Y:S01]  /*7f100*/  LDL.LU R27, [R1+0x208] ;  /* 0x00020800011b7983 */ /* 0x000f220000300800 */
[----:B-1----:R-:W-:-:S03]  /*7f110*/  IMAD.WIDE R10, R3, 0x2, R12 ;  /* 0x00000002030a7825 */ /* 0x002fc600078e020c */
[----:B------:R-:W5:Y:S01]  /*7f120*/  LDL.LU R25, [R1+0x1c8] ;  /* 0x0001c80001197983 */ /* 0x000f620000300800 */
[----:B0-----:R-:W-:-:S03]  /*7f130*/  IMAD.WIDE R16, R3, 0x2, R6 ;  /* 0x0000000203107825 */ /* 0x001fc600078e0206 */
[----:B--2---:R0:W-:Y:S01]  /*7f140*/  @P1 STG.E.U16 [R8.64], R22 ;  /* 0x0000001608001986 */ /* 0x0041e2000c101506 */
[----:B------:R-:W-:Y:S02]  /*7f150*/  PRMT R20, R22, 0x7632, R20 ;  /* 0x0000763216147816 */ /* 0x000fe40000000014 */
[----:B------:R-:W-:Y:S01]  /*7f160*/  ISETP.GE.AND P1, PT, R21, c[0x0][0x17c], PT ;  /* 0x00005f0015007a0c */ /* 0x000fe20003f26270 */
[----:B0-----:R-:W2:Y:S01]  /*7f170*/  LDL.LU R22, [R1+0x98] ;  /* 0x0000980001167983 */ /* 0x001ea20000300800 */
[----:B------:R-:W-:-:S03]  /*7f180*/  IMAD.WIDE R8, R3, 0x2, R14 ;  /* 0x0000000203087825 */ /* 0x000fc600078e020e */
[----:B------:R-:W2:Y:S04]  /*7f190*/  LDL.LU R3, [R1+0x38] ;  /* 0x0000380001037983 */ /* 0x000ea80000300800 */
[----:B------:R-:W2:Y:S01]  /*7f1a0*/  LDL.LU R21, [R1+0x78] ;  /* 0x0000780001157983 */ /* 0x000ea20000300800 */
[----:B------:R-:W-:Y:S02]  /*7f1b0*/  ISETP.LT.AND P4, PT, R23, c[0x0][0x178], !P3 ;  /* 0x00005e0017007a0c */ /* 0x000fe40005f81270 */
[----:B------:R-:W-:Y:S02]  /*7f1c0*/  ISETP.LT.AND P5, PT, R2, c[0x0][0x178], !P3 ;  /* 0x00005e0002007a0c */ /* 0x000fe40005fa1270 */
[----:B------:R-:W-:Y:S02]  /*7f1d0*/  ISETP.LT.AND P3, PT, R29, c[0x0][0x178], !P3 ;  /* 0x00005e001d007a0c */ /* 0x000fe40005f61270 */
[----:B------:R-:W-:Y:S01]  /*7f1e0*/  ISETP.LT.AND P6, PT, R28, c[0x0][0x178], !P0 ;  /* 0x00005e001c007a0c */ /* 0x000fe200047c1270 */
[----:B------:R-:W-:-:S06]  /*7f1f0*/  IMAD.WIDE R18, R0, 0x2, R4 ;  /* 0x0000000200127825 */ /* 0x000fcc00078e0204 */
[----:B---3--:R0:W-:Y:S01]  /*7f200*/  @P4 STG.E.U16 [R8.64], R26 ;  /* 0x0000001a08004986 */ /* 0x0081e2000c101506 */
[----:B------:R-:W-:Y:S01]  /*7f210*/  ISETP.LT.AND P4, PT, R23, c[0x0][0x178], !P0 ;  /* 0x00005e0017007a0c */ /* 0x000fe20004781270 */
[----:B0-----:R-:W-:Y:S02]  /*7f220*/  IMAD.WIDE R8, R0, 0x2, R14 ;  /* 0x0000000200087825 */ /* 0x001fe400078e020e */
[----:B--2---:R-:W-:Y:S01]  /*7f230*/  @P5 STG.E.U16 [R10.64], R21 ;  /* 0x000000150a005986 */ /* 0x004fe2000c101506 */
[----:B------:R-:W-:-:S03]  /*7f240*/  ISETP.LT.AND P5, PT, R2, c[0x0][0x178], !P0 ;  /* 0x00005e0002007a0c */ /* 0x000fc600047a1270 */
[----:B------:R-:W-:Y:S04]  /*7f250*/  @P3 STG.E.U16 [R16.64], R3 ;  /* 0x0000000310003986 */ /* 0x000fe8000c101506 */
[----:B------:R0:W-:Y:S01]  /*7f260*/  @P6 STG.E.U16 [R18.64], R20 ;  /* 0x0000001412006986 */ /* 0x0001e2000c101506 */
[----:B------:R-:W-:Y:S02]  /*7f270*/  ISETP.LT.AND P6, PT, R29, c[0x0][0x178], !P0 ;  /* 0x00005e001d007a0c */ /* 0x000fe400047c1270 */
[----:B------:R-:W-:Y:S02]  /*7f280*/  ISETP.LT.AND P0, PT, R28, c[0x0][0x178], !P2 ;  /* 0x00005e001c007a0c */ /* 0x000fe40005701270 */
[----:B0-----:R-:W-:Y:S02]  /*7f290*/  PRMT R18, R26, 0x7632, R18 ;  /* 0x000076321a127816 */ /* 0x001fe40000000012 */
[----:B------:R-:W2:Y:S01]  /*7f2a0*/  LDL.LU R26, [R1+0x2424] ;  /* 0x00242400011a7983 */ /* 0x000ea20000300800 */
[----:B------:R-:W-:-:S02]  /*7f2b0*/  PRMT R20, R3, 0x7632, R20 ;  /* 0x0000763203147816 */ /* 0x000fc40000000014 */
[C---:B------:R-:W-:Y:S01]  /*7f2c0*/  IADD3 R3, R0.reuse, c[0x0][0x198], RZ ;  /* 0x0000660000037a10 */ /* 0x040fe20007ffe0ff */
[C---:B------:R-:W-:Y:S01]  /*7f2d0*/  IMAD.WIDE R10, R0.reuse, 0x2, R12 ;  /* 0x00000002000a7825 */ /* 0x040fe200078e020c */
[----:B------:R-:W-:Y:S01]  /*7f2e0*/  PRMT R19, R21, 0x7632, R19 ;  /* 0x0000763215137816 */ /* 0x000fe20000000013 */
[----:B------:R0:W-:Y:S02]  /*7f2f0*/  @P4 STG.E.U16 [R8.64], R18 ;  /* 0x0000001208004986 */ /* 0x0001e4000c101506 */
[----:B------:R-:W-:Y:S02]  /*7f300*/  IMAD.WIDE R16, R0, 0x2, R6 ;  /* 0x0000000200107825 */ /* 0x000fe400078e0206 */
[----:B------:R-:W-:Y:S04]  /*7f310*/  @P5 STG.E.U16 [R10.64], R19 ;  /* 0x000000130a005986 */ /* 0x000fe8000c101506 */
[----:B------:R1:W-:Y:S01]  /*7f320*/  @P6 STG.E.U16 [R16.64], R20 ;  /* 0x0000001410006986 */ /* 0x0003e2000c101506 */
[----:B0-----:R-:W-:-:S05]  /*7f330*/  IMAD.WIDE R8, R3, 0x2, R4 ;  /* 0x0000000203087825 */ /* 0x001fca00078e0204 */
[----:B----4-:R0:W-:Y:S01]  /*7f340*/  @P0 STG.E.U16 [R8.64], R27 ;  /* 0x0000001b08000986 */ /* 0x0101e2000c101506 */
[----:B-1----:R-:W-:-:S03]  /*7f350*/  PRMT R20, R27, 0x7632, R20 ;  /* 0x000076321b147816 */ /* 0x002fc60000000014 */
[----:B0-----:R-:W3:Y:S01]  /*7f360*/  LDL.LU R27, [R1+0x228] ;  /* 0x00022800011b7983 */ /* 0x001ee20000300800 */
        /* <DEDUP_REMOVED lines=8> */
[----:B-----5:R0:W-:Y:S02]  /*7f3f0*/  @P4 STG.E.U16 [R8.64], R25 ;  /* 0x0000001908004986 */ /* 0x0201e4000c101506 */
[----:B------:R-:W-:Y:S01]  /*7f400*/  IMAD.WIDE R16, R3, 0x2, R6 ;  /* 0x0000000203107825 */ /* 0x000fe200078e0206 */
[----:B------:R-:W-:-:S03]  /*7f410*/  ISETP.LT.AND P4, PT, R23, c[0x0][0x178], !P1 ;  /* 0x00005e0017007a0c */ /* 0x000fc60004f81270 */
[----:B------:R-:W-:Y:S01]  /*7f420*/  IMAD.WIDE R18, R0, 0x2, R4 ;  /* 0x0000000200127825 */ /* 0x000fe200078e0204 */
[----:B------:R-:W-:Y:S01]  /*7f430*/  ISETP.GE.AND P3, PT, R21, c[0x0][0x17c], PT ;  /* 0x00005f0015007a0c */ /* 0x000fe20003f66270 */
[----:B------:R1:W-:Y:S01]  /*7f440*/  @P5 STG.E.U16 [R10.64], R22 ;  /* 0x000000160a005986 */ /* 0x0003e2000c101506 */
[----:B------:R-:W-:Y:S02]  /*7f450*/  ISETP.LT.AND P5, PT, R2, c[0x0][0x178], !P1 ;  /* 0x00005e0002007a0c */ /* 0x000fe40004fa1270 */
[----:B------:R-:W-:Y:S01]  /*7f460*/  IADD3 R21, R24, 0x29, RZ ;  /* 0x0000002918157810 */ /* 0x000fe20007ffe0ff */
[----:B------:R-:W4:Y:S01]  /*7f470*/  LDL.LU R23, [R1+0x2420] ;  /* 0x0024200001177983 */ /* 0x000f220000300800 */
[C---:B0-----:R-:W-:Y:S01]  /*7f480*/  IMAD.WIDE R8, R0.reuse, 0x2, R14 ;  /* 0x0000000200087825 */ /* 0x041fe200078e020e */
[----:B------:R-:W-:Y:S02]  /*7f490*/  IADD3 R3, R0, c[0x0][0x198], RZ ;  /* 0x0000660000037a10 */ /* 0x000fe40007ffe0ff */
[----:B------:R-:W-:-:S02]  /*7f4a0*/  ISETP.GE.AND P0, PT, R21, c[0x0][0x17c], PT ;  /* 0x00005f0015007a0c */ /* 0x000fc40003f06270 */
[----:B------:R-:W-:Y:S01]  /*7f4b0*/  IADD3 R21, R24, 0x2a, RZ ;  /* 0x0000002a18157810 */ /* 0x000fe20007ffe0ff */
[----:B-1----:R-:W-:Y:S01]  /*7f4c0*/  IMAD.WIDE R10, R0, 0x2, R12 ;  /* 0x00000002000a7825 */ /* 0x002fe200078e020c */
[----:B--2---:R-:W-:Y:S04]  /*7f4d0*/  @P2 STG.E.U16 [R16.64], R26 ;  /* 0x0000001a10002986 */ /* 0x004fe8000c101506 */
[----:B------:R0:W-:Y:S01]  /*7f4e0*/  @P6 STG.E.U16 [R18.64], R20 ;  /* 0x0000001412006986 */ /* 0x0001e2000c101506 */
[----:B------:R-:W-:Y:S02]  /*7f4f0*/  ISETP.LT.AND P6, PT, R29, c[0x0][0x178], !P1 ;  /* 0x00005e001d007a0c */ /* 0x000fe40004fc1270 */
[----:B------:R-:W-:Y:S02]  /*7f500*/  ISETP.LT.AND P1, PT, R28, c[0x0][0x178], !P3 ;  /* 0x00005e001c007a0c */ /* 0x000fe40005f21270 */
[----:B0-----:R-:W-:-:S02]  /*7f510*/  PRMT R19, R22, 0x7632, R19 ;  /* 0x0000763216137816 */ /* 0x001fc40000000013 */
[----:B------:R-:W2:Y:S01]  /*7f520*/  LDL.LU R22, [R1+0x218] ;  /* 0x0002180001167983 */ /* 0x000ea20000300800 */
[----:B------:R-:W-:Y:S02]  /*7f530*/  PRMT R20, R26, 0x7632, R20 ;  /* 0x000076321a147816 */ /* 0x000fe40000000014 */
[----:B------:R-:W-:Y:S01]  /*7f540*/  PRMT R18, R25, 0x7632, R18 ;  /* 0x0000763219127816 */ /* 0x000fe20000000012 */
[----:B------:R-:W5:Y:S01]  /*7f550*/  LDL R26, [R1+0x1768] ;  /* 0x00176800011a7983 */ /* 0x000f620000100800 */
[----:B------:R-:W-:Y:S01]  /*7f560*/  IMAD.WIDE R16, R0, 0x2, R6 ;  /* 0x0000000200107825 */ /* 0x000fe200078e0206 */
[----:B------:R-:W-:Y:S02]  /*7f570*/  ISETP.GE.AND P2, PT, R21, c[0x0][0x17c], PT ;  /* 0x00005f0015007a0c */ /* 0x000fe40003f46270 */
[----:B------:R0:W-:Y:S01]  /*7f580*/  @P4 STG.E.U16 [R8.64], R18 ;  /* 0x0000001208004986 */ /* 0x0001e2000c101506 */
[----:B------:R-:W-:-:S03]  /*7f590*/  IADD3 R21, R24, 0x2b, RZ ;  /* 0x0000002b18157810 */ /* 0x000fc60007ffe0ff */
[----:B------:R1:W-:Y:S01]  /*7f5a0*/  @P5 STG.E.U16 [R10.64], R19 ;  /* 0x000000130a005986 */ /* 0x0003e2000c101506 */
[----:B------:R-:W-:-:S03]  /*7f5b0*/  IADD3 R0, R3, c[0x0][0x198], RZ ;  /* 0x0000660003007a10 */ /* 0x000fc60007ffe0ff */
[----:B------:R3:W-:Y:S01]  /*7f5c0*/  @P6 STG.E.U16 [R16.64], R20 ;  /* 0x0000001410006986 */ /* 0x0007e2000c101506 */
[----:B0-----:R-:W-:-:S03]  /*7f5d0*/  IMAD.WIDE R8, R3, 0x2, R4 ;  /* 0x0000000203087825 */ /* 0x001fc600078e0204 */
[----:B------:R-:W4:Y:S01]  /*7f5e0*/  LDL.LU R25, [R1+0x278] ;  /* 0x0002780001197983 */ /* 0x000f220000300800 */
[----:B-1----:R-:W-:-:S03]  /*7f5f0*/  IMAD.WIDE R10, R3, 0x2, R12 ;  /* 0x00000002030a7825 */ /* 0x002fc600078e020c */
[----:B---3--:R0:W-:Y:S01]  /*7f600*/  @P1 STG.E.U16 [R8.64], R27 ;  /* 0x0000001b08001986 */ /* 0x0081e2000c101506 */
[----:B------:R-:W-:Y:S02]  /*7f610*/  ISETP.GE.AND P1, PT, R21, c[0x0][0x17c], PT ;  /* 0x00005f0015007a0c */ /* 0x000fe40003f26270 */
[----:B------:R-:W-:Y:S01]  /*7f620*/  PRMT R20, R27, 0x7632, R20 ;  /* 0x000076321b147816 */ /* 0x000fe20000000014 */
[C---:B------:R-:W-:Y:S01]  /*7f630*/  IMAD.WIDE R16, R3.reuse, 0x2, R6 ;  /* 0x0000000203107825 */ /* 0x040fe200078e0206 */
[----:B0-----:R-:W3:Y:S03]  /*7f640*/  LDL.LU R27, [R1+0xf8] ;  /* 0x0000f800011b7983 */ /* 0x001ee60000300800 */
[----:B------:R-:W-:Y:S02]  /*7f650*/  IMAD.WIDE R8, R3, 0x2, R14 ;  /* 0x0000000203087825 */ /* 0x000fe400078e020e */
[----:B------:R-:W3:Y:S04]  /*7f660*/  LDL.LU R3, [R1+0xb8] ;  /* 0x0000b80001037983 */ /* 0x000ee80000300800 */
[----:B------:R-:W3:Y:S01]  /*7f670*/  LDL.LU R21, [R1+0xc8] ;  /* 0x0000c80001157983 */ /* 0x000ee20000300800 */
[----:B------:R-:W-:-:S02]  /*7f680*/  ISETP.LT.AND P5, PT, R2, c[0x0][0x178], !P3 ;  /* 0x00005e0002007a0c */ /* 0x000fc40005fa1270 */
[----:B------:R-:W-:Y:S01]  /*7f690*/  ISETP.LT.AND P6, PT, R28, c[0x0][0x178], !P0 ;  /* 0x00005e001c007a0c */ /* 0x000fe200047c1270 */
[----:B------:R-:W-:Y:S01]  /*7f6a0*/  IMAD.WIDE R18, R0, 0x2, R4 ;  /* 0x0000000200127825 */ /* 0x000fe200078e0204 */
[----:B-----5:R-:W-:Y:S02]  /*7f6b0*/  ISETP.LT.AND P4, PT, R26, c[0x0][0x178], !P3 ;  /* 0x00005e001a007a0c */ /* 0x020fe40005f81270 */
[----:B------:R-:W-:-:S11]  /*7f6c0*/  ISETP.LT.AND P3, PT, R29, c[0x0][0x178], !P3 ;  /* 0x00005e001d007a0c */ /* 0x000fd60005f61270 */
[----:B--2---:R0:W-:Y:S01]  /*7f6d0*/  @P4 STG.E.U16 [R8.64], R22 ;  /* 0x0000001608004986 */ /* 0x0041e2000c101506 */
[----:B------:R-:W-:Y:S01]  /*7f6e0*/  ISETP.LT.AND P4, PT, R28, c[0x0][0x178], !P2 ;  /* 0x00005e001c007a0c */ /* 0x000fe20005781270 */
[----:B0-----:R-:W-:Y:S02]  /*7f6f0*/  IMAD.WIDE R8, R0, 0x2, R14 ;  /* 0x0000000200087825 */ /* 0x001fe400078e020e */
[----:B---3--:R0:W-:Y:S04]  /*7f700*/  @P5 STG.E.U16 [R10.64], R21 ;  /* 0x000000150a005986 */ /* 0x0081e8000c101506 */
[----:B------:R-:W-:Y:S01]  /*7f710*/  @P3 STG.E.U16 [R16.64], R3 ;  /* 0x0000000310003986 */ /* 0x000fe2000c101506 */
[----:B------:R-:W-:Y:S02]  /*7f720*/  ISETP.LT.AND P3, PT, R26, c[0x0][0x178], !P0 ;  /* 0x00005e001a007a0c */ /* 0x000fe40004761270 */
[----:B------:R-:W-:Y:S01]  /*7f730*/  ISETP.LT.AND P5, PT, R2, c[0x0][0x178], !P0 ;  /* 0x00005e0002007a0c */ /* 0x000fe200047a1270 */
[----:B------:R1:W-:Y:S01]  /*7f740*/  @P6 STG.E.U16 [R18.64], R20 ;  /* 0x0000001412006986 */ /* 0x0003e2000c101506 */
[----:B------:R-:W-:Y:S01]  /*7f750*/  ISETP.LT.AND P6, PT, R29, c[0x0][0x178], !P0 ;  /* 0x00005e001d007a0c */ /* 0x000fe200047c1270 */
[----:B0-----:R-:W-:Y:S01]  /*7f760*/  IMAD.WIDE R10, R0, 0x2, R12 ;  /* 0x00000002000a7825 */ /* 0x001fe200078e020c */
[----:B-1----:R-:W-:-:S02]  /*7f770*/  PRMT R18, R22, 0x7632, R18 ;  /* 0x0000763216127816 */ /* 0x002fc40000000012 */
[----:B------:R-:W-:Y:S01]  /*7f780*/  PRMT R20, R3, 0x7632, R20 ;  /* 0x0000763203147816 */ /* 0x000fe20000000014 */
[C---:B------:R-:W-:Y:S01]  /*7f790*/  IMAD.WIDE R16, R0.reuse, 0x2, R6 ;  /* 0x0000000200107825 */ /* 0x040fe200078e0206 */
[----:B------:R-:W-:-:S03]  /*7f7a0*/  IADD3 R3, R0, c[0x0][0x198], RZ ;  /* 0x0000660000037a10 */ /* 0x000fc60007ffe0ff */
[----:B------:R0:W-:Y:S01]  /*7f7b0*/  @P3 STG.E.U16 [R8.64], R18 ;  /* 0x0000001208003986 */ /* 0x0001e2000c101506 */
[----:B------:R-:W-:Y:S02]  /*7f7c0*/  PRMT R19, R21, 0x7632, R19 ;  /* 0x0000763215137816 */ /* 0x000fe40000000013 */
[C---:B------:R-:W-:Y:S01]  /*7f7d0*/  IADD3 R0, R3.reuse, c[0x0][0x198], RZ ;  /* 0x0000660003007a10 */ /* 0x040fe20007ffe0ff */
[----:B------:R-:W2:Y:S04]  /*7f7e0*/  LDL.LU R22, [R1+0x241c] ;  /* 0x00241c0001167983 */ /* 0x000ea80000300800 */
[----:B------:R1:W-:Y:S01]  /*7f7f0*/  @P5 STG.E.U16 [R10.64], R19 ;  /* 0x000000130a005986 */ /* 0x0003e2000c101506 */
[----:B0-----:R-:W-:-:S03]  /*7f800*/  IMAD.WIDE R8, R3, 0x2, R4 ;  /* 0x0000000203087825 */ /* 0x001fc600078e0204 */
[----:B------:R0:W-:Y:S04]  /*7f810*/  @P6 STG.E.U16 [R16.64], R20 ;  /* 0x0000001410006986 */ /* 0x0001e8000c101506 */
[----:B----4-:R3:W-:Y:S01]  /*7f820*/  @P4 STG.E.U16 [R8.64], R25 ;  /* 0x0000001908004986 */ /* 0x0107e2000c101506 */
[----:B-1----:R-:W-:Y:S01]  /*7f830*/  IMAD.WIDE R10, R3, 0x2, R12 ;  /* 0x00000002030a7825 */ /* 0x002fe200078e020c */
[----:B0-----:R-:W-:-:S03]  /*7f840*/  PRMT R20, R25, 0x7632, R20 ;  /* 0x0000763219147816 */ /* 0x001fc60000000014 */
[C---:B------:R-:W-:Y:S01]  /*7f850*/  IMAD.WIDE R16, R3.reuse, 0x2, R6 ;  /* 0x0000000203107825 */ /* 0x040fe200078e0206 */
[----:B---3--:R-:W3:Y:S03]  /*7f860*/  LDL.LU R25, [R1+0x108] ;  /* 0x0001080001197983 */ /* 0x008ee60000300800 */
[----:B------:R-:W-:Y:S02]  /*7f870*/  IMAD.WIDE R8, R3, 0x2, R14 ;  /* 0x0000000203087825 */ /* 0x000fe400078e020e */
[----:B------:R-:W4:Y:S01]  /*7f880*/  LDL.LU R3, [R1+0x238] ;  /* 0x0002380001037983 */ /* 0x000f220000300800 */
[----:B------:R-:W-:Y:S02]  /*7f890*/  ISETP.LT.AND P3, PT, R26, c[0x0][0x178], !P2 ;  /* 0x00005e001a007a0c */ /* 0x000fe40005761270 */
[----:B------:R-:W-:Y:S02]  /*7f8a0*/  ISETP.LT.AND P5, PT, R2, c[0x0][0x178], !P2 ;  /* 0x00005e0002007a0c */ /* 0x000fe400057a1270 */
[----:B------:R-:W-:-:S02]  /*7f8b0*/  ISETP.LT.AND P2, PT, R29, c[0x0][0x178], !P2 ;  /* 0x00005e001d007a0c */ /* 0x000fc40005741270 */
[----:B------:R-:W-:Y:S01]  /*7f8c0*/  ISETP.LT.AND P6, PT, R28, c[0x0][0x178], !P1 ;  /* 0x00005e001c007a0c */ /* 0x000fe20004fc1270 */
[----:B------:R-:W-:Y:S01]  /*7f8d0*/  IMAD.WIDE R18, R0, 0x2, R4 ;  /* 0x0000000200127825 */ /* 0x000fe200078e0204 */
[----:B------:R-:W-:-:S05]  /*7f8e0*/  IADD3 R21, R24, 0x2c, RZ ;  /* 0x0000002c18157810 */ /* 0x000fca0007ffe0ff */
[----:B----4-:R-:W-:Y:S04]  /*7f8f0*/  @P3 STG.E.U16 [R8.64], R3 ;  /* 0x0000000308003986 */ /* 0x010fe8000c101506 */
[----:B------:R-:W-:Y:S04]  /*7f900*/  @P5 STG.E.U16 [R10.64], R27 ;  /* 0x0000001b0a005986 */ /* 0x000fe8000c101506 */
[----:B--2---:R-:W-:Y:S04]  /*7f910*/  @P2 STG.E.U16 [R16.64], R22 ;  /* 0x0000001610002986 */ /* 0x004fe8000c101506 */
[----:B------:R0:W-:Y:S02]  /*7f920*/  @P6 STG.E.U16 [R18.64], R20 ;  /* 0x0000001412006986 */ /* 0x0001e4000c101506 */
[----:B0-----:R-:W-:-:S02]  /*7f930*/  PRMT R20, R22, 0x7632, R20 ;  /* 0x0000763216147816 */ /* 0x001fc40000000014 */
[----:B------:R-:W2:Y:S01]  /*7f940*/  LDL.LU R22, [R1+0x2418] ;  /* 0x0024180001167983 */ /* 0x000ea20000300800 */
[----:B------:R-:W-:Y:S02]  /*7f950*/  ISETP.LT.AND P5, PT, R26, c[0x0][0x178], !P1 ;  /* 0x00005e001a007a0c */ /* 0x000fe40004fa1270 */
[----:B------:R-:W-:Y:S02]  /*7f960*/  ISETP.GE.AND P0, PT, R21, c[0x0][0x17c], PT ;  /* 0x00005f0015007a0c */ /* 0x000fe40003f06270 */
[----:B------:R-:W-:Y:S02]  /*7f970*/  ISETP.LT.AND P6, PT, R2, c[0x0][0x178], !P1 ;  /* 0x00005e0002007a0c */ /* 0x000fe40004fc1270 */
[----:B------:R-:W-:Y:S02]  /*7f980*/  ISETP.LT.AND P1, PT, R29, c[0x0][0x178], !P1 ;  /* 0x00005e001d007a0c */ /* 0x000fe40004f21270 */
[----:B------:R-:W-:Y:S01]  /*7f990*/  ISETP.LT.AND P3, PT, R28, c[0x0][0x178], !P0 ;  /* 0x00005e001c007a0c */ /* 0x000fe20004761270 */
[----:B------:R-:W-:Y:S01]  /*7f9a0*/  IMAD.WIDE R8, R0, 0x2, R14 ;  /* 0x0000000200087825 */ /* 0x000fe200078e020e */
[----:B------:R-:W-:-:S02]  /*7f9b0*/  PRMT R18, R3, 0x7632, R18 ;  /* 0x0000763203127816 */ /* 0x000fc40000000012 */
[C---:B------:R-:W-:Y:S01]  /*7f9c0*/  IADD3 R3, R0.reuse, c[0x0][0x198], RZ ;  /* 0x0000660000037a10 */ /* 0x040fe20007ffe0ff */
[C---:B------:R-:W-:Y:S01]  /*7f9d0*/  IMAD.WIDE R10, R0.reuse, 0x2, R12 ;  /* 0x00000002000a7825 */ /* 0x040fe200078e020c */
[----:B------:R-:W-:Y:S01]  /*7f9e0*/  PRMT R19, R27, 0x7632, R19 ;  /* 0x000076321b137816 */ /* 0x000fe20000000013 */
[----:B------:R0:W-:Y:S02]  /*7f9f0*/  @P5 STG.E.U16 [R8.64], R18 ;  /* 0x0000001208005986 */ /* 0x0001e4000c101506 */
[----:B------:R-:W-:Y:S02]  /*7fa00*/  IMAD.WIDE R16, R0, 0x2, R6 ;  /* 0x0000000200107825 */ /* 0x000fe400078e0206 */
[----:B------:R1:W-:Y:S01]  /*7fa10*/  @P6 STG.E.U16 [R10.64], R19 ;  /* 0x000000130a006986 */ /* 0x0003e2000c101506 */
[----:B------:R-:W-:-:S03]  /*7fa20*/  IADD3 R0, R3, c[0x0][0x198], RZ ;  /* 0x0000660003007a10 */ /* 0x000fc60007ffe0ff */
[----:B------:R4:W-:Y:S01]  /*7fa30*/  @P1 STG.E.U16 [R16.64], R20 ;  /* 0x0000001410001986 */ /* 0x0009e2000c101506 */
[----:B0-----:R-:W-:-:S04]  /*7fa40*/  IMAD.WIDE R8, R3, 0x2, R4 ;  /* 0x0000000203087825 */ /* 0x001fc800078e0204 */
[----:B-1----:R-:W-:-:S04]  /*7fa50*/  IMAD.WIDE R10, R3, 0x2, R12 ;  /* 0x00000002030a7825 */ /* 0x002fc800078e020c */
[----:B----4-:R-:W-:Y:S01]  /*7fa60*/  IMAD.WIDE R16, R3, 0x2, R6 ;  /* 0x0000000203107825 */ /* 0x010fe200078e0206 */
[----:B--2---:R0:W-:Y:S01]  /*7fa70*/  @P3 STG.E.U16 [R8.64], R22 ;  /* 0x0000001608003986 */ /* 0x0041e2000c101506 */
[----:B------:R-:W-:-:S03]  /*7fa80*/  PRMT R20, R22, 0x7632, R20 ;  /* 0x0000763216147816 */ /* 0x000fc60000000014 */
[----:B0-----:R-:W2:Y:S01]  /*7fa90*/  LDL.LU R22, [R1+0x2414] ;  /* 0x0024140001167983 */ /* 0x001ea20000300800 */
[----:B------:R-:W-:-:S03]  /*7faa0*/  IMAD.WIDE R8, R3, 0x2, R14 ;  /* 0x0000000203087825 */ /* 0x000fc600078e020e */
[----:B------:R-:W4:Y:S04]  /*7fab0*/  LDL.LU R27, [R1+0x2a8] ;  /* 0x0002a800011b7983 */ /* 0x000f280000300800 */
[----:B------:R-:W5:Y:S01]  /*7fac0*/  LDL.LU R3, [R1+0x288] ;  /* 0x0002880001037983 */ /* 0x000f620000300800 */
[----:B------:R-:W-:Y:S02]  /*7fad0*/  IADD3 R21, R24, 0x2d, RZ ;  /* 0x0000002d18157810 */ /* 0x000fe40007ffe0ff */
[----:B------:R-:W-:Y:S02]  /*7fae0*/  ISETP.LT.AND P1, PT, R26, c[0x0][0x178], !P0 ;  /* 0x00005e001a007a0c */ /* 0x000fe40004721270 */
[----:B------:R-:W-:Y:S02]  /*7faf0*/  ISETP.GE.AND P4, PT, R21, c[0x0][0x17c], PT ;  /* 0x00005f0015007a0c */ /* 0x000fe40003f86270 */
[----:B------:R-:W-:-:S02]  /*7fb00*/  ISETP.LT.AND P5, PT, R2, c[0x0][0x178], !P0 ;  /* 0x00005e0002007a0c */ /* 0x000fc400047a1270 */
[----:B------:R-:W-:Y:S02]  /*7fb10*/  ISETP.LT.AND P0, PT, R29, c[0x0][0x178], !P0 ;  /* 0x00005e001d007a0c */ /* 0x000fe40004701270 */
[----:B------:R-:W-:Y:S01]  /*7fb20*/  ISETP.LT.AND P6, PT, R28, c[0x0][0x178], !P4 ;  /* 0x00005e001c007a0c */ /* 0x000fe200067c1270 */
[----:B------:R-:W-:Y:S01]  /*7fb30*/  IMAD.WIDE R18, R0, 0x2, R4 ;  /* 0x0000000200127825 */ /* 0x000fe200078e0204 */
[----:B------:R-:W-:-:S04]  /*7fb40*/  IADD3 R21, R24, 0x2e, RZ ;  /* 0x0000002e18157810 */ /* 0x000fc80007ffe0ff */
[----:B------:R-:W-:Y:S02]  /*7fb50*/  ISETP.GE.AND P2, PT, R21, c[0x0][0x17c], PT ;  /* 0x00005f0015007a0c */ /* 0x000fe40003f46270 */
[----:B------:R-:W-:-:S04]  /*7fb60*/  IADD3 R21, R24, 0x2f, RZ ;  /* 0x0000002f18157810 */ /* 0x000fc80007ffe0ff */
[----:B------:R-:W-:Y:S02]  /*7fb70*/  ISETP.GE.AND P3, PT, R21, c[0x0][0x17c], PT ;  /* 0x00005f0015007a0c */ /* 0x000fe40003f66270 */
[----:B---3--:R-:W-:Y:S01]  /*7fb80*/  PRMT R21, R25, 0x7632, R21 ;  /* 0x0000763219157816 */ /* 0x008fe20000000015 */
[----:B-----5:R0:W-:Y:S01]  /*7fb90*/  @P1 STG.E.U16 [R8.64], R3 ;  /* 0x0000000308001986 */ /* 0x0201e2000c101506 */
[----:B------:R-:W-:-:S03]  /*7fba0*/  ISETP.LT.AND P1, PT, R26, c[0x0][0x178], !P4 ;  /* 0x00005e001a007a0c */ /* 0x000fc60006721270 */
[----:B------:R1:W-:Y:S01]  /*7fbb0*/  @P5 STG.E.U16 [R10.64], R25 ;  /* 0x000000190a005986 */ /* 0x0003e2000c101506 */
[----:B--2---:R-:W-:-:S03]  /*7fbc0*/  PRMT R22, R23, 0x7632, R22 ;  /* 0x0000763217167816 */ /* 0x004fc60000000016 */
[----:B------:R2:W-:Y:S04]  /*7fbd0*/  @P0 STG.E.U16 [R16.64], R23 ;  /* 0x0000001710000986 */ /* 0x0005e8000c101506 */
[----:B------:R3:W-:Y:S01]  /*7fbe0*/  @P6 STG.E.U16 [R18.64], R20 ;  /* 0x0000001412006986 */ /* 0x0007e2000c101506 */
[----:B0-----:R-:W-:-:S03]  /*7fbf0*/  IMAD.WIDE R8, R0, 0x2, R14 ;  /* 0x0000000200087825 */ /* 0x001fc600078e020e */
[----:B-1----:R-:W5:Y:S01]  /*7fc00*/  LDL.LU R25, [R1+0xe8] ;  /* 0x0000e80001197983 */ /* 0x002f620000300800 */
[----:B--2---:R-:W-:Y:S02]  /*7fc10*/  IADD3 R23, R24, 0x30, RZ ;  /* 0x0000003018177810 */ /* 0x004fe40007ffe0ff */
[----:B---3--:R-:W-:-:S05]  /*7fc20*/  PRMT R20, R3, 0x7632, R20 ;  /* 0x0000763203147816 */ /* 0x008fca0000000014 */
[----:B------:R-:W-:Y:S01]  /*7fc30*/  @P1 STG.E.U16 [R8.64], R20 ;  /* 0x0000001408001986 */ /* 0x000fe2000c101506 */
[----:B------:R-:W-:-:S03]  /*7fc40*/  ISETP.GE.AND P1, PT, R23, c[0x0][0x17c], PT ;  /* 0x00005f0017007a0c */ /* 0x000fc60003f26270 */
[----:B------:R-:W2:Y:S01]  /*7fc50*/  LDL.LU R23, [R1+0x2d8] ;  /* 0x0002d80001177983 */ /* 0x000ea20000300800 */
[----:B------:R-:W-:Y:S02]  /*7fc60*/  ISETP.LT.AND P5, PT, R2, c[0x0][0x178], !P4 ;  /* 0x00005e0002007a0c */ /* 0x000fe400067a1270 */
[----:B------:R-:W-:Y:S01]  /*7fc70*/  ISETP.LT.AND P4, PT, R29, c[0x0][0x178], !P4 ;  /* 0x00005e001d007a0c */ /* 0x000fe20006781270 */
[----:B------:R-:W-:-:S04]  /*7fc80*/  IMAD.WIDE R10, R0, 0x2, R12 ;  /* 0x00000002000a7825 */ /* 0x000fc800078e020c */
[----:B------:R-:W-:Y:S01]  /*7fc90*/  IMAD.WIDE R16, R0, 0x2, R6 ;  /* 0x0000000200107825 */ /* 0x000fe200078e0206 */
[----:B------:R-:W-:Y:S04]  /*7fca0*/  STL [R1+0x240c], R21 ;  /* 0x00240c1501007387 */ /* 0x000fe80000100800 */
[----:B------:R-:W-:Y:S04]  /*7fcb0*/  STL [R1+0x2410], R22 ;  /* 0x0024101601007387 */ /* 0x000fe80000100800 */
[----:B------:R-:W-:Y:S04]  /*7fcc0*/  @P5 STG.E.U16 [R10.64], R21 ;  /* 0x000000150a005986 */ /* 0x000fe8000c101506 */
[----:B------:R0:W-:Y:S01]  /*7fcd0*/  @P4 STG.E.U16 [R16.64], R22 ;  /* 0x0000001610004986 */ /* 0x0001e2000c101506 */
[----:B------:R-:W-:-:S03]  /*7fce0*/  ISETP.LT.AND P6, PT, R28, c[0x0][0x178], !P2 ;  /* 0x00005e001c007a0c */ /* 0x000fc600057c1270 */
[----:B0-----:R-:W3:Y:S01]  /*7fcf0*/  LDL.LU R22, [R1+0x118] ;  /* 0x0001180001167983 */ /* 0x001ee20000300800 */
[----:B------:R-:W-:Y:S02]  /*7fd00*/  ISETP.LT.AND P0, PT, R26, c[0x0][0x178], !P2 ;  /* 0x00005e001a007a0c */ /* 0x000fe40005701270 */
[----:B------:R-:W-:Y:S01]  /*7fd10*/  IADD3 R3, R0, c[0x0][0x198], RZ ;  /* 0x0000660000037a10 */ /* 0x000fe20007ffe0ff */
[----:B------:R-:W5:Y:S01]  /*7fd20*/  LDL.LU R21, [R1+0x19c] ;  /* 0x00019c0001157983 */ /* 0x000f620000300800 */
[----:B------:R-:W-:-:S03]  /*7fd30*/  IADD3 R10, R24, 0x31, RZ ;  /* 0x00000031180a7810 */ /* 0x000fc60007ffe0ff */
[----:B------:R-:W-:-:S04]  /*7fd40*/  IMAD.WIDE R18, R3, 0x2, R4 ;  /* 0x0000000203127825 */ /* 0x000fc800078e0204 */
[C---:B------:R-:W-:Y:S01]  /*7fd50*/  IMAD.WIDE R8, R3.reuse, 0x2, R14 ;  /* 0x0000000203087825 */ /* 0x040fe200078e020e */
[----:B------:R-:W-:Y:S01]  /*7fd60*/  IADD3 R0, R3, c[0x0][0x198], RZ ;  /* 0x0000660003007a10 */ /* 0x000fe20007ffe0ff */
[----:B--2---:R0:W-:Y:S01]  /*7fd70*/  @P6 STG.E.U16 [R18.64], R23 ;  /* 0x0000001712006986 */ /* 0x0041e2000c101506 */
[----:B------:R-:W-:-:S03]  /*7fd80*/  PRMT R20, R23, 0x7632, R20 ;  /* 0x0000763217147816 */ /* 0x000fc60000000014 */
[----:B----4-:R1:W-:Y:S01]  /*7fd90*/  @P0 STG.E.U16 [R8.64], R27 ;  /* 0x0000001b08000986 */ /* 0x0103e2000c101506 */
[----:B------:R-:W-:Y:S01]  /*7fda0*/  ISETP.GE.AND P0, PT, R10, c[0x0][0x17c], PT ;  /* 0x00005f000a007a0c */ /* 0x000fe20003f06270 */
[C---:B------:R-:W-:Y:S02]  /*7fdb0*/  IMAD.WIDE R10, R3.reuse, 0x2, R6 ;  /* 0x00000002030a7825 */ /* 0x040fe400078e0206 */
[----:B0-----:R-:W2:Y:S02]  /*7fdc0*/  LDL.LU R23, [R1+0x4c] ;  /* 0x00004c0001177983 */ /* 0x001ea40000300800 */
[----:B-1----:R-:W-:Y:S01]  /*7fdd0*/  IMAD.WIDE R8, R3, 0x2, R12 ;  /* 0x0000000203087825 */ /* 0x002fe200078e020c */
[----:B------:R-:W-:Y:S02]  /*7fde0*/  PRMT R3, R27, 0x7632, R3 ;  /* 0x000076321b037816 */ /* 0x000fe40000000003 */
[----:B------:R-:W4:Y:S01]  /*7fdf0*/  LDL.LU R27, [R1+0x2c] ;  /* 0x00002c00011b7983 */ /* 0x000f220000300800 */
[----:B------:R-:W-:-:S02]  /*7fe00*/  ISETP.LT.AND P4, PT, R2, c[0x0][0x178], !P2 ;  /* 0x00005e0002007a0c */ /* 0x000fc40005781270 */
[----:B------:R-:W-:Y:S02]  /*7fe10*/  ISETP.LT.AND P2, PT, R29, c[0x0][0x178], !P2 ;  /* 0x00005e001d007a0c */ /* 0x000fe40005741270 */
[----:B------:R-:W-:Y:S01]  /*7fe20*/  ISETP.LT.AND P6, PT, R28, c[0x0][0x178], !P3 ;  /* 0x00005e001c007a0c */ /* 0x000fe20005fc1270 */
[----:B------:R-:W-:Y:S01]  /*7fe30*/  IMAD.WIDE R16, R0, 0x2, R4 ;  /* 0x0000000200107825 */ /* 0x000fe200078e0204 */
[----:B------:R-:W-:-:S07]  /*7fe40*/  ISETP.LT.AND P5, PT, R26, c[0x0][0x178], !P3 ;  /* 0x00005e001a007a0c */ /* 0x000fce0005fa1270 */
[----:B---3--:R-:W-:Y:S01]  /*7fe50*/  @P4 STG.E.U16 [R8.64], R22 ;  /* 0x0000001608004986 */ /* 0x008fe2000c101506 */
[----:B------:R-:W-:-:S03]  /*7fe60*/  ISETP.LT.AND P4, PT, R2, c[0x0][0x178], !P3 ;  /* 0x00005e0002007a0c */ /* 0x000fc60005f81270 */
[----:B-----5:R-:W-:Y:S01]  /*7fe70*/  @P2 STG.E.U16 [R10.64], R25 ;  /* 0x000000190a002986 */ /* 0x020fe2000c101506 */
[----:B------:R-:W-:-:S03]  /*7fe80*/  IMAD.WIDE R18, R0, 0x2, R14 ;  /* 0x0000000200127825 */ /* 0x000fc600078e020e */
[----:B------:R0:W-:Y:S01]  /*7fe90*/  @P6 STG.E.U16 [R16.64], R20 ;  /* 0x0000001410006986 */ /* 0x0001e2000c101506 */
[----:B------:R-:W-:-:S03]  /*7fea0*/  ISETP.LT.AND P3, PT, R29, c[0x0][0x178], !P3 ;  /* 0x00005e001d007a0c */ /* 0x000fc60005f61270 */
[----:B------:R1:W-:Y:S01]  /*7feb0*/  @P5 STG.E.U16 [R18.64], R3 ;  /* 0x0000000312005986 */ /* 0x0003e2000c101506 */
[----:B0-----:R-:W-:-:S03]  /*7fec0*/  PRMT R16, R25, 0x7632, R16 ;  /* 0x0000763219107816 */ /* 0x001fc60000000010 */
[----:B------:R-:W3:Y:S01]  /*7fed0*/  LDL.LU R25, [R1+0xc] ;  /* 0x00000c0001197983 */ /* 0x000ee20000300800 */
[----:B------:R-:W-:Y:S01]  /*7fee0*/  ISETP.LT.AND P5, PT, R28, c[0x0][0x178], !P1 ;  /* 0x00005e001c007a0c */ /* 0x000fe20004fa1270 */
[----:B------:R-:W-:Y:S01]  /*7fef0*/  IMAD.WIDE R8, R0, 0x2, R12 ;  /* 0x0000000200087825 */ /* 0x000fe200078e020c */
[----:B-1----:R-:W-:Y:S02]  /*7ff00*/  PRMT R3, R22, 0x7632, R3 ;  /* 0x0000763216037816 */ /* 0x002fe40000000003 */
[----:B------:R-:W-:Y:S01]  /*7ff10*/  ISETP.LT.AND P6, PT, R26, c[0x0][0x178], !P1 ;  /* 0x00005e001a007a0c */ /* 0x000fe20004fc1270 */
[----:B------:R-:W-:Y:S01]  /*7ff20*/  IMAD.WIDE R10, R0, 0x2, R6 ;  /* 0x00000002000a7825 */ /* 0x000fe200078e0206 */
[----:B------:R-:W-:Y:S02]  /*7ff30*/  IADD3 R17, R24, 0x32, RZ ;  /* 0x0000003218117810 */ /* 0x000fe40007ffe0ff */
[----:B------:R-:W-:Y:S02]  /*7ff40*/  ISETP.LT.AND P2, PT, R2, c[0x0][0x178], !P1 ;  /* 0x00005e0002007a0c */ /* 0x000fe40004f41270 */
[----:B------:R-:W-:Y:S01]  /*7ff50*/  IADD3 R18, R0, c[0x0][0x198], RZ ;  /* 0x0000660000127a10 */ /* 0x000fe20007ffe0ff */
[----:B------:R0:W-:Y:S01]  /*7ff60*/  @P4 STG.E.U16 [R8.64], R3 ;  /* 0x0000000308004986 */ /* 0x0001e2000c101506 */
[----:B------:R-:W-:-:S03]  /*7ff70*/  ISETP.GE.AND P4, PT, R17, c[0x0][0x17c], PT ;  /* 0x00005f0011007a0c */ /* 0x000fc60003f86270 */
[----:B------:R1:W-:Y:S01]  /*7ff80*/  @P3 STG.E.U16 [R10.64], R16 ;  /* 0x000000100a003986 */ /* 0x0003e2000c101506 */
[----:B------:R-:W-:Y:S02]  /*7ff90*/  IADD3 R19, R24, 0x33, RZ ;  /* 0x0000003318137810 */ /* 0x000fe40007ffe0ff */
[----:B------:R-:W-:Y:S01]  /*7ffa0*/  PRMT R0, R21, 0x7632, R0 ;  /* 0x0000763215007816 */ /* 0x000fe20000000000 */
[----:B------:R-:W5:Y:S01]  /*7ffb0*/  LDL R22, [R1+0x1ac] ;  /* 0x0001ac0001167983 */ /* 0x000f620000100800 */
[----:B0-----:R-:W-:-:S04]  /*7ffc0*/  IMAD.WIDE R8, R18, 0x2, R14 ;  /* 0x0000000212087825 */ /* 0x001fc800078e020e */
[----:B-1----:R-:W-:-:S04]  /*7ffd0*/  IMAD.WIDE R16, R18, 0x2, R4 ;  /* 0x0000000212107825 */ /* 0x002fc800078e0204 */
[----:B------:R-:W-:Y:S01]  /*7ffe0*/  IMAD.WIDE R10, R18, 0x2, R12 ;  /* 0x00000002120a7825 */ /* 0x000fe200078e020c */
[----:B------:R0:W-:Y:S01]  /*7fff0*/  @P5 STG.E.U16 [R16.64], R21 ;  /* 0x0000001510005986 */ /* 0x0001e2000c101506 */
[----:B------:R-:W-:-:S03]  /*80000*/  ISETP.GE.AND P3, PT, R19, c[0x0][0x17c], PT ;  /* 0x00005f0013007a0c */ /* 0x000fc60003f66270 */
[----:B0-----:R-:W5:Y:S04]  /*80010*/  LDL R21, [R1+0x6c] ;  /* 0x00006c0001157983 */ /* 0x001f680000100800 */
[----:B--2---:R-:W-:Y:S04]  /*80020*/  @P6 STG.E.U16 [R8.64], R23 ;  /* 0x0000001708006986 */ /* 0x004fe8000c101506 */
[----:B----4-:R0:W-:Y:S01]  /*80030*/  @P2 STG.E.U16 [R10.64], R27 ;  /* 0x0000001b0a002986 */ /* 0x0101e2000c101506 */
[----:B------:R-:W-:-:S03]  /*80040*/  PRMT R19, R27, 0x7632, R19 ;  /* 0x000076321b137816 */ /* 0x000fc60000000013 */
[----:B0-----:R-:W2:Y:S01]  /*80050*/  LDL.LU R27, [R1+0x5c] ;  /* 0x00005c00011b7983 */ /* 0x001ea20000300800 */
[----:B------:R-:W-:Y:S02]  /*80060*/  ISETP.LT.AND P1, PT, R29, c[0x0][0x178], !P1 ;  /* 0x00005e001d007a0c */ /* 0x000fe40004f21270 */
[----:B------:R-:W-:Y:S01]  /*80070*/  ISETP.LT.AND P2, PT, R28, c[0x0][0x178], !P0 ;  /* 0x00005e001c007a0c */ /* 0x000fe20004741270 */
[----:B------:R-:W-:Y:S01]  /*80080*/  IMAD.WIDE R8, R18, 0x2, R6 ;  /* 0x0000000212087825 */ /* 0x000fe200078e0206 */
[----:B------:R-:W-:Y:S02]  /*80090*/  ISETP.LT.AND P5, PT, R26, c[0x0][0x178], !P0 ;  /* 0x00005e001a007a0c */ /* 0x000fe400047a1270 */
[----:B------:R-:W-:Y:S02]  /*800a0*/  IADD3 R18, R18, c[0x0][0x198], RZ ;  /* 0x0000660012127a10 */ /* 0x000fe40007ffe0ff */
[----:B------:R-:W-:Y:S02]  /*800b0*/  ISETP.LT.AND P6, PT, R2, c[0x0][0x178], !P0 ;  /* 0x00005e0002007a0c */ /* 0x000fe400047c1270 */
[----:B------:R-:W-:Y:S01]  /*800c0*/  PRMT R3, R23, 0x7632, R3 ;  /* 0x0000763217037816 */ /* 0x000fe20000000003 */
[C---:B------:R-:W-:Y:S01]  /*800d0*/  IMAD.WIDE R10, R18.reuse, 0x2, R14 ;  /* 0x00000002120a7825 */ /* 0x040fe200078e020e */
[----:B------:R-:W-:Y:S01]  /*800e0*/  ISETP.LT.AND P0, PT, R29, c[0x0][0x178], !P0 ;  /* 0x00005e001d007a0c */ /* 0x000fe20004701270 */
[----:B------:R-:W4:Y:S02]  /*800f0*/  LDL.LU R23, [R1+0x1bc] ;  /* 0x0001bc0001177983 */ /* 0x000f240000300800 */
[----:B------:R-:W-:-:S02]  /*80100*/  IMAD.WIDE R16, R18, 0x2, R12 ;  /* 0x0000000212107825 */ /* 0x000fc400078e020c */
[----:B---3--:R0:W-:Y:S01]  /*80110*/  @P1 STG.E.U16 [R8.64], R25 ;  /* 0x0000001908001986 */ /* 0x0081e2000c101506 */
[----:B------:R-:W-:Y:S01]  /*80120*/  IADD3 R20, R24, 0x34, RZ ;  /* 0x0000003418147810 */ /* 0x000fe20007ffe0ff */
[----:B0-----:R-:W-:-:S05]  /*80130*/  IMAD.WIDE R8, R18, 0x2, R4 ;  /* 0x0000000212087825 */ /* 0x001fca00078e0204 */
[----:B------:R0:W-:Y:S01]  /*80140*/  @P2 STG.E.U16 [R8.64], R0 ;  /* 0x0000000008002986 */ /* 0x0001e2000c101506 */
[----:B------:R-:W-:-:S03]  /*80150*/  ISETP.LT.AND P2, PT, R28, c[0x0][0x178], !P4 ;  /* 0x00005e001c007a0c */ /* 0x000fc60006741270 */
[----:B------:R1:W-:Y:S01]  /*80160*/  @P5 STG.E.U16 [R10.64], R3 ;  /* 0x000000030a005986 */ /* 0x0003e2000c101506 */
[----:B------:R-:W-:-:S03]  /*80170*/  ISETP.LT.AND P5, PT, R26, c[0x0][0x178], !P4 ;  /* 0x00005e001a007a0c */ /* 0x000fc600067a1270 */
[----:B------:R3:W-:Y:S01]  /*80180*/  @P6 STG.E.U16 [R16.64], R19 ;  /* 0x0000001310006986 */ /* 0x0007e2000c101506 */
[----:B------:R-:W-:Y:S02]  /*80190*/  ISETP.LT.AND P6, PT, R2, c[0x0][0x178], !P4 ;  /* 0x00005e0002007a0c */ /* 0x000fe400067c1270 */
[C---:B0-----:R-:W-:Y:S01]  /*801a0*/  IADD3 R0, R18.reuse, c[0x0][0x198], RZ ;  /* 0x0000660012007a10 */ /* 0x041fe20007ffe0ff */
[----:B------:R-:W-:Y:S01]  /*801b0*/  IMAD.WIDE R8, R18, 0x2, R6 ;  /* 0x0000000212087825 */ /* 0x000fe200078e0206 */
[----:B------:R-:W-:Y:S02]  /*801c0*/  ISETP.GE.AND P1, PT, R20, c[0x0][0x17c], PT ;  /* 0x00005f0014007a0c */ /* 0x000fe40003f26270 */
[----:B------:R-:W-:Y:S01]  /*801d0*/  PRMT R20, R25, 0x7632, R20 ;  /* 0x0000763219147816 */ /* 0x000fe20000000014 */
[C---:B-1----:R-:W-:Y:S01]  /*801e0*/  IMAD.WIDE R10, R0.reuse, 0x2, R14 ;  /* 0x00000002000a7825 */ /* 0x042fe200078e020e */
[----:B------:R-:W4:Y:S03]  /*801f0*/  LDL.LU R25, [R1+0x8c] ;  /* 0x00008c0001197983 */ /* 0x000f260000300800 */
[C---:B---3--:R-:W-:Y:S01]  /*80200*/  IMAD.WIDE R16, R0.reuse, 0x2, R4 ;  /* 0x0000000200107825 */ /* 0x048fe200078e0204 */
[----:B------:R0:W-:Y:S04]  /*80210*/  @P0 STG.E.U16 [R8.64], R20 ;  /* 0x0000001408000986 */ /* 0x0001e8000c101506 */
[----:B-----5:R1:W-:Y:S04]  /*80220*/  @P2 STG.E.U16 [R16.64], R22 ;  /* 0x0000001610002986 */ /* 0x0203e8000c101506 */
[----:B------:R3:W-:Y:S01]  /*80230*/  @P5 STG.E.U16 [R10.64], R21 ;  /* 0x000000150a005986 */ /* 0x0007e2000c101506 */
[----:B0-----:R-:W-:-:S03]  /*80240*/  IMAD.WIDE R8, R0, 0x2, R12 ;  /* 0x0000000200087825 */ /* 0x001fc600078e020c */
[----:B-1----:R-:W5:Y:S04]  /*80250*/  LDL.LU R22, [R1+0x2410] ;  /* 0x0024100001167983 */ /* 0x002f680000300800 */
[----:B---3--:R-:W3:Y:S04]  /*80260*/  LDL.LU R21, [R1+0x240c] ;  /* 0x00240c0001157983 */ /* 0x008ee80000300800 */
[----:B------:R-:W3:Y:S04]  /*80270*/  LDL.LU R10, [R1+0x1ac] ;  /* 0x0001ac00010a7983 */ /* 0x000ee80000300800 */
[----:B------:R-:W4:Y:S04]  /*80280*/  LDL.LU R11, [R1+0x6c] ;  /* 0x00006c00010b7983 */ /* 0x000f280000300800 */
[----:B--2---:R0:W-:Y:S04]  /*80290*/  @P6 STG.E.U16 [R8.64], R27 ;  /* 0x0000001b08006986 */ /* 0x0041e8000c101506 */
[----:B0-----:R-:W2:Y:S01]  /*802a0*/  LDL.LU R9, [R1+0x1c] ;  /* 0x00001c0001097983 */ /* 0x001ea20000300800 */
[----:B------:R-:W-:Y:S01]  /*802b0*/  ISETP.LT.AND P4, PT, R29, c[0x0][0x178], !P4 ;  /* 0x00005e001d007a0c */ /* 0x000fe20006781270 */
[----:B------:R-:W-:Y:S01]  /*802c0*/  IMAD.WIDE R16, R0, 0x2, R6 ;  /* 0x0000000200107825 */ /* 0x000fe200078e0206 */
[----:B------:R-:W-:-:S02]  /*802d0*/  IADD3 R3, R24, 0x35, RZ ;  /* 0x0000003518037810 */ /* 0x000fc40007ffe0ff */
[----:B------:R-:W-:Y:S02]  /*802e0*/  ISETP.LT.AND P5, PT, R28, c[0x0][0x178], !P3 ;  /* 0x00005e001c007a0c */ /* 0x000fe40005fa1270 */
[----:B------:R-:W-:Y:S02]  /*802f0*/  ISETP.LT.AND P6, PT, R26, c[0x0][0x178], !P3 ;  /* 0x00005e001a007a0c */ /* 0x000fe40005fc1270 */
[----:B------:R-:W-:Y:S02]  /*80300*/  ISETP.GE.AND P0, PT, R3, c[0x0][0x17c], PT ;  /* 0x00005f0003007a0c */ /* 0x000fe40003f06270 */
[----:B------:R-:W-:Y:S02]  /*80310*/  IADD3 R0, R0, c[0x0][0x198], RZ ;  /* 0x0000660000007a10 */ /* 0x000fe40007ffe0ff */
[----:B------:R-:W-:Y:S02]  /*80320*/  IADD3 R3, R24, 0x36, RZ ;  /* 0x0000003618037810 */ /* 0x000fe40007ffe0ff */
[----:B------:R-:W-:-:S02]  /*80330*/  PRMT R18, R27, 0x7632, R18 ;  /* 0x000076321b127816 */ /* 0x000fc40000000012 */
[----:B------:R-:W-:Y:S01]  /*80340*/  ISETP.GE.AND P2, PT, R3, c[0x0][0x17c], PT ;  /* 0x00005f0003007a0c */ /* 0x000fe20003f46270 */
[----:B------:R-:W5:Y:S01]  /*80350*/  LDL.LU R27, [R1+0x2408] ;  /* 0x00240800011b7983 */ /* 0x000f620000300800 */
[----:B---3--:R-:W-:Y:S02]  /*80360*/  PRMT R19, R10, 0x7632, R19 ;  /* 0x000076320a137816 */ /* 0x008fe40000000013 */
[----:B----4-:R-:W-:Y:S01]  /*80370*/  PRMT R20, R11, 0x7632, R20 ;  /* 0x000076320b147816 */ /* 0x010fe20000000014 */
[----:B------:R-:W-:Y:S01]  /*80380*/  IMAD.WIDE R10, R0, 0x2, R4 ;  /* 0x00000002000a7825 */ /* 0x000fe200078e0204 */
[----:B--2---:R0:W-:Y:S01]  /*80390*/  @P4 STG.E.U16 [R16.64], R9 ;  /* 0x0000000910004986 */ /* 0x0041e2000c101506 */
[----:B------:R-:W-:Y:S02]  /*803a0*/  ISETP.LT.AND P4, PT, R2, c[0x0][0x178], !P3 ;  /* 0x00005e0002007a0c */ /* 0x000fe40005f81270 */
[----:B0-----:R-:W-:Y:S02]  /*803b0*/  IMAD.MOV.U32 R17, RZ, RZ, R9 ;  /* 0x000000ffff117224 */ /* 0x001fe400078e0009 */
[----:B------:R-:W-:-:S03]  /*803c0*/  IMAD.WIDE R8, R0, 0x2, R14 ;  /* 0x0000000200087825 */ /* 0x000fc600078e020e */
[----:B------:R-:W-:Y:S01]  /*803d0*/  PRMT R3, R17, 0x7632, R3 ;  /* 0x0000763211037816 */ /* 0x000fe20000000003 */
[----:B------:R-:W-:Y:S01]  /*803e0*/  IMAD.WIDE R16, R0, 0x2, R12 ;  /* 0x0000000200107825 */ /* 0x000fe200078e020c */
[----:B------:R0:W-:Y:S04]  /*803f0*/  @P5 STG.E.U16 [R10.64], R19 ;  /* 0x000000130a005986 */ /* 0x0001e8000c101506 */
[----:B------:R-:W-:Y:S04]  /*80400*/  @P6 STG.E.U16 [R8.64], R20 ;  /* 0x0000001408006986 */ /* 0x000fe8000c101506 */
[----:B------:R1:W-:Y:S04]  /*80410*/  @P4 STG.E.U16 [R16.64], R18 ;  /* 0x0000001210004986 */ /* 0x0003e8000c101506 */
[----:B0-----:R-:W2:Y:S04]  /*80420*/  LDL.LU R19, [R1+0x3c] ;  /* 0x00003c0001137983 */ /* 0x001ea80000300800 */
[----:B-1----:R-:W3:Y:S01]  /*80430*/  LDL.LU R18, [R1+0x7c] ;  /* 0x00007c0001127983 */ /* 0x002ee20000300800 */
[----:B------:R-:W-:-:S02]  /*80440*/  ISETP.LT.AND P3, PT, R29, c[0x0][0x178], !P3 ;  /* 0x00005e001d007a0c */ /* 0x000fc40005f61270 */
[----:B------:R-:W-:Y:S01]  /*80450*/  ISETP.LT.AND P6, PT, R28, c[0x0][0x178], !P1 ;  /* 0x00005e001c007a0c */ /* 0x000fe20004fc1270 */
[C---:B------:R-:W-:Y:S01]  /*80460*/  IMAD.WIDE R8, R0.reuse, 0x2, R6 ;  /* 0x0000000200087825 */ /* 0x040fe200078e0206 */
[----:B------:R-:W-:Y:S02]  /*80470*/  IADD3 R16, R0, c[0x0][0x198], RZ ;  /* 0x0000660000107a10 */ /* 0x000fe40007ffe0ff */
[----:B------:R-:W-:Y:S02]  /*80480*/  ISETP.LT.AND P4, PT, R26, c[0x0][0x178], !P1 ;  /* 0x00005e001a007a0c */ /* 0x000fe40004f81270 */
[----:B------:R-:W-:-:S05]  /*80490*/  ISETP.LT.AND P5, PT, R2, c[0x0][0x178], !P1 ;  /* 0x00005e0002007a0c */ /* 0x000fca0004fa1270 */
[----:B------:R0:W-:Y:S01]  /*804a0*/  @P3 STG.E.U16 [R8.64], R3 ;  /* 0x0000000308003986 */ /* 0x0001e2000c101506 */
[----:B------:R-:W-:Y:S01]  /*804b0*/  ISETP.LT.AND P1, PT, R29, c[0x0][0x178], !P1 ;  /* 0x00005e001d007a0c */ /* 0x000fe20004f21270 */
[----:B------:R-:W-:Y:S01]  /*804c0*/  IMAD.WIDE R10, R16, 0x2, R14 ;  /* 0x00000002100a7825 */ /* 0x000fe200078e020e */
[----:B------:R-:W-:-:S03]  /*804d0*/  IADD3 R0, R24, 0x37, RZ ;  /* 0x0000003718007810 */ /* 0x000fc60007ffe0ff */
[C---:B0-----:R-:W-:Y:S01]  /*804e0*/  IMAD.WIDE R8, R16.reuse, 0x2, R4 ;  /* 0x0000000210087825 */ /* 0x041fe200078e0204 */
[----:B------:R-:W-:-:S04]  /*804f0*/  IADD3 R17, R16, c[0x0][0x198], RZ ;  /* 0x0000660010117a10 */ /* 0x000fc80007ffe0ff */
[----:B------:R0:W-:Y:S01]  /*80500*/  @P6 STG.E.U16 [R8.64], R23 ;  /* 0x0000001708006986 */ /* 0x0001e2000c101506 */
[----:B------:R-:W-:-:S03]  /*80510*/  ISETP.LT.AND P6, PT, R28, c[0x0][0x178], !P0 ;  /* 0x00005e001c007a0c */ /* 0x000fc600047c1270 */
[----:B------:R1:W-:Y:S01]  /*80520*/  @P4 STG.E.U16 [R10.64], R25 ;  /* 0x000000190a004986 */ /* 0x0003e2000c101506 */
[----:B------:R-:W-:Y:S01]  /*80530*/  ISETP.LT.AND P4, PT, R26, c[0x0][0x178], !P0 ;  /* 0x00005e001a007a0c */ /* 0x000fe20004781270 */
[----:B0-----:R-:W-:Y:S01]  /*80540*/  IMAD.WIDE R8, R16, 0x2, R12 ;  /* 0x0000000210087825 */ /* 0x001fe200078e020c */
[----:B------:R-:W-:Y:S02]  /*80550*/  ISETP.GE.AND P3, PT, R0, c[0x0][0x17c], PT ;  /* 0x00005f0000007a0c */ /* 0x000fe40003f66270 */
[----:B------:R-:W-:Y:S01]  /*80560*/  PRMT R0, R23, 0x7632, R0 ;  /* 0x0000763217007816 */ /* 0x000fe20000000000 */
[----:B-1----:R-:W-:Y:S01]  /*80570*/  IMAD.WIDE R10, R16, 0x2, R6 ;  /* 0x00000002100a7825 */ /* 0x002fe200078e0206 */
[----:B------:R-:W-:Y:S01]  /*80580*/  IADD3 R16, R24, 0x38, RZ ;  /* 0x0000003818107810 */ /* 0x000fe20007ffe0ff */
[----:B------:R-:W4:Y:S01]  /*80590*/  LDL.LU R23, [R1+0x20c] ;  /* 0x00020c0001177983 */ /* 0x000f220000300800 */
[----:B------:R-:W-:-:S03]  /*805a0*/  PRMT R3, R25, 0x7632, R3 ;  /* 0x0000763219037816 */ /* 0x000fc60000000003 */
[----:B------:R-:W4:Y:S04]  /*805b0*/  LDL.LU R25, [R1+0x1cc] ;  /* 0x0001cc0001197983 */ /* 0x000f280000300800 */
[----:B---3--:R0:W-:Y:S01]  /*805c0*/  @P5 STG.E.U16 [R8.64], R18 ;  /* 0x0000001208005986 */ /* 0x0081e2000c101506 */
[----:B------:R-:W-:Y:S02]  /*805d0*/  ISETP.LT.AND P5, PT, R2, c[0x0][0x178], !P0 ;  /* 0x00005e0002007a0c */ /* 0x000fe400047a1270 */
[----:B------:R-:W-:Y:S01]  /*805e0*/  ISETP.LT.AND P0, PT, R29, c[0x0][0x178], !P0 ;  /* 0x00005e001d007a0c */ /* 0x000fe20004701270 */
[----:B--2---:R1:W-:Y:S01]  /*805f0*/  @P1 STG.E.U16 [R10.64], R19 ;  /* 0x000000130a001986 */ /* 0x0043e2000c101506 */
[----:B------:R-:W-:Y:S01]  /*80600*/  ISETP.GE.AND P1, PT, R16, c[0x0][0x17c], PT ;  /* 0x00005f0010007a0c */ /* 0x000fe20003f26270 */
[----:B0-----:R-:W-:Y:S01]  /*80610*/  IMAD.WIDE R8, R17, 0x2, R4 ;  /* 0x0000000211087825 */ /* 0x001fe200078e0204 */
[----:B------:R-:W-:-:S03]  /*80620*/  PRMT R16, R18, 0x7632, R16 ;  /* 0x0000763212107816 */ /* 0x000fc60000000010 */
[C---:B-1----:R-:W-:Y:S01]  /*80630*/  IMAD.WIDE R10, R17.reuse, 0x2, R14 ;  /* 0x00000002110a7825 */ /* 0x042fe200078e020e */
[----:B------:R0:W-:Y:S04]  /*80640*/  @P6 STG.E.U16 [R8.64], R0 ;  /* 0x0000000008006986 */ /* 0x0001e8000c101506 */
[----:B------:R1:W-:Y:S01]  /*80650*/  @P4 STG.E.U16 [R10.64], R3 ;  /* 0x000000030a004986 */ /* 0x0003e2000c101506 */
[----:B0-----:R-:W-:Y:S01]  /*80660*/  IMAD.WIDE R8, R17, 0x2, R12 ;  /* 0x0000000211087825 */ /* 0x001fe200078e020c */
[----:B------:R-:W-:Y:S02]  /*80670*/  PRMT R0, R19, 0x7632, R0 ;  /* 0x0000763213007816 */ /* 0x000fe40000000000 */
[C---:B-1----:R-:W-:Y:S02]  /*80680*/  IADD3 R3, R17.reuse, c[0x0][0x198], RZ ;  /* 0x0000660011037a10 */ /* 0x042fe40007ffe0ff */
[----:B------:R0:W-:Y:S02]  /*80690*/  @P5 STG.E.U16 [R8.64], R16 ;  /* 0x0000001008005986 */ /* 0x0001e4000c101506 */
[----:B0-----:R-:W-:-:S05]  /*806a0*/  IMAD.WIDE R16, R17, 0x2, R6 ;  /* 0x0000000211107825 */ /* 0x001fca00078e0206 */
[----:B------:R0:W-:Y:S04]  /*806b0*/  @P0 STG.E.U16 [R16.64], R0 ;  /* 0x0000000010000986 */ /* 0x0001e8000c101506 */
[----:B0-----:R-:W2:Y:S01]  /*806c0*/  LDL.LU R17, [R1+0x9c] ;  /* 0x00009c0001117983 */ /* 0x001ea20000300800 */
[----:B------:R-:W-:Y:S02]  /*806d0*/  ISETP.LT.AND P4, PT, R28, c[0x0][0x178], !P2 ;  /* 0x00005e001c007a0c */ /* 0x000fe40005781270 */
[----:B------:R-:W-:Y:S02]  /*806e0*/  ISETP.LT.AND P6, PT, R26, c[0x0][0x178], !P2 ;  /* 0x00005e001a007a0c */ /* 0x000fe400057c1270 */
[----:B------:R-:W-:Y:S01]  /*806f0*/  ISETP.LT.AND P5, PT, R2, c[0x0][0x178], !P2 ;  /* 0x00005e0002007a0c */ /* 0x000fe200057a1270 */
[----:B------:R-:W-:Y:S01]  /*80700*/  IMAD.WIDE R8, R3, 0x2, R4 ;  /* 0x0000000203087825 */ /* 0x000fe200078e0204 */
[----:B------:R-:W-:-:S03]  /*80710*/  ISETP.LT.AND P2, PT, R29, c[0x0][0x178], !P2 ;  /* 0x00005e001d007a0c */ /* 0x000fc60005741270 */
[----:B------:R-:W-:-:S04]  /*80720*/  IMAD.WIDE R10, R3, 0x2, R14 ;  /* 0x00000002030a7825 */ /* 0x000fc800078e020e */
[----:B----4-:R0:W-:Y:S01]  /*80730*/  @P4 STG.E.U16 [R8.64], R23 ;  /* 0x0000001708004986 */ /* 0x0101e2000c101506 */
[----:B------:R-:W-:-:S03]  /*80740*/  ISETP.LT.AND P4, PT, R28, c[0x0][0x178], !P3 ;  /* 0x00005e001c007a0c */ /* 0x000fc60005f81270 */
[----:B------:R1:W-:Y:S01]  /*80750*/  @P6 STG.E.U16 [R10.64], R25 ;  /* 0x000000190a006986 */ /* 0x0003e2000c101506 */
[----:B------:R-:W-:Y:S01]  /*80760*/  ISETP.LT.AND P6, PT, R26, c[0x0][0x178], !P3 ;  /* 0x00005e001a007a0c */ /* 0x000fe20005fc1270 */
[----:B0-----:R-:W-:Y:S01]  /*80770*/  IMAD.WIDE R8, R3, 0x2, R12 ;  /* 0x0000000203087825 */ /* 0x001fe200078e020c */
[----:B------:R-:W-:Y:S02]  /*80780*/  PRMT R0, R23, 0x7632, R0 ;  /* 0x0000763217007816 */ /* 0x000fe40000000000 */
[----:B------:R-:W-:Y:S01]  /*80790*/  IADD3 R18, R24, 0x39, RZ ;  /* 0x0000003918127810 */ /* 0x000fe20007ffe0ff */
[----:B------:R-:W3:Y:S01]  /*807a0*/  LDL.LU R23, [R1+0x21c] ;  /* 0x00021c0001177983 */ /* 0x000ee20000300800 */
[----:B------:R-:W-:Y:S02]  /*807b0*/  PRMT R20, R25, 0x7632, R20 ;  /* 0x0000763219147816 */ /* 0x000fe40000000014 */
[----:B------:R-:W-:Y:S01]  /*807c0*/  IADD3 R19, R3, c[0x0][0x198], RZ ;  /* 0x0000660003137a10 */ /* 0x000fe20007ffe0ff */
[----:B-1----:R-:W4:Y:S01]  /*807d0*/  LDL.LU R25, [R1+0xcc] ;  /* 0x0000cc0001197983 */ /* 0x002f220000300800 */
[----:B------:R-:W-:-:S03]  /*807e0*/  ISETP.GE.AND P0, PT, R18, c[0x0][0x17c], PT ;  /* 0x00005f0012007a0c */ /* 0x000fc60003f06270 */
[----:B------:R-:W-:Y:S01]  /*807f0*/  IMAD.WIDE R10, R19, 0x2, R4 ;  /* 0x00000002130a7825 */ /* 0x000fe200078e0204 */
[----:B--2---:R0:W-:Y:S01]  /*80800*/  @P5 STG.E.U16 [R8.64], R17 ;  /* 0x0000001108005986 */ /* 0x0041e2000c101506 */
[----:B------:R-:W-:-:S03]  /*80810*/  ISETP.LT.AND P5, PT, R2, c[0x0][0x178], !P3 ;  /* 0x00005e0002007a0c */ /* 0x000fc60005fa1270 */
[----:B------:R-:W2:Y:S01]  /*80820*/  LDL.LU R2, [R1+0xbc] ;  /* 0x0000bc0001027983 */ /* 0x000ea20000300800 */
[----:B0-----:R-:W-:Y:S01]  /*80830*/  IMAD.WIDE R8, R3, 0x2, R6 ;  /* 0x0000000203087825 */ /* 0x001fe200078e0206 */
[----:B-----5:R-:W-:-:S04]  /*80840*/  PRMT R3, R27, 0x7632, R3 ;  /* 0x000076321b037816 */ /* 0x020fc80000000003 */
[----:B------:R0:W-:Y:S01]  /*80850*/  @P2 STG.E.U16 [R8.64], R27 ;  /* 0x0000001b08002986 */ /* 0x0001e2000c101506 */
[----:B------:R-:W-:Y:S01]  /*80860*/  PRMT R18, R17, 0x7632, R18 ;  /* 0x0000763211127816 */ /* 0x000fe20000000012 */
[C---:B------:R-:W-:Y:S02]  /*80870*/  IMAD.WIDE R16, R19.reuse, 0x2, R14 ;  /* 0x0000000213107825 */ /* 0x040fe400078e020e */
[----:B------:R-:W-:Y:S04]  /*80880*/  @P4 STG.E.U16 [R10.64], R0 ;  /* 0x000000000a004986 */ /* 0x000fe8000c101506 */
[----:B0-----:R-:W5:Y:S01]  /*80890*/  LDL R27, [R1+0x176c] ;  /* 0x00176c00011b7983 */ /* 0x001f620000100800 */
[----:B------:R-:W-:-:S03]  /*808a0*/  IMAD.WIDE R8, R19, 0x2, R12 ;  /* 0x0000000213087825 */ /* 0x000fc600078e020c */
[----:B------:R-:W-:Y:S04]  /*808b0*/  @P6 STG.E.U16 [R16.64], R20 ;  /* 0x0000001410006986 */ /* 0x000fe8000c101506 */
[----:B------:R0:W-:Y:S04]  /*808c0*/  @P5 STG.E.U16 [R8.64], R18 ;  /* 0x0000001208005986 */ /* 0x0001e8000c101506 */
[----:B0-----:R-:W5:Y:S01]  /*808d0*/  LDL.LU R18, [R1+0x22c] ;  /* 0x00022c0001127983 */ /* 0x001f620000300800 */
[----:B------:R-:W-:Y:S02]  /*808e0*/  ISETP.LT.AND P3, PT, R29, c[0x0][0x178], !P3 ;  /* 0x00005e001d007a0c */ /* 0x000fe40005f61270 */
[----:B------:R-:W-:Y:S01]  /*808f0*/  ISETP.LT.AND P4, PT, R28, c[0x0][0x178], !P1 ;  /* 0x00005e001c007a0c */ /* 0x000fe20004f81270 */
[----:B------:R-:W-:Y:S01]  /*80900*/  IMAD.WIDE R10, R19, 0x2, R6 ;  /* 0x00000002130a7825 */ /* 0x000fe200078e0206 */
[----:B------:R-:W-:-:S02]  /*80910*/  ISETP.LT.AND P2, PT, R26, c[0x0][0x178], !P1 ;  /* 0x00005e001a007a0c */ /* 0x000fc40004f41270 */
[----:B------:R-:W-:-:S05]  /*80920*/  IADD3 R19, R19, c[0x0][0x198], RZ ;  /* 0x0000660013137a10 */ /* 0x000fca0007ffe0ff */
[C---:B------:R-:W-:Y:S02]  /*80930*/  IMAD.WIDE R8, R19.reuse, 0x2, R4 ;  /* 0x0000000213087825 */ /* 0x040fe400078e0204 */
[----:B------:R0:W-:Y:S02]  /*80940*/  @P3 STG.E.U16 [R10.64], R3 ;  /* 0x000000030a003986 */ /* 0x0001e4000c101506 */
[----:B------:R-:W-:Y:S01]  /*80950*/  IMAD.WIDE R16, R19, 0x2, R12 ;  /* 0x0000000213107825 */ /* 0x000fe200078e020c */
[----:B------:R-:W-:-:S03]  /*80960*/  IADD3 R0, R24, 0x3a, RZ ;  /* 0x0000003a18007810 */ /* 0x000fc60007ffe0ff */
[C---:B0-----:R-:W-:Y:S01]  /*80970*/  IMAD.WIDE R10, R19.reuse, 0x2, R14 ;  /* 0x00000002130a7825 */ /* 0x041fe200078e020e */
[----:B------:R-:W-:Y:S02]  /*80980*/  ISETP.GE.AND P5, PT, R0, c[0x0][0x17c], PT ;  /* 0x00005f0000007a0c */ /* 0x000fe40003fa6270 */
[----:B------:R-:W-:Y:S02]  /*80990*/  IADD3 R0, R24, 0x3b, RZ ;  /* 0x0000003b18007810 */ /* 0x000fe40007ffe0ff */
[----:B------:R-:W-:Y:S02]  /*809a0*/  IADD3 R3, R19, c[0x0][0x198], RZ ;  /* 0x0000660013037a10 */ /* 0x000fe40007ffe0ff */
[----:B------:R-:W-:Y:S02]  /*809b0*/  ISETP.GE.AND P3, PT, R0, c[0x0][0x17c], PT ;  /* 0x00005f0000007a0c */ /* 0x000fe40003f66270 */
[----:B---3--:R-:W-:Y:S02]  /*809c0*/  PRMT R21, R23, 0x7632, R21 ;  /* 0x0000763217157816 */ /* 0x008fe40000000015 */
[----:B----4-:R-:W-:-:S02]  /*809d0*/  PRMT R20, R25, 0x7632, R20 ;  /* 0x0000763219147816 */ /* 0x010fc40000000014 */
[----:B--2---:R-:W-:Y:S02]  /*809e0*/  PRMT R22, R2, 0x7632, R22 ;  /* 0x0000763202167816 */ /* 0x004fe40000000016 */
[----:B-----5:R-:W-:Y:S02]  /*809f0*/  ISETP.LT.AND P6, PT, R27, c[0x0][0x178], !P1 ;  /* 0x00005e001b007a0c */ /* 0x020fe40004fc1270 */
[----:B------:R-:W-:Y:S01]  /*80a00*/  ISETP.LT.AND P1, PT, R29, c[0x0][0x178], !P1 ;  /* 0x00005e001d007a0c */ /* 0x000fe20004f21270 */
[----:B------:R0:W-:Y:S01]  /*80a10*/  @P4 STG.E.U16 [R8.64], R18 ;  /* 0x0000001208004986 */ /* 0x0001e2000c101506 */
[----:B------:R-:W-:-:S03]  /*80a20*/  ISETP.LT.AND P4, PT, R26, c[0x0][0x178], !P0 ;  /* 0x00005e001a007a0c */ /* 0x000fc60004781270 */
[----:B------:R1:W-:Y:S01]  /*80a30*/  @P2 STG.E.U16 [R10.64], R23 ;  /* 0x000000170a002986 */ /* 0x0003e2000c101506 */
[----:B------:R-:W-:-:S05]  /*80a40*/  ISETP.LT.AND P2, PT, R28, c[0x0][0x178], !P0 ;  /* 0x00005e001c007a0c */ /* 0x000fca0004741270 */
[----:B------:R2:W-:Y:S01]  /*80a50*/  @P6 STG.E.U16 [R16.64], R25 ;  /* 0x0000001910006986 */ /* 0x0005e2000c101506 */
[----:B------:R-:W-:Y:S02]  /*80a60*/  ISETP.LT.AND P6, PT, R27, c[0x0][0x178], !P0 ;  /* 0x00005e001b007a0c */ /* 0x000fe400047c1270 */
[----:B------:R-:W-:Y:S01]  /*80a70*/  PRMT R0, R18, 0x7632, R0 ;  /* 0x0000763212007816 */ /* 0x000fe20000000000 */
[----:B0-----:R-:W-:-:S04]  /*80a80*/  IMAD.WIDE R8, R19, 0x2, R6 ;  /* 0x0000000213087825 */ /* 0x001fc800078e0206 */
[C---:B-1----:R-:W-:Y:S01]  /*80a90*/  IMAD.WIDE R10, R3.reuse, 0x2, R4 ;  /* 0x00000002030a7825 */ /* 0x042fe200078e0204 */
[----:B------:R0:W-:Y:S03]  /*80aa0*/  @P1 STG.E.U16 [R8.64], R2 ;  /* 0x0000000208001986 */ /* 0x0001e6000c101506 */
[C---:B--2---:R-:W-:Y:S01]  /*80ab0*/  IMAD.WIDE R16, R3.reuse, 0x2, R14 ;  /* 0x0000000203107825 */ /* 0x044fe200078e020e */
[----:B------:R-:W2:Y:S03]  /*80ac0*/  LDL.LU R25, [R1+0x23c] ;  /* 0x00023c0001197983 */ /* 0x000ea60000300800 */
[----:B------:R-:W-:Y:S01]  /*80ad0*/  IMAD.WIDE R18, R3, 0x2, R12 ;  /* 0x0000000203127825 */ /* 0x000fe200078e020c */
[----:B------:R-:W-:Y:S04]  /*80ae0*/  @P2 STG.E.U16 [R10.64], R0 ;  /* 0x000000000a002986 */ /* 0x000fe8000c101506 */
[----:B0-----:R-:W3:Y:S04]  /*80af0*/  LDL.LU R2, [R1+0xdc] ;  /* 0x0000dc0001027983 */ /* 0x001ee80000300800 */
[----:B------:R-:W4:Y:S04]  /*80b00*/  LDL.LU R23, [R1+0x29c] ;  /* 0x00029c0001177983 */ /* 0x000f280000300800 */
[----:B------:R0:W-:Y:S04]  /*80b10*/  @P4 STG.E.U16 [R16.64], R21 ;  /* 0x0000001510004986 */ /* 0x0001e8000c101506 */
[----:B------:R1:W-:Y:S04]  /*80b20*/  @P6 STG.E.U16 [R18.64], R20 ;  /* 0x0000001412006986 */ /* 0x0003e8000c101506 */
[----:B0-----:R-:W5:Y:S04]  /*80b30*/  LDL.LU R21, [R1+0xfc] ;  /* 0x0000fc0001157983 */ /* 0x001f680000300800 */
[----:B-1----:R-:W3:Y:S01]  /*80b40*/  LDL.LU R20, [R1+0x27c] ;  /* 0x00027c0001147983 */ /* 0x002ee20000300800 */
[----:B------:R-:W-:-:S02]  /*80b50*/  ISETP.LT.AND P0, PT, R29, c[0x0][0x178], !P0 ;  /* 0x00005e001d007a0c */ /* 0x000fc40004701270 */
[----:B------:R-:W-:Y:S01]  /*80b60*/  ISETP.LT.AND P1, PT, R28, c[0x0][0x178], !P5 ;  /* 0x00005e001c007a0c */ /* 0x000fe20006f21270 */
[C---:B------:R-:W-:Y:S01]  /*80b70*/  IMAD.WIDE R8, R3.reuse, 0x2, R6 ;  /* 0x0000000203087825 */ /* 0x040fe200078e0206 */
[----:B------:R-:W-:Y:S02]  /*80b80*/  ISETP.LT.AND P4, PT, R26, c[0x0][0x178], !P5 ;  /* 0x00005e001a007a0c */ /* 0x000fe40006f81270 */
[----:B------:R-:W-:Y:S02]  /*80b90*/  IADD3 R3, R3, c[0x0][0x198], RZ ;  /* 0x0000660003037a10 */ /* 0x000fe40007ffe0ff */
[----:B------:R-:W-:-:S03]  /*80ba0*/  IADD3 R0, R24, 0x3c, RZ ;  /* 0x0000003c18007810 */ /* 0x000fc60007ffe0ff */
[----:B------:R-:W-:Y:S01]  /*80bb0*/  IMAD.WIDE R10, R3, 0x2, R14 ;  /* 0x00000002030a7825 */ /* 0x000fe200078e020e */
[----:B------:R-:W-:Y:S01]  /*80bc0*/  ISETP.GE.AND P6, PT, R0, c[0x0][0x17c], PT ;  /* 0x00005f0000007a0c */ /* 0x000fe20003fc6270 */
[----:B------:R0:W-:Y:S01]  /*80bd0*/  @P0 STG.E.U16 [R8.64], R22 ;  /* 0x0000001608000986 */ /* 0x0001e2000c101506 */
[----:B------:R-:W-:-:S04]  /*80be0*/  IADD3 R0, R24, 0x3d, RZ ;  /* 0x0000003d18007810 */ /* 0x000fc80007ffe0ff */
[----:B------:R-:W-:Y:S01]  /*80bf0*/  ISETP.GE.AND P0, PT, R0, c[0x0][0x17c], PT ;  /* 0x00005f0000007a0c */ /* 0x000fe20003f06270 */
[----:B0-----:R-:W-:Y:S01]  /*80c00*/  IMAD.WIDE R8, R3, 0x2, R4 ;  /* 0x0000000203087825 */ /* 0x001fe200078e0204 */
[----:B------:R-:W4:Y:S01]  /*80c10*/  LDL.LU R22, [R1+0x28c] ;  /* 0x00028c0001167983 */ /* 0x000f220000300800 */
[----:B--2---:R-:W-:-:S03]  /*80c20*/  PRMT R0, R25, 0x7632, R0 ;  /* 0x0000763219007816 */ /* 0x004fc60000000000 */
[----:B---3--:R-:W-:Y:S04]  /*80c30*/  @P1 STG.E.U16 [R8.64], R20 ;  /* 0x0000001408001986 */ /* 0x008fe8000c101506 */
[----:B------:R0:W-:Y:S04]  /*80c40*/  @P4 STG.E.U16 [R10.64], R25 ;  /* 0x000000190a004986 */ /* 0x0001e8000c101506 */
[----:B0-----:R-:W2:Y:S01]  /*80c50*/  LDL.LU R25, [R1+0x10c] ;  /* 0x00010c0001197983 */ /* 0x001ea20000300800 */
[----:B------:R-:W-:Y:S01]  /*80c60*/  ISETP.LT.AND P2, PT, R27, c[0x0][0x178], !P5 ;  /* 0x00005e001b007a0c */ /* 0x000fe20006f41270 */
[----:B------:R-:W-:Y:S01]  /*80c70*/  IMAD.WIDE R16, R3, 0x2, R12 ;  /* 0x0000000203107825 */ /* 0x000fe200078e020c */
[----:B------:R-:W-:-:S02]  /*80c80*/  ISETP.LT.AND P5, PT, R29, c[0x0][0x178], !P5 ;  /* 0x00005e001d007a0c */ /* 0x000fc40006fa1270 */
[----:B------:R-:W-:Y:S01]  /*80c90*/  IADD3 R18, R24, 0x3e, RZ ;  /* 0x0000003e18127810 */ /* 0x000fe20007ffe0ff */
[----:B------:R-:W-:-:S03]  /*80ca0*/  IMAD.WIDE R8, R3, 0x2, R6 ;  /* 0x0000000203087825 */ /* 0x000fc600078e0206 */
[----:B------:R-:W-:Y:S02]  /*80cb0*/  ISETP.GE.AND P1, PT, R18, c[0x0][0x17c], PT ;  /* 0x00005f0012007a0c */ /* 0x000fe40003f26270 */
[----:B------:R-:W-:Y:S02]  /*80cc0*/  PRMT R18, R20, 0x7632, R18 ;  /* 0x0000763214127816 */ /* 0x000fe40000000012 */
[----:B------:R-:W3:Y:S04]  /*80cd0*/  LDL.LU R20, [R1+0xac] ;  /* 0x0000ac0001147983 */ /* 0x000ee80000300800 */
[----:B-----5:R-:W-:Y:S01]  /*80ce0*/  @P2 STG.E.U16 [R16.64], R21 ;  /* 0x0000001510002986 */ /* 0x020fe2000c101506 */
[----:B------:R-:W-:Y:S02]  /*80cf0*/  ISETP.LT.AND P2, PT, R28, c[0x0][0x178], !P3 ;  /* 0x00005e001c007a0c */ /* 0x000fe40005f41270 */
[----:B------:R-:W-:-:S02]  /*80d00*/  ISETP.LT.AND P4, PT, R26, c[0x0][0x178], !P3 ;  /* 0x00005e001a007a0c */ /* 0x000fc40005f81270 */
[----:B------:R-:W-:Y:S01]  /*80d10*/  IADD3 R3, R3, c[0x0][0x198], RZ ;  /* 0x0000660003037a10 */ /* 0x000fe20007ffe0ff */
[----:B------:R0:W-:Y:S01]  /*80d20*/  @P5 STG.E.U16 [R8.64], R2 ;  /* 0x0000000208005986 */ /* 0x0001e2000c101506 */
[----:B------:R-:W-:Y:S02]  /*80d30*/  ISETP.LT.AND P5, PT, R27, c[0x0][0x178], !P3 ;  /* 0x00005e001b007a0c */ /* 0x000fe40005fa1270 */
[----:B------:R-:W-:Y:S01]  /*80d40*/  ISETP.LT.AND P3, PT, R29, c[0x0][0x178], !P3 ;  /* 0x00005e001d007a0c */ /* 0x000fe20005f61270 */
[----:B------:R-:W-:-:S04]  /*80d50*/  IMAD.WIDE R10, R3, 0x2, R14 ;  /* 0x00000002030a7825 */ /* 0x000fc800078e020e */
[----:B0-----:R-:W-:Y:S01]  /*80d60*/  IMAD.WIDE R8, R3, 0x2, R4 ;  /* 0x0000000203087825 */ /* 0x001fe200078e0204 */
[----:B------:R-:W-:-:S04]  /*80d70*/  PRMT R17, R21, 0x7632, R17 ;  /* 0x0000763215117816 */ /* 0x000fc80000000011 */
[----:B------:R0:W-:Y:S01]  /*80d80*/  @P2 STG.E.U16 [R8.64], R18 ;  /* 0x0000001208002986 */ /* 0x0001e2000c101506 */
[----:B------:R-:W-:Y:S02]  /*80d90*/  ISETP.LT.AND P2, PT, R28, c[0x0][0x178], !P6 ;  /* 0x00005e001c007a0c */ /* 0x000fe40007741270 */
[----:B------:R-:W-:Y:S01]  /*80da0*/  PRMT R16, R2, 0x7632, R16 ;  /* 0x0000763202107816 */ /* 0x000fe20000000010 */
[----:B------:R1:W-:Y:S01]  /*80db0*/  @P4 STG.E.U16 [R10.64], R0 ;  /* 0x000000000a004986 */ /* 0x0003e2000c101506 */
[----:B------:R-:W-:-:S03]  /*80dc0*/  ISETP.LT.AND P4, PT, R26, c[0x0][0x178], !P6 ;  /* 0x00005e001a007a0c */ /* 0x000fc60007781270 */
[----:B------:R-:W5:Y:S01]  /*80dd0*/  LDL.LU R2, [R1+0x2dc] ;  /* 0x0002dc0001027983 */ /* 0x000f620000300800 */
[----:B0-----:R-:W-:-:S03]  /*80de0*/  IMAD.WIDE R8, R3, 0x2, R12 ;  /* 0x0000000203087825 */ /* 0x001fc600078e020c */
[----:B------:R-:W5:Y:S01]  /*80df0*/  LDL.LU R21, [R1+0x2ac] ;  /* 0x0002ac0001157983 */ /* 0x000f620000300800 */
[C---:B-1----:R-:W-:Y:S01]  /*80e00*/  IADD3 R0, R3.reuse, c[0x0][0x198], RZ ;  /* 0x0000660003007a10 */ /* 0x042fe20007ffe0ff */
[----:B------:R-:W-:Y:S01]  /*80e10*/  IMAD.WIDE R10, R3, 0x2, R6 ;  /* 0x00000002030a7825 */ /* 0x000fe200078e0206 */
[----:B------:R-:W-:Y:S01]  /*80e20*/  IADD3 R3, R24, 0x3f, RZ ;  /* 0x0000003f18037810 */ /* 0x000fe20007ffe0ff */
[----:B------:R0:W-:Y:S01]  /*80e30*/  @P5 STG.E.U16 [R8.64], R17 ;  /* 0x0000001108005986 */ /* 0x0001e2000c101506 */
[----:B------:R-:W-:-:S03]  /*80e40*/  ISETP.LT.AND P5, PT, R27, c[0x0][0x178], !P6 ;  /* 0x00005e001b007a0c */ /* 0x000fc600077a1270 */
[----:B------:R1:W-:Y:S01]  /*80e50*/  @P3 STG.E.U16 [R10.64], R16 ;  /* 0x000000100a003986 */ /* 0x0003e2000c101506 */
[----:B------:R-:W-:Y:S02]  /*80e60*/  ISETP.GE.AND P3, PT, R3, c[0x0][0x17c], PT ;  /* 0x00005f0003007a0c */ /* 0x000fe40003f66270 */
[----:B------:R-:W-:Y:S01]  /*80e70*/  IADD3 R3, R24, 0x40, RZ ;  /* 0x0000004018037810 */ /* 0x000fe20007ffe0ff */
[----:B0-----:R-:W-:-:S05]  /*80e80*/  IMAD.WIDE R8, R0, 0x2, R4 ;  /* 0x0000000200087825 */ /* 0x001fca00078e0204 */
[----:B----4-:R0:W-:Y:S01]  /*80e90*/  @P2 STG.E.U16 [R8.64], R23 ;  /* 0x0000001708002986 */ /* 0x0101e2000c101506 */
[----:B------:R-:W-:Y:S01]  /*80ea0*/  ISETP.GE.AND P2, PT, R3, c[0x0][0x17c], PT ;  /* 0x00005f0003007a0c */ /* 0x000fe20003f46270 */
[----:B-1----:R-:W-:Y:S01]  /*80eb0*/  IMAD.WIDE R10, R0, 0x2, R14 ;  /* 0x00000002000a7825 */ /* 0x002fe200078e020e */
[----:B------:R-:W-:-:S04]  /*80ec0*/  PRMT R3, R23, 0x7632, R3 ;  /* 0x0000763217037816 */ /* 0x000fc80000000003 */
[----:B------:R-:W-:Y:S04]  /*80ed0*/  @P4 STG.E.U16 [R10.64], R22 ;  /* 0x000000160a004986 */ /* 0x000fe8000c101506 */
[----:B0-----:R-:W4:Y:S01]  /*80ee0*/  LDL.LU R23, [R1+0x11c] ;  /* 0x00011c0001177983 */ /* 0x001f220000300800 */
[----:B------:R-:W-:-:S05]  /*80ef0*/  IMAD.WIDE R8, R0, 0x2, R12 ;  /* 0x0000000200087825 */ /* 0x000fca00078e020c */
[----:B--2---:R0:W-:Y:S01]  /*80f00*/  @P5 STG.E.U16 [R8.64], R25 ;  /* 0x0000001908005986 */ /* 0x0041e2000c101506 */
[----:B------:R-:W-:-:S03]  /*80f10*/  PRMT R16, R25, 0x7632, R16 ;  /* 0x0000763219107816 */ /* 0x000fc60000000010 */
[----:B0-----:R-:W2:Y:S01]  /*80f20*/  LDL.LU R25, [R1+0xec] ;  /* 0x0000ec0001197983 */ /* 0x001ea20000300800 */
[----:B------:R-:W-:Y:S01]  /*80f30*/  ISETP.LT.AND P6, PT, R29, c[0x0][0x178], !P6 ;  /* 0x00005e001d007a0c */ /* 0x000fe200077c1270 */
[----:B------:R-:W-:Y:S01]  /*80f40*/  IMAD.WIDE R10, R0, 0x2, R6 ;  /* 0x00000002000a7825 */ /* 0x000fe200078e0206 */
[----:B------:R-:W-:Y:S02]  /*80f50*/  ISETP.LT.AND P4, PT, R28, c[0x0][0x178], !P0 ;  /* 0x00005e001c007a0c */ /* 0x000fe40004781270 */
[----:B------:R-:W-:Y:S02]  /*80f60*/  IADD3 R0, R0, c[0x0][0x198], RZ ;  /* 0x0000660000007a10 */ /* 0x000fe40007ffe0ff */
[----:B------:R-:W-:-:S03]  /*80f70*/  ISETP.LT.AND P5, PT, R26, c[0x0][0x178], !P0 ;  /* 0x00005e001a007a0c */ /* 0x000fc600047a1270 */
[----:B------:R-:W-:-:S04]  /*80f80*/  IMAD.WIDE R8, R0, 0x2, R4 ;  /* 0x0000000200087825 */ /* 0x000fc800078e0204 */
[----:B---3--:R0:W-:Y:S01]  /*80f90*/  @P6 STG.E.U16 [R10.64], R20 ;  /* 0x000000140a006986 */ /* 0x0081e2000c101506 */
[----:B------:R-:W-:Y:S02]  /*80fa0*/  ISETP.LT.AND P6, PT, R27, c[0x0][0x178], !P0 ;  /* 0x00005e001b007a0c */ /* 0x000fe400047c1270 */
[----:B------:R-:W-:Y:S01]  /*80fb0*/  PRMT R17, R22, 0x7632, R17 ;  /* 0x0000763216117816 */ /* 0x000fe20000000011 */
[----:B------:R1:W-:Y:S01]  /*80fc0*/  @P4 STG.E.U16 [R8.64], R3 ;  /* 0x0000000308004986 */ /* 0x0003e2000c101506 */
[----:B------:R-:W-:Y:S02]  /*80fd0*/  ISETP.LT.AND P0, PT, R29, c[0x0][0x178], !P0 ;  /* 0x00005e001d007a0c */ /* 0x000fe40004701270 */
[----:B------:R-:W-:Y:S01]  /*80fe0*/  ISETP.LT.AND P4, PT, R28, c[0x0][0x178], !P1 ;  /* 0x00005e001c007a0c */ /* 0x000fe20004f81270 */
[----:B0-----:R-:W-:-:S04]  /*80ff0*/  IMAD.WIDE R10, R0, 0x2, R14 ;  /* 0x00000002000a7825 */ /* 0x001fc800078e020e */
[----:B-1----:R-:W-:Y:S01]  /*81000*/  IMAD.WIDE R8, R0, 0x2, R12 ;  /* 0x0000000200087825 */ /* 0x002fe200078e020c */
[----:B------:R0:W-:Y:S01]  /*81010*/  @P5 STG.E.U16 [R10.64], R17 ;  /* 0x000000110a005986 */ /* 0x0001e2000c101506 */
[----:B------:R-:W-:-:S03]  /*81020*/  ISETP.LT.AND P5, PT, R26, c[0x0][0x178], !P1 ;  /* 0x00005e001a007a0c */ /* 0x000fc60004fa1270 */
[----:B------:R1:W-:Y:S01]  /*81030*/  @P6 STG.E.U16 [R8.64], R16 ;  /* 0x0000001008006986 */ /* 0x0003e2000c101506 */
[----:B------:R-:W-:Y:S02]  /*81040*/  ISETP.LT.AND P6, PT, R27, c[0x0][0x178], !P1 ;  /* 0x00005e001b007a0c */ /* 0x000fe40004fc1270 */
[----:B------:R-:W-:Y:S02]  /*81050*/  PRMT R3, R20, 0x7632, R3 ;  /* 0x0000763214037816 */ /* 0x000fe40000000003 */
[C---:B0-----:R-:W-:Y:S01]  /*81060*/  IADD3 R17, R0.reuse, c[0x0][0x198], RZ ;  /* 0x0000660000117a10 */ /* 0x041fe20007ffe0ff */
[----:B------:R-:W-:-:S04]  /*81070*/  IMAD.WIDE R10, R0, 0x2, R6 ;  /* 0x00000002000a7825 */ /* 0x000fc800078e0206 */
[----:B-1----:R-:W-:Y:S01]  /*81080*/  IMAD.WIDE R8, R17, 0x2, R4 ;  /* 0x0000000211087825 */ /* 0x002fe200078e0204 */
[----:B------:R0:W-:Y:S01]  /*81090*/  @P0 STG.E.U16 [R10.64], R3 ;  /* 0x000000030a000986 */ /* 0x0001e2000c101506 */
[----:B------:R-:W-:-:S03]  /*810a0*/  ISETP.LT.AND P1, PT, R29, c[0x0][0x178], !P1 ;  /* 0x00005e001d007a0c */ /* 0x000fc60004f21270 */
[----:B-----5:R1:W-:Y:S01]  /*810b0*/  @P4 STG.E.U16 [R8.64], R2 ;  /* 0x0000000208004986 */ /* 0x0203e2000c101506 */
[----:B------:R-:W-:Y:S01]  /*810c0*/  ISETP.LT.AND P4, PT, R28, c[0x0][0x178], !P3 ;  /* 0x00005e001c007a0c */ /* 0x000fe20005f81270 */
[C---:B0-----:R-:W-:Y:S01]  /*810d0*/  IMAD.WIDE R10, R17.reuse, 0x2, R14 ;  /* 0x00000002110a7825 */ /* 0x041fe200078e020e */
[----:B------:R-:W-:-:S03]  /*810e0*/  IADD3 R3, R17, c[0x0][0x198], RZ ;  /* 0x0000660011037a10 */ /* 0x000fc60007ffe0ff */
[----:B-1----:R-:W-:Y:S01]  /*810f0*/  IMAD.WIDE R8, R17, 0x2, R12 ;  /* 0x0000000211087825 */ /* 0x002fe200078e020c */
[----:B------:R0:W-:Y:S01]  /*81100*/  @P5 STG.E.U16 [R10.64], R21 ;  /* 0x000000150a005986 */ /* 0x0001e2000c101506 */
[----:B------:R-:W-:Y:S02]  /*81110*/  ISETP.LT.AND P5, PT, R26, c[0x0][0x178], !P3 ;  /* 0x00005e001a007a0c */ /* 0x000fe40005fa1270 */
[----:B------:R-:W-:Y:S02]  /*81120*/  IADD3 R0, R24, 0x41, RZ ;  /* 0x0000004118007810 */ /* 0x000fe40007ffe0ff */
[----:B------:R-:W-:Y:S01]  /*81130*/  PRMT R16, R2, 0x7632, R16 ;  /* 0x0000763202107816 */ /* 0x000fe20000000010 */
[----:B----4-:R1:W-:Y:S01]  /*81140*/  @P6 STG.E.U16 [R8.64], R23 ;  /* 0x0000001708006986 */ /* 0x0103e2000c101506 */
[----:B------:R-:W-:Y:S01]  /*81150*/  ISETP.LT.AND P6, PT, R27, c[0x0][0x178], !P3 ;  /* 0x00005e001b007a0c */ /* 0x000fe20005fc1270 */
[----:B0-----:R-:W-:Y:S01]  /*81160*/  IMAD.WIDE R10, R3, 0x2, R4 ;  /* 0x00000002030a7825 */ /* 0x001fe200078e0204 */
[----:B------:R-:W-:Y:S01]  /*81170*/  ISETP.LT.AND P3, PT, R29, c[0x0][0x178], !P3 ;  /* 0x00005e001d007a0c */ /* 0x000fe20005f61270 */
[----:B------:R-:W3:Y:S01]  /*81180*/  LDL.LU R2, [R1+0x1d0] ;  /* 0x0001d00001027983 */ /* 0x000ee20000300800 */
[----:B------:R-:W-:Y:S01]  /*81190*/  ISETP.GE.AND P0, PT, R0, c[0x0][0x17c], PT ;  /* 0x00005f0000007a0c */ /* 0x000fe20003f06270 */
[----:B-1----:R-:W-:Y:S01]  /*811a0*/  IMAD.WIDE R8, R17, 0x2, R6 ;  /* 0x0000000211087825 */ /* 0x002fe200078e0206 */
[----:B------:R-:W-:-:S02]  /*811b0*/  PRMT R0, R21, 0x7632, R0 ;  /* 0x0000763215007816 */ /* 0x000fc40000000000 */
[----:B------:R-:W-:Y:S01]  /*811c0*/  PRMT R18, R23, 0x7632, R18 ;  /* 0x0000763217127816 */ /* 0x000fe20000000012 */
[----:B------:R-:W-:Y:S04]  /*811d0*/  STL [R1+0x2404], R26 ;  /* 0x0024041a01007387 */ /* 0x000fe80000100800 */
[----:B--2---:R0:W-:Y:S01]  /*811e0*/  @P1 STG.E.U16 [R8.64], R25 ;  /* 0x0000001908001986 */ /* 0x0041e2000c101506 */
[----:B------:R-:W-:-:S03]  /*811f0*/  PRMT R19, R25, 0x7632, R19 ;  /* 0x0000763219137816 */ /* 0x000fc60000000013 */
[----:B------:R1:W-:Y:S01]  /*81200*/  @P4 STG.E.U16 [R10.64], R16 ;  /* 0x000000100a004986 */ /* 0x0003e2000c101506 */
[----:B0-----:R-:W-:-:S04]  /*81210*/  IMAD.WIDE R8, R3, 0x2, R14 ;  /* 0x0000000203087825 */ /* 0x001fc800078e020e */
[C---:B-1----:R-:W-:Y:S01]  /*81220*/  IMAD.WIDE R10, R3.reuse, 0x2, R12 ;  /* 0x00000002030a7825 */ /* 0x042fe200078e020c */
[----:B------:R0:W-:Y:S03]  /*81230*/  @P5 STG.E.U16 [R8.64], R0 ;  /* 0x0000000008005986 */ /* 0x0001e6000c101506 */
[----:B------:R-:W-:Y:S01]  /*81240*/  IMAD.WIDE R16, R3, 0x2, R6 ;  /* 0x0000000203107825 */ /* 0x000fe200078e0206 */
[----:B------:R1:W-:Y:S04]  /*81250*/  @P6 STG.E.U16 [R10.64], R18 ;  /* 0x000000120a006986 */ /* 0x0003e8000c101506 */
[----:B------:R-:W-:Y:S01]  /*81260*/  @P3 STG.E.U16 [R16.64], R19 ;  /* 0x0000001310003986 */ /* 0x000fe2000c101506 */
[----:B------:R-:W-:-:S03]  /*81270*/  ISETP.LT.AND P3, PT, R26, c[0x0][0x178], !P2 ;  /* 0x00005e001a007a0c */ /* 0x000fc60005761270 */
[----:B------:R-:W2:Y:S01]  /*81280*/  LDL R26, [R1+0x170] ;  /* 0x00017000011a7983 */ /* 0x000ea20000100800 */
[----:B------:R-:W-:Y:S02]  /*81290*/  ISETP.LT.AND P4, PT, R28, c[0x0][0x178], !P2 ;  /* 0x00005e001c007a0c */ /* 0x000fe40005781270 */
[----:B------:R-:W-:Y:S02]  /*812a0*/  IADD3 R3, R3, c[0x0][0x198], RZ ;  /* 0x0000660003037a10 */ /* 0x000fe40007ffe0ff */
[----:B------:R-:W-:-:S03]  /*812b0*/  IADD3 R20, R24, 0x42, RZ ;  /* 0x0000004218147810 */ /* 0x000fc60007ffe0ff */
[C---:B0-----:R-:W-:Y:S01]  /*812c0*/  IMAD.WIDE R8, R3.reuse, 0x2, R4 ;  /* 0x0000000203087825 */ /* 0x041fe200078e0204 */
[----:B------:R-:W-:Y:S02]  /*812d0*/  ISETP.GE.AND P1, PT, R20, c[0x0][0x17c], PT ;  /* 0x00005f0014007a0c */ /* 0x000fe40003f26270 */
[----:B------:R-:W-:Y:S01]  /*812e0*/  IADD3 R21, R24, 0x43, RZ ;  /* 0x0000004318157810 */ /* 0x000fe20007ffe0ff */
[----:B-1----:R-:W-:Y:S02]  /*812f0*/  IMAD.WIDE R10, R3, 0x2, R14 ;  /* 0x00000002030a7825 */ /* 0x002fe400078e020e */
[----:B---3--:R0:W-:Y:S01]  /*81300*/  @P4 STG.E.U16 [R8.64], R2 ;  /* 0x0000000208004986 */ /* 0x0081e2000c101506 */
[----:B------:R-:W-:Y:S02]  /*81310*/  PRMT R20, R2, 0x7632, R20 ;  /* 0x0000763202147816 */ /* 0x000fe40000000014 */
[----:B------:R-:W-:Y:S01]  /*81320*/  ISETP.GE.AND P4, PT, R21, c[0x0][0x17c], PT ;  /* 0x00005f0015007a0c */ /* 0x000fe20003f86270 */
[----:B0-----:R-:W3:Y:S04]  /*81330*/  LDL.LU R2, [R1+0x250] ;  /* 0x0002500001027983 */ /* 0x001ee80000300800 */
[----:B------:R-:W4:Y:S04]  /*81340*/  LDL.LU R22, [R1+0x1f0] ;  /* 0x0001f00001167983 */ /* 0x000f280000300800 */
[----:B------:R-:W5:Y:S04]  /*81350*/  LDL.LU R23, [R1+0x180] ;  /* 0x0001800001177983 */ /* 0x000f680000300800 */
[----:B------:R-:W3:Y:S04]  /*81360*/  LDL.LU R25, [R1+0x140] ;  /* 0x0001400001197983 */ /* 0x000ee80000300800 */
[----:B------:R-:W3:Y:S04]  /*81370*/  LDL.LU R21, [R1+0x130] ;  /* 0x0001300001157983 */ /* 0x000ee80000300800 */
[----:B--2---:R0:W-:Y:S04]  /*81380*/  @P3 STG.E.U16 [R10.64], R26 ;  /* 0x0000001a0a003986 */ /* 0x0041e8000c101506 */
[----:B0-----:R-:W2:Y:S04]  /*81390*/  LDL.LU R26, [R1+0x2404] ;  /* 0x00240400011a7983 */ /* 0x001ea80000300800 */
[----:B------:R-:W2:Y:S04]  /*813a0*/  LDL.LU R10, [R1+0x170] ;  /* 0x00017000010a7983 */ /* 0x000ea80000300800 */
[----:B------:R-:W2:Y:S01]  /*813b0*/  LDL.LU R11, [R1+0x150] ;  /* 0x00015000010b7983 */ /* 0x000ea20000300800 */
[----:B------:R-:W-:-:S02]  /*813c0*/  ISETP.LT.AND P5, PT, R27, c[0x0][0x178], !P2 ;  /* 0x00005e001b007a0c */ /* 0x000fc400057a1270 */
[----:B------:R-:W-:Y:S01]  /*813d0*/  ISETP.LT.AND P2, PT, R29, c[0x0][0x178], !P2 ;  /* 0x00005e001d007a0c */ /* 0x000fe20005741270 */
[----:B------:R-:W-:-:S04]  /*813e0*/  IMAD.WIDE R8, R3, 0x2, R12 ;  /* 0x0000000203087825 */ /* 0x000fc800078e020c */
[C---:B------:R-:W-:Y:S01]  /*813f0*/  IMAD.WIDE R16, R3.reuse, 0x2, R6 ;  /* 0x0000000203107825 */ /* 0x040fe200078e0206 */
[----:B------:R-:W-:Y:S02]  /*81400*/  ISETP.LT.AND P6, PT, R28, c[0x0][0x178], !P0 ;  /* 0x00005e001c007a0c */ /* 0x000fe400047c1270 */
[----:B------:R-:W-:Y:S02]  /*81410*/  IADD3 R0, R3, c[0x0][0x198], RZ ;  /* 0x0000660003007a10 */ /* 0x000fe40007ffe0ff */
[----:B------:R-:W-:-:S03]  /*81420*/  ISETP.LT.AND P3, PT, R27, c[0x0][0x178], !P0 ;  /* 0x00005e001b007a0c */ /* 0x000fc60004761270 */
[----:B------:R-:W-:Y:S01]  /*81430*/  IMAD.WIDE R18, R0, 0x2, R4 ;  /* 0x0000000200127825 */ /* 0x000fe200078e0204 */
[----:B--2---:R0:W-:Y:S04]  /*81440*/  @P5 STG.E.U16 [R8.64], R11 ;  /* 0x0000000b08005986 */ /* 0x0041e8000c101506 */
[----:B---3--:R1:W-:Y:S01]  /*81450*/  @P2 STG.E.U16 [R16.64], R21 ;  /* 0x0000001510002986 */ /* 0x0083e2000c101506 */
[----:B------:R-:W-:Y:S02]  /*81460*/  ISETP.LT.AND P2, PT, R26, c[0x0][0x178], !P0 ;  /* 0x00005e001a007a0c */ /* 0x000fe40004741270 */
[----:B------:R-:W-:Y:S01]  /*81470*/  PRMT R3, R10, 0x7632, R3 ;  /* 0x000076320a037816 */ /* 0x000fe20000000003 */
[----:B------:R2:W-:Y:S01]  /*81480*/  @P6 STG.E.U16 [R18.64], R20 ;  /* 0x0000001412006986 */ /* 0x0005e2000c101506 */
[----:B0-----:R-:W-:Y:S01]  /*81490*/  IMAD.WIDE R8, R0, 0x2, R14 ;  /* 0x0000000200087825 */ /* 0x001fe200078e020e */
[----:B------:R-:W-:-:S02]  /*814a0*/  ISETP.LT.AND P6, PT, R29, c[0x0][0x178], !P0 ;  /* 0x00005e001d007a0c */ /* 0x000fc400047c1270 */
[----:B------:R-:W-:Y:S01]  /*814b0*/  ISETP.LT.AND P5, PT, R28, c[0x0][0x178], !P1 ;  /* 0x00005e001c007a0c */ /* 0x000fe20004fa1270 */
[----:B-1----:R-:W-:-:S05]  /*814c0*/  IMAD.WIDE R16, R0, 0x2, R6 ;  /* 0x0000000200107825 */ /* 0x002fca00078e0206 */
[----:B------:R0:W-:Y:S01]  /*814d0*/  @P2 STG.E.U16 [R8.64], R3 ;  /* 0x0000000308002986 */ /* 0x0001e2000c101506 */
[----:B------:R-:W-:Y:S02]  /*814e0*/  ISETP.LT.AND P2, PT, R26, c[0x0][0x178], !P1 ;  /* 0x00005e001a007a0c */ /* 0x000fe40004f41270 */
[----:B--2---:R-:W-:Y:S01]  /*814f0*/  PRMT R18, R11, 0x7632, R18 ;  /* 0x000076320b127816 */ /* 0x004fe20000000012 */
[C---:B------:R-:W-:Y:S01]  /*81500*/  IMAD.WIDE R10, R0.reuse, 0x2, R12 ;  /* 0x00000002000a7825 */ /* 0x040fe200078e020c */
[----:B------:R-:W-:Y:S02]  /*81510*/  IADD3 R0, R0, c[0x0][0x198], RZ ;  /* 0x0000660000007a10 */ /* 0x000fe40007ffe0ff */
[----:B------:R-:W-:Y:S02]  /*81520*/  PRMT R19, R21, 0x7632, R19 ;  /* 0x0000763215137816 */ /* 0x000fe40000000013 */
[----:B------:R1:W-:Y:S01]  /*81530*/  @P3 STG.E.U16 [R10.64], R18 ;  /* 0x000000120a003986 */ /* 0x0003e2000c101506 */
[----:B------:R-:W-:Y:S01]  /*81540*/  ISETP.LT.AND P3, PT, R27, c[0x0][0x178], !P1 ;  /* 0x00005e001b007a0c */ /* 0x000fe20004f61270 */
[----:B0-----:R-:W-:-:S02]  /*81550*/  IMAD.WIDE R8, R0, 0x2, R4 ;  /* 0x0000000200087825 */ /* 0x001fc400078e0204 */
[----:B------:R-:W-:Y:S01]  /*81560*/  @P6 STG.E.U16 [R16.64], R19 ;  /* 0x0000001310006986 */ /* 0x000fe2000c101506 */
[----:B------:R-:W-:Y:S02]  /*81570*/  ISETP.LT.AND P1, PT, R29, c[0x0][0x178], !P1 ;  /* 0x00005e001d007a0c */ /* 0x000fe40004f21270 */
[----:B------:R-:W-:Y:S01]  /*81580*/  ISETP.LT.AND P6, PT, R28, c[0x0][0x178], !P4 ;  /* 0x00005e001c007a0c */ /* 0x000fe200067c1270 */
[----:B------:R0:W-:Y:S01]  /*81590*/  @P5 STG.E.U16 [R8.64], R2 ;  /* 0x0000000208005986 */ /* 0x0001e2000c101506 */
[----:B-1----:R-:W-:Y:S01]  /*815a0*/  IMAD.WIDE R10, R0, 0x2, R14 ;  /* 0x00000002000a7825 */ /* 0x002fe200078e020e */
[----:B------:R-:W-:-:S04]  /*815b0*/  IADD3 R20, R24, 0x44, RZ ;  /* 0x0000004418147810 */ /* 0x000fc80007ffe0ff */
[----:B----4-:R-:W-:Y:S01]  /*815c0*/  @P2 STG.E.U16 [R10.64], R22 ;  /* 0x000000160a002986 */ /* 0x010fe2000c101506 */
[----:B------:R-:W-:Y:S02]  /*815d0*/  ISETP.LT.AND P2, PT, R26, c[0x0][0x178], !P4 ;  /* 0x00005e001a007a0c */ /* 0x000fe40006741270 */
[C---:B------:R-:W-:Y:S01]  /*815e0*/  IADD3 R3, R0.reuse, c[0x0][0x198], RZ ;  /* 0x0000660000037a10 */ /* 0x040fe20007ffe0ff */
[----:B0-----:R-:W-:Y:S01]  /*815f0*/  IMAD.WIDE R8, R0, 0x2, R12 ;  /* 0x0000000200087825 */ /* 0x001fe200078e020c */
[----:B------:R-:W-:Y:S02]  /*81600*/  ISETP.GE.AND P0, PT, R20, c[0x0][0x17c], PT ;  /* 0x00005f0014007a0c */ /* 0x000fe40003f06270 */
[----:B------:R-:W-:Y:S01]  /*81610*/  PRMT R20, R2, 0x7632, R20 ;  /* 0x0000763202147816 */ /* 0x000fe20000000014 */
[----:B------:R-:W-:Y:S01]  /*81620*/  IMAD.WIDE R16, R0, 0x2, R6 ;  /* 0x0000000200107825 */ /* 0x000fe200078e0206 */
[----:B-----5:R0:W-:Y:S01]  /*81630*/  @P3 STG.E.U16 [R8.64], R23 ;  /* 0x0000001708003986 */ /* 0x0201e2000c101506 */
[----:B------:R-:W-:-:S02]  /*81640*/  PRMT R0, R22, 0x7632, R0 ;  /* 0x0000763216007816 */ /* 0x000fc40000000000 */
[C---:B------:R-:W-:Y:S01]  /*81650*/  IMAD.WIDE R18, R3.reuse, 0x2, R4 ;  /* 0x0000000203127825 */ /* 0x040fe200078e0204 */
[----:B------:R-:W2:Y:S04]  /*81660*/  LDL.LU R2, [R1+0x2e0] ;  /* 0x0002e00001027983 */ /* 0x000ea80000300800 */
[----:B------:R-:W-:Y:S01]  /*81670*/  @P1 STG.E.U16 [R16.64], R25 ;  /* 0x0000001910001986 */ /* 0x000fe2000c101506 */
[----:B0-----:R-:W-:-:S03]  /*81680*/  IMAD.WIDE R8, R3, 0x2, R14 ;  /* 0x0000000203087825 */ /* 0x001fc600078e020e */
[----:B------:R-:W-:Y:S04]  /*81690*/  @P6 STG.E.U16 [R18.64], R20 ;  /* 0x0000001412006986 */ /* 0x000fe8000c101506 */
[----:B------:R-:W-:Y:S01]  /*816a0*/  @P2 STG.E.U16 [R8.64], R0 ;  /* 0x0000000008002986 */ /* 0x000fe2000c101506 */
[----:B------:R-:W-:-:S03]  /*816b0*/  ISETP.LT.AND P2, PT, R26, c[0x0][0x178], !P0 ;  /* 0x00005e001a007a0c */ /* 0x000fc60004741270 */
[----:B------:R0:W-:Y:S04]  /*816c0*/  STL [R1+0x2400], R26 ;  /* 0x0024001a01007387 */ /* 0x0001e80000100800 */
[----:B0-----:R-:W3:Y:S01]  /*816d0*/  LDL R26, [R1+0x2b0] ;  /* 0x0002b000011a7983 */ /* 0x001ee20000100800 */
[----:B------:R-:W-:Y:S02]  /*816e0*/  ISETP.LT.AND P3, PT, R27, c[0x0][0x178], !P4 ;  /* 0x00005e001b007a0c */ /* 0x000fe40006761270 */
[----:B------:R-:W-:Y:S02]  /*816f0*/  ISETP.LT.AND P6, PT, R29, c[0x0][0x178], !P4 ;  /* 0x00005e001d007a0c */ /* 0x000fe400067c1270 */
[----:B------:R-:W-:Y:S01]  /*81700*/  ISETP.LT.AND P4, PT, R28, c[0x0][0x178], !P0 ;  /* 0x00005e001c007a0c */ /* 0x000fe20004781270 */
[----:B------:R-:W-:-:S04]  /*81710*/  IMAD.WIDE R10, R3, 0x2, R12 ;  /* 0x00000002030a7825 */ /* 0x000fc800078e020c */
[C---:B------:R-:W-:Y:S01]  /*81720*/  IMAD.WIDE R16, R3.reuse, 0x2, R6 ;  /* 0x0000000203107825 */ /* 0x040fe200078e0206 */
[----:B------:R-:W-:Y:S02]  /*81730*/  IADD3 R3, R3, c[0x0][0x198], RZ ;  /* 0x0000660003037a10 */ /* 0x000fe40007ffe0ff */
[----:B------:R-:W-:Y:S02]  /*81740*/  PRMT R18, R23, 0x7632, R18 ;  /* 0x0000763217127816 */ /* 0x000fe40000000012 */
[C---:B------:R-:W-:Y:S01]  /*81750*/  IADD3 R21, R24.reuse, 0x45, RZ ;  /* 0x0000004518157810 */ /* 0x040fe20007ffe0ff */
[----:B------:R-:W-:Y:S01]  /*81760*/  IMAD.WIDE R8, R3, 0x2, R4 ;  /* 0x0000000203087825 */ /* 0x000fe200078e0204 */
[----:B------:R-:W-:Y:S02]  /*81770*/  PRMT R19, R25, 0x7632, R19 ;  /* 0x0000763219137816 */ /* 0x000fe40000000013 */
[----:B------:R-:W-:Y:S01]  /*81780*/  IADD3 R20, R24, 0x46, RZ ;  /* 0x0000004618147810 */ /* 0x000fe20007ffe0ff */
[----:B------:R0:W-:Y:S01]  /*81790*/  @P3 STG.E.U16 [R10.64], R18 ;  /* 0x000000120a003986 */ /* 0x0001e2000c101506 */
[----:B------:R-:W-:-:S02]  /*817a0*/  ISETP.GE.AND P5, PT, R21, c[0x0][0x17c], PT ;  /* 0x00005f0015007a0c */ /* 0x000fc40003fa6270 */
[----:B------:R-:W-:Y:S01]  /*817b0*/  ISETP.GE.AND P1, PT, R20, c[0x0][0x17c], PT ;  /* 0x00005f0014007a0c */ /* 0x000fe20003f26270 */
[----:B------:R-:W-:Y:S01]  /*817c0*/  @P6 STG.E.U16 [R16.64], R19 ;  /* 0x0000001310006986 */ /* 0x000fe2000c101506 */
[----:B------:R-:W-:Y:S01]  /*817d0*/  IADD3 R21, R24, 0x47, RZ ;  /* 0x0000004718157810 */ /* 0x000fe20007ffe0ff */
[----:B0-----:R-:W-:Y:S02]  /*817e0*/  IMAD.WIDE R10, R3, 0x2, R14 ;  /* 0x00000002030a7825 */ /* 0x001fe400078e020e */
[----:B--2---:R0:W-:Y:S01]  /*817f0*/  @P4 STG.E.U16 [R8.64], R2 ;  /* 0x0000000208004986 */ /* 0x0041e2000c101506 */
[----:B------:R-:W-:Y:S02]  /*81800*/  PRMT R20, R2, 0x7632, R20 ;  /* 0x0000763202147816 */ /* 0x000fe40000000014 */
[----:B------:R-:W-:Y:S01]  /*81810*/  ISETP.GE.AND P4, PT, R21, c[0x0][0x17c], PT ;  /* 0x00005f0015007a0c */ /* 0x000fe20003f86270 */
[----:B0-----:R-:W2:Y:S04]  /*81820*/  LDL.LU R2, [R1+0x420] ;  /* 0x0004200001027983 */ /* 0x001ea80000300800 */
[----:B------:R-:W4:Y:S04]  /*81830*/  LDL.LU R22, [R1+0x300] ;  /* 0x0003000001167983 */ /* 0x000f280000300800 */
[----:B------:R-:W5:Y:S04]  /*81840*/  LDL.LU R23, [R1+0x2c0] ;  /* 0x0002c00001177983 */ /* 0x000f680000300800 */
[----:B------:R-:W2:Y:S04]  /*81850*/  LDL.LU R25, [R1+0x120] ;  /* 0x0001200001197983 */ /* 0x000ea80000300800 */
[----:B------:R-:W2:Y:S04]  /*81860*/  LDL.LU R21, [R1+0x160] ;  /* 0x0001600001157983 */ /* 0x000ea80000300800 */
[----:B---3--:R0:W-:Y:S04]  /*81870*/  @P2 STG.E.U16 [R10.64], R26 ;  /* 0x0000001a0a002986 */ /* 0x0081e8000c101506 */
[----:B0-----:R-:W3:Y:S04]  /*81880*/  LDL.LU R26, [R1+0x2400] ;  /* 0x00240000011a7983 */ /* 0x001ee80000300800 */
[----:B------:R-:W2:Y:S04]  /*81890*/  LDL.LU R10, [R1+0x2b0] ;  /* 0x0002b000010a7983 */ /* 0x000ea80000300800 */
[----:B------:R-:W4:Y:S01]  /*818a0*/  LDL.LU R11, [R1+0x240] ;  /* 0x00024000010b7983 */ /* 0x000f220000300800 */
[----:B------:R-:W-:-:S02]  /*818b0*/  ISETP.LT.AND P3, PT, R27, c[0x0][0x178], !P0 ;  /* 0x00005e001b007a0c */ /* 0x000fc40004761270 */
[----:B------:R-:W-:Y:S02]  /*818c0*/  ISETP.LT.AND P0, PT, R29, c[0x0][0x178], !P0 ;  /* 0x00005e001d007a0c */ /* 0x000fe40004701270 */
[----:B------:R-:W-:Y:S01]  /*818d0*/  ISETP.LT.AND P6, PT, R28, c[0x0][0x178], !P5 ;  /* 0x00005e001c007a0c */ /* 0x000fe20006fc1270 */
[C---:B------:R-:W-:Y:S01]  /*818e0*/  IMAD.WIDE R8, R3.reuse, 0x2, R12 ;  /* 0x0000000203087825 */ /* 0x040fe200078e020c */
[----:B------:R-:W-:-:S03]  /*818f0*/  IADD3 R0, R3, c[0x0][0x198], RZ ;  /* 0x0000660003007a10 */ /* 0x000fc60007ffe0ff */
[----:B------:R-:W-:-:S04]  /*81900*/  IMAD.WIDE R16, R3, 0x2, R6 ;  /* 0x0000000203107825 */ /* 0x000fc800078e0206 */
[----:B------:R-:W-:Y:S01]  /*81910*/  IMAD.WIDE R18, R0, 0x2, R4 ;  /* 0x0000000200127825 */ /* 0x000fe200078e0204 */
[----:B---3--:R-:W-:Y:S02]  /*81920*/  ISETP.LT.AND P2, PT, R26, c[0x0][0x178], !P5 ;  /* 0x00005e001a007a0c */ /* 0x008fe40006f41270 */
[----:B--2---:R-:W-:Y:S01]  /*81930*/  PRMT R3, R10, 0x7632, R3 ;  /* 0x000076320a037816 */ /* 0x004fe20000000003 */
[----:B----4-:R0:W-:Y:S01]  /*81940*/  @P3 STG.E.U16 [R8.64], R11 ;  /* 0x0000000b08003986 */ /* 0x0101e2000c101506 */
[----:B------:R-:W-:-:S03]  /*81950*/  ISETP.LT.AND P3, PT, R27, c[0x0][0x178], !P5 ;  /* 0x00005e001b007a0c */ /* 0x000fc60006f61270 */
[----:B------:R1:W-:Y:S04]  /*81960*/  @P0 STG.E.U16 [R16.64], R21 ;  /* 0x0000001510000986 */ /* 0x0003e8000c101506 */
[----:B------:R2:W-:Y:S01]  /*81970*/  @P6 STG.E.U16 [R18.64], R20 ;  /* 0x0000001412006986 */ /* 0x0005e2000c101506 */
[----:B0-----:R-:W-:Y:S01]  /*81980*/  IMAD.WIDE R8, R0, 0x2, R14 ;  /* 0x0000000200087825 */ /* 0x001fe200078e020e */
[----:B------:R-:W-:Y:S02]  /*81990*/  ISETP.LT.AND P6, PT, R29, c[0x0][0x178], !P5 ;  /* 0x00005e001d007a0c */ /* 0x000fe40006fc1270 */
[----:B------:R-:W-:Y:S02]  /*819a0*/  ISETP.LT.AND P5, PT, R28, c[0x0][0x178], !P1 ;  /* 0x00005e001c007a0c */ /* 0x000fe40004fa1270 */
[----:B------:R0:W-:Y:S01]  /*819b0*/  @P2 STG.E.U16 [R8.64], R3 ;  /* 0x0000000308002986 */ /* 0x0001e2000c101506 */
[----:B------:R-:W-:Y:S01]  /*819c0*/  ISETP.LT.AND P2, PT, R26, c[0x0][0x178], !P1 ;  /* 0x00005e001a007a0c */ /* 0x000fe20004f41270 */
[----:B-1----:R-:W-:Y:S01]  /*819d0*/  IMAD.WIDE R16, R0, 0x2, R6 ;  /* 0x0000000200107825 */ /* 0x002fe200078e0206 */
[----:B--2---:R-:W-:-:S03]  /*819e0*/  PRMT R18, R11, 0x7632, R18 ;  /* 0x000076320b127816 */ /* 0x004fc60000000012 */
[C---:B------:R-:W-:Y:S01]  /*819f0*/  IMAD.WIDE R10, R0.reuse, 0x2, R12 ;  /* 0x00000002000a7825 */ /* 0x040fe200078e020c */
[----:B------:R-:W-:Y:S02]  /*81a00*/  IADD3 R0, R0, c[0x0][0x198], RZ ;  /* 0x0000660000007a10 */ /* 0x000fe40007ffe0ff */
[----:B------:R-:W-:Y:S02]  /*81a10*/  PRMT R19, R21, 0x7632, R19 ;  /* 0x0000763215137816 */ /* 0x000fe40000000013 */
[----:B------:R1:W-:Y:S01]  /*81a20*/  @P3 STG.E.U16 [R10.64], R18 ;  /* 0x000000120a003986 */ /* 0x0003e2000c101506 */
[----:B0-----:R-:W-:Y:S01]  /*81a30*/  IMAD.WIDE R8, R0, 0x2, R4 ;  /* 0x0000000200087825 */ /* 0x001fe200078e0204 */
[----:B------:R-:W-:Y:S02]  /*81a40*/  ISETP.LT.AND P3, PT, R27, c[0x0][0x178], !P1 ;  /* 0x00005e001b007a0c */ /* 0x000fe40004f61270 */
[----:B------:R-:W-:Y:S01]  /*81a50*/  @P6 STG.E.U16 [R16.64], R19 ;  /* 0x0000001310006986 */ /* 0x000fe2000c101506 */
[----:B------:R-:W-:-:S02]  /*81a60*/  ISETP.LT.AND P1, PT, R29, c[0x0][0x178], !P1 ;  /* 0x00005e001d007a0c */ /* 0x000fc40004f21270 */
[----:B------:R-:W-:Y:S01]  /*81a70*/  ISETP.LT.AND P6, PT, R28, c[0x0][0x178], !P4 ;  /* 0x00005e001c007a0c */ /* 0x000fe200067c1270 */
[----:B------:R0:W-:Y:S01]  /*81a80*/  @P5 STG.E.U16 [R8.64], R2 ;  /* 0x0000000208005986 */ /* 0x0001e2000c101506 */
[----:B-1----:R-:W-:Y:S01]  /*81a90*/  IMAD.WIDE R10, R0, 0x2, R14 ;  /* 0x00000002000a7825 */ /* 0x002fe200078e020e */
[----:B------:R-:W-:-:S04]  /*81aa0*/  IADD3 R20, R24, 0x48, RZ ;  /* 0x0000004818147810 */ /* 0x000fc80007ffe0ff */
[----:B------:R-:W-:Y:S01]  /*81ab0*/  @P2 STG.E.U16 [R10.64], R22 ;  /* 0x000000160a002986 */ /* 0x000fe2000c101506 */
        /* <DEDUP_REMOVED lines=24> */
[----:B------:R-:W-:Y:S01]  /*81c40*/  PRMT R19, R25, 0x7632, R19 ;  /* 0x0000763219137816 */ /* 0x000fe20000000013 */
[----:B------:R-:W-:Y:S01]  /*81c50*/  IMAD.WIDE R8, R3, 0x2, R4 ;  /* 0x0000000203087825 */ /* 0x000fe200078e0204 */
[C---:B------:R-:W-:Y:S02]  /*81c60*/  IADD3 R21, R24.reuse, 0x49, RZ ;  /* 0x0000004918157810 */ /* 0x040fe40007ffe0ff */
[----:B------:R-:W-:Y:S01]  /*81c70*/  IADD3 R20, R24, 0x4a, RZ ;  /* 0x0000004a18147810 */ /* 0x000fe20007ffe0ff */
[----:B------:R0:W-:Y:S01]  /*81c80*/  @P3 STG.E.U16 [R10.64], R18 ;  /* 0x000000120a003986 */ /* 0x0001e2000c101506 */
[----:B------:R-:W-:-:S02]  /*81c90*/  ISETP.GE.AND P5, PT, R21, c[0x0][0x17c], PT ;  /* 0x00005f0015007a0c */ /* 0x000fc40003fa6270 */
[----:B------:R-:W-:Y:S01]  /*81ca0*/  ISETP.GE.AND P1, PT, R20, c[0x0][0x17c], PT ;  /* 0x00005f0014007a0c */ /* 0x000fe20003f26270 */
[----:B------:R1:W-:Y:S01]  /*81cb0*/  @P6 STG.E.U16 [R16.64], R19 ;  /* 0x0000001310006986 */ /* 0x0003e2000c101506 */
[----:B------:R-:W-:Y:S02]  /*81cc0*/  IADD3 R21, R24, 0x4b, RZ ;  /* 0x0000004b18157810 */ /* 0x000fe40007ffe0ff */
[C---:B------:R-:W-:Y:S01]  /*81cd0*/  IADD3 R0, R3.reuse, c[0x0][0x198], RZ ;  /* 0x0000660003007a10 */ /* 0x040fe20007ffe0ff */
[----:B0-----:R-:W-:-:S04]  /*81ce0*/  IMAD.WIDE R10, R3, 0x2, R12 ;  /* 0x00000002030a7825 */ /* 0x001fc800078e020c */
[----:B-1----:R-:W-:Y:S01]  /*81cf0*/  IMAD.WIDE R16, R3, 0x2, R6 ;  /* 0x0000000203107825 */ /* 0x002fe200078e0206 */
[----:B--2---:R0:W-:Y:S01]  /*81d00*/  @P4 STG.E.U16 [R8.64], R2 ;  /* 0x0000000208004986 */ /* 0x0041e2000c101506 */
[----:B------:R-:W-:Y:S02]  /*81d10*/  PRMT R20, R2, 0x7632, R20 ;  /* 0x0000763202147816 */ /* 0x000fe40000000014 */
[----:B------:R-:W-:Y:S01]  /*81d20*/  ISETP.GE.AND P4, PT, R21, c[0x0][0x17c], PT ;  /* 0x00005f0015007a0c */ /* 0x000fe20003f86270 */
[----:B0-----:R-:W2:Y:S01]  /*81d30*/  LDL.LU R2, [R1+0x4b0] ;  /* 0x0004b00001027983 */ /* 0x001ea20000300800 */
[----:B------:R-:W-:-:S03]  /*81d40*/  IMAD.WIDE R8, R3, 0x2, R14 ;  /* 0x0000000203087825 */ /* 0x000fc600078e020e */
[----:B------:R-:W4:Y:S04]  /*81d50*/  LDL.LU R22, [R1+0x350] ;  /* 0x0003500001167983 */ /* 0x000f280000300800 */
[----:B------:R-:W5:Y:S04]  /*81d60*/  LDL.LU R23, [R1+0x330] ;  /* 0x0003300001177983 */ /* 0x000f680000300800 */
[----:B------:R-:W2:Y:S04]  /*81d70*/  LDL.LU R25, [R1+0x2f0] ;  /* 0x0002f00001197983 */ /* 0x000ea80000300800 */
[----:B------:R-:W2:Y:S04]  /*81d80*/  LDL.LU R3, [R1+0x260] ;  /* 0x0002600001037983 */ /* 0x000ea80000300800 */
[----:B------:R-:W2:Y:S04]  /*81d90*/  LDL.LU R21, [R1+0x310] ;  /* 0x0003100001157983 */ /* 0x000ea80000300800 */
[----:B---3--:R0:W-:Y:S04]  /*81da0*/  @P2 STG.E.U16 [R8.64], R26 ;  /* 0x0000001a08002986 */ /* 0x0081e8000c101506 */
[----:B0-----:R-:W3:Y:S04]  /*81db0*/  LDL.LU R26, [R1+0x23fc] ;  /* 0x0023fc00011a7983 */ /* 0x001ee80000300800 */
[----:B------:R-:W4:Y:S01]  /*81dc0*/  LDL.LU R9, [R1+0x320] ;  /* 0x0003200001097983 */ /* 0x000f220000300800 */
        /* <DEDUP_REMOVED lines=9> */
[----:B---3--:R-:W-:Y:S02]  /*81e60*/  ISETP.LT.AND P2, PT, R26, c[0x0][0x178], !P5 ;  /* 0x00005e001a007a0c */ /* 0x008fe40006f41270 */
[----:B------:R-:W-:Y:S02]  /*81e70*/  ISETP.LT.AND P5, PT, R28, c[0x0][0x178], !P1 ;  /* 0x00005e001c007a0c */ /* 0x000fe40004fa1270 */
[----:B----4-:R-:W-:Y:S01]  /*81e80*/  PRMT R18, R9, 0x7632, R18 ;  /* 0x0000763209127816 */ /* 0x010fe20000000012 */
[----:B------:R-:W-:Y:S01]  /*81e90*/  IMAD.WIDE R8, R0, 0x2, R14 ;  /* 0x0000000200087825 */ /* 0x000fe200078e020e */
[----:B------:R-:W-:-:S02]  /*81ea0*/  PRMT R20, R3, 0x7632, R20 ;  /* 0x0000763203147816 */ /* 0x000fc40000000014 */
[C---:B------:R-:W-:Y:S01]  /*81eb0*/  IADD3 R3, R0.reuse, c[0x0][0x198], RZ ;  /* 0x0000660000037a10 */ /* 0x040fe20007ffe0ff */
[----:B------:R-:W-:Y:S01]  /*81ec0*/  IMAD.WIDE R10, R0, 0x2, R12 ;  /* 0x00000002000a7825 */ /* 0x000fe200078e020c */
[----:B------:R-:W-:-:S03]  /*81ed0*/  PRMT R19, R21, 0x7632, R19 ;  /* 0x0000763215137816 */ /* 0x000fc60000000013 */
[----:B------:R0:W-:Y:S01]  /*81ee0*/  @P2 STG.E.U16 [R8.64], R18 ;  /* 0x0000001208002986 */ /* 0x0001e2000c101506 */
[----:B------:R-:W-:Y:S01]  /*81ef0*/  ISETP.LT.AND P2, PT, R26, c[0x0][0x178], !P1 ;  /* 0x00005e001a007a0c */ /* 0x000fe20004f41270 */
[----:B------:R-:W-:Y:S02]  /*81f00*/  IMAD.WIDE R16, R0, 0x2, R6 ;  /* 0x0000000200107825 */ /* 0x000fe400078e0206 */
        /* <DEDUP_REMOVED lines=9> */
[----:B--2---:R-:W-:-:S03]  /*81fa0*/  PRMT R20, R2, 0x7632, R20 ;  /* 0x0000763202147816 */ /* 0x004fc60000000014 */
[C---:B0-----:R-:W-:Y:S01]  /*81fb0*/  IMAD.WIDE R8, R3.reuse, 0x2, R14 ;  /* 0x0000000203087825 */ /* 0x041fe200078e020e */
[----:B------:R-:W-:Y:S01]  /*81fc0*/  IADD3 R21, R24, 0x4c, RZ ;  /* 0x0000004c18157810 */ /* 0x000fe20007ffe0ff */
[----:B------:R-:W2:Y:S02]  /*81fd0*/  LDL.LU R2, [R1+0x530] ;  /* 0x0005300001027983 */ /* 0x000ea40000300800 */
[----:B------:R-:W-:Y:S02]  /*81fe0*/  IMAD.WIDE R16, R3, 0x2, R6 ;  /* 0x0000000203107825 */ /* 0x000fe400078e0206 */
[----:B------:R0:W-:Y:S01]  /*81ff0*/  @P2 STG.E.U16 [R8.64], R22 ;  /* 0x0000001608002986 */ /* 0x0001e2000c101506 */
[----:B------:R-:W-:Y:S01]  /*82000*/  ISETP.LT.AND P2, PT, R26, c[0x0][0x178], !P4 ;  /* 0x00005e001a007a0c */ /* 0x000fe20006741270 */
[----:B------:R-:W-:Y:S02]  /*82010*/  IMAD.WIDE R18, R0, 0x2, R4 ;  /* 0x0000000200127825 */ /* 0x000fe400078e0204 */
[----:B-----5:R-:W-:Y:S04]  /*82020*/  @P3 STG.E.U16 [R10.64], R23 ;  /* 0x000000170a003986 */ /* 0x020fe8000c101506 */
[----:B------:R-:W-:Y:S01]  /*82030*/  @P1 STG.E.U16 [R16.64], R25 ;  /* 0x0000001910001986 */ /* 0x000fe2000c101506 */
[----:B------:R-:W-:-:S03]  /*82040*/  ISETP.GE.AND P0, PT, R21, c[0x0][0x17c], PT ;  /* 0x00005f0015007a0c */ /* 0x000fc60003f06270 */
[----:B------:R1:W-:Y:S01]  /*82050*/  @P6 STG.E.U16 [R18.64], R20 ;  /* 0x0000001412006986 */ /* 0x0003e2000c101506 */
[----:B0-----:R-:W-:-:S03]  /*82060*/  IMAD.WIDE R8, R0, 0x2, R14 ;  /* 0x0000000200087825 */ /* 0x001fc600078e020e */
[----:B------:R0:W-:Y:S01]  /*82070*/  STL [R1+0x23f8], R26 ;  /* 0x0023f81a01007387 */ /* 0x0001e20000100800 */
[----:B-1----:R-:W-:-:S05]  /*82080*/  PRMT R18, R22, 0x7632, R18 ;  /* 0x0000763216127816 */ /* 0x002fca0000000012 */
[----:B------:R1:W-:Y:S01]  /*82090*/  @P2 STG.E.U16 [R8.64], R18 ;  /* 0x0000001208002986 */ /* 0x0003e2000c101506 */
[----:B------:R-:W-:-:S03]  /*820a0*/  ISETP.LT.AND P2, PT, R26, c[0x0][0x178], !P0 ;  /* 0x00005e001a007a0c */ /* 0x000fc60004741270 */
[----:B0-----:R-:W3:Y:S01]  /*820b0*/  LDL R26, [R1+0x370] ;  /* 0x00037000011a7983 */ /* 0x001ee20000100800 */
        /* <DEDUP_REMOVED lines=11> */
[----:B-1----:R-:W-:Y:S01]  /*82170*/  IMAD.WIDE R8, R3, 0x2, R4 ;  /* 0x0000000203087825 */ /* 0x002fe200078e0204 */
[----:B------:R0:W-:Y:S02]  /*82180*/  @P3 STG.E.U16 [R10.64], R19 ;  /* 0x000000130a003986 */ /* 0x0001e4000c101506 */
[----:B------:R-:W-:Y:S02]  /*82190*/  ISETP.GE.AND P1, PT, R21, c[0x0][0x17c], PT ;  /* 0x00005f0015007a0c */ /* 0x000fe40003f26270 */
[----:B------:R1:W-:Y:S01]  /*821a0*/  @P6 STG.E.U16 [R16.64], R20 ;  /* 0x0000001410006986 */ /* 0x0003e2000c101506 */
[----:B------:R-:W-:-:S02]  /*821b0*/  IADD3 R21, R24, 0x4f, RZ ;  /* 0x0000004f18157810 */ /* 0x000fc40007ffe0ff */
        /* <DEDUP_REMOVED lines=460> */
[----:B---3--:R-:W-:-:S03]  /*83e80*/  PRMT R18, R22, 0x7632, R18 ;  /* 0x0000763216127816 */ /* 0x008fc60000000012 */
[----:B------:R-:W-:Y:S01]  /*83e90*/  IMAD.WIDE R16, R0, 0x2, R6 ;  /* 0x0000000200107825 */ /* 0x000fe200078e0206 */
[----:B------:R-:W-:Y:S01]  /*83ea0*/  PRMT R19, R23, 0x7632, R19 ;  /* 0x0000763217137816 */ /* 0x000fe20000000013 */
[----:B------:R-:W3:Y:S01]  /*83eb0*/  LDL.LU R22, [R1+0x168] ;  /* 0x0001680001167983 */ /* 0x000ee20000300800 */
[C---:B------:R-:W-:Y:S02]  /*83ec0*/  IADD3 R21, R24.reuse, 0x66, RZ ;  /* 0x0000006618157810 */ /* 0x040fe40007ffe0ff */
[----:B------:R-:W-:Y:S01]  /*83ed0*/  PRMT R20, R25, 0x7632, R20 ;  /* 0x0000763219147816 */ /* 0x000fe20000000014 */
[----:B------:R0:W-:Y:S01]  /*83ee0*/  @P2 STG.E.U16 [R8.64], R18 ;  /* 0x0000001208002986 */ /* 0x0001e2000c101506 */
[----:B------:R-:W-:Y:S02]  /*83ef0*/  ISETP.GE.AND P1, PT, R21, c[0x0][0x17c], PT ;  /* 0x00005f0015007a0c */ /* 0x000fe40003f26270 */
[----:B------:R-:W-:Y:S01]  /*83f00*/  IADD3 R21, R24, 0x67, RZ ;  /* 0x0000006718157810 */ /* 0x000fe20007ffe0ff */
[----:B------:R1:W-:Y:S01]  /*83f10*/  @P3 STG.E.U16 [R10.64], R19 ;  /* 0x000000130a003986 */ /* 0x0003e2000c101506 */
[----:B------:R-:W-:-:S03]  /*83f20*/  IADD3 R0, R3, c[0x0][0x198], RZ ;  /* 0x0000660003007a10 */ /* 0x000fc60007ffe0ff */
[----:B------:R4:W-:Y:S01]  /*83f30*/  @P6 STG.E.U16 [R16.64], R20 ;  /* 0x0000001410006986 */ /* 0x0009e2000c101506 */
[----:B0-----:R-:W-:-:S03]  /*83f40*/  IMAD.WIDE R8, R3, 0x2, R4 ;  /* 0x0000000203087825 */ /* 0x001fc600078e0204 */
[----:B------:R-:W5:Y:S01]  /*83f50*/  LDL.LU R25, [R1+0x428] ;  /* 0x0004280001197983 */ /* 0x000f620000300800 */
[----:B-1----:R-:W-:-:S04]  /*83f60*/  IMAD.WIDE R10, R3, 0x2, R12 ;  /* 0x00000002030a7825 */ /* 0x002fc800078e020c */
[----:B----4-:R-:W-:Y:S01]  /*83f70*/  IMAD.WIDE R16, R3, 0x2, R6 ;  /* 0x0000000203107825 */ /* 0x010fe200078e0206 */
[----:B--2---:R0:W-:Y:S01]  /*83f80*/  @P4 STG.E.U16 [R8.64], R2 ;  /* 0x0000000208004986 */ /* 0x0041e2000c101506 */
[----:B------:R-:W-:Y:S02]  /*83f90*/  PRMT R20, R2, 0x7632, R20 ;  /* 0x0000763202147816 */ /* 0x000fe40000000014 */
[----:B------:R-:W-:Y:S01]  /*83fa0*/  ISETP.GE.AND P4, PT, R21, c[0x0][0x17c], PT ;  /* 0x00005f0015007a0c */ /* 0x000fe20003f86270 */
[----:B0-----:R-:W2:Y:S01]  /*83fb0*/  LDL.LU R2, [R1+0x308] ;  /* 0x0003080001027983 */ /* 0x001ea20000300800 */
[----:B------:R-:W-:-:S03]  /*83fc0*/  IMAD.WIDE R8, R3, 0x2, R14 ;  /* 0x0000000203087825 */ /* 0x000fc600078e020e */
[----:B------:R-:W4:Y:S04]  /*83fd0*/  LDL.LU R23, [R1+0x128] ;  /* 0x0001280001177983 */ /* 0x000f280000300800 */
[----:B------:R-:W2:Y:S04]  /*83fe0*/  LDL.LU R3, [R1+0x248] ;  /* 0x0002480001037983 */ /* 0x000ea80000300800 */
[----:B------:R-:W2:Y:S01]  /*83ff0*/  LDL.LU R21, [R1+0x2b8] ;  /* 0x0002b80001157983 */ /* 0x000ea20000300800 */
[----:B------:R-:W-:Y:S02]  /*84000*/  ISETP.LT.AND P2, PT, R26, c[0x0][0x178], !P0 ;  /* 0x00005e001a007a0c */ /* 0x000fe40004741270 */
[----:B------:R-:W-:-:S02]  /*84010*/  ISETP.LT.AND P3, PT, R27, c[0x0][0x178], !P0 ;  /* 0x00005e001b007a0c */ /* 0x000fc40004761270 */
[----:B------:R-:W-:Y:S02]  /*84020*/  ISETP.LT.AND P0, PT, R29, c[0x0][0x178], !P0 ;  /* 0x00005e001d007a0c */ /* 0x000fe40004701270 */
[----:B------:R-:W-:Y:S01]  /*84030*/  ISETP.LT.AND P6, PT, R28, c[0x0][0x178], !P5 ;  /* 0x00005e001c007a0c */ /* 0x000fe20006fc1270 */
[----:B------:R-:W-:-:S06]  /*84040*/  IMAD.WIDE R18, R0, 0x2, R4 ;  /* 0x0000000200127825 */ /* 0x000fcc00078e0204 */
[----:B--2---:R0:W-:Y:S01]  /*84050*/  @P2 STG.E.U16 [R8.64], R21 ;  /* 0x0000001508002986 */ /* 0x0041e2000c101506 */
[----:B------:R-:W-:-:S03]  /*84060*/  ISETP.LT.AND P2, PT, R26, c[0x0][0x178], !P5 ;  /* 0x00005e001a007a0c */ /* 0x000fc60006f41270 */
[----:B------:R1:W-:Y:S01]  /*84070*/  @P3 STG.E.U16 [R10.64], R3 ;  /* 0x000000030a003986 */ /* 0x0003e2000c101506 */
[----:B------:R-:W-:-:S03]  /*84080*/  ISETP.LT.AND P3, PT, R27, c[0x0][0x178], !P5 ;  /* 0x00005e001b007a0c */ /* 0x000fc60006f61270 */
[----:B---3--:R-:W-:Y:S04]  /*84090*/  @P0 STG.E.U16 [R16.64], R22 ;  /* 0x0000001610000986 */ /* 0x008fe8000c101506 */
[----:B------:R2:W-:Y:S01]  /*840a0*/  @P6 STG.E.U16 [R18.64], R20 ;  /* 0x0000001412006986 */ /* 0x0005e2000c101506 */
[----:B------:R-:W-:Y:S02]  /*840b0*/  ISETP.LT.AND P6, PT, R29, c[0x0][0x178], !P5 ;  /* 0x00005e001d007a0c */ /* 0x000fe40006fc1270 */
[----:B------:R-:W-:Y:S01]  /*840c0*/  ISETP.LT.AND P5, PT, R28, c[0x0][0x178], !P1 ;  /* 0x00005e001c007a0c */ /* 0x000fe20004fa1270 */
[----:B0-----:R-:W-:-:S04]  /*840d0*/  IMAD.WIDE R8, R0, 0x2, R14 ;  /* 0x0000000200087825 */ /* 0x001fc800078e020e */
[C---:B-1----:R-:W-:Y:S01]  /*840e0*/  IMAD.WIDE R10, R0.reuse, 0x2, R12 ;  /* 0x00000002000a7825 */ /* 0x042fe200078e020c */
[----:B--2---:R-:W-:Y:S02]  /*840f0*/  PRMT R18, R21, 0x7632, R18 ;  /* 0x0000763215127816 */ /* 0x004fe40000000012 */
[----:B------:R-:W-:Y:S02]  /*84100*/  PRMT R19, R3, 0x7632, R19 ;  /* 0x0000763203137816 */ /* 0x000fe40000000013 */
[C---:B------:R-:W-:Y:S01]  /*84110*/  IADD3 R3, R0.reuse, c[0x0][0x198], RZ ;  /* 0x0000660000037a10 */ /* 0x040fe20007ffe0ff */
[----:B------:R-:W-:Y:S01]  /*84120*/  IMAD.WIDE R16, R0, 0x2, R6 ;  /* 0x0000000200107825 */ /* 0x000fe200078e0206 */
[----:B------:R-:W-:Y:S01]  /*84130*/  PRMT R20, R22, 0x7632, R20 ;  /* 0x0000763216147816 */ /* 0x000fe20000000014 */
[----:B------:R0:W-:Y:S01]  /*84140*/  @P2 STG.E.U16 [R8.64], R18 ;  /* 0x0000001208002986 */ /* 0x0001e2000c101506 */
[----:B------:R-:W-:-:S03]  /*84150*/  IADD3 R0, R3, c[0x0][0x198], RZ ;  /* 0x0000660003007a10 */ /* 0x000fc60007ffe0ff */
[----:B------:R1:W-:Y:S04]  /*84160*/  @P3 STG.E.U16 [R10.64], R19 ;  /* 0x000000130a003986 */ /* 0x0003e8000c101506 */
[----:B------:R2:W-:Y:S01]  /*84170*/  @P6 STG.E.U16 [R16.64], R20 ;  /* 0x0000001410006986 */ /* 0x0005e2000c101506 */
[----:B0-----:R-:W-:-:S04]  /*84180*/  IMAD.WIDE R8, R3, 0x2, R4 ;  /* 0x0000000203087825 */ /* 0x001fc800078e0204 */
[----:B-1----:R-:W-:Y:S01]  /*84190*/  IMAD.WIDE R10, R3, 0x2, R12 ;  /* 0x00000002030a7825 */ /* 0x002fe200078e020c */
[----:B-----5:R0:W-:Y:S01]  /*841a0*/  @P5 STG.E.U16 [R8.64], R25 ;  /* 0x0000001908005986 */ /* 0x0201e2000c101506 */
[----:B--2---:R-:W-:Y:S02]  /*841b0*/  PRMT R20, R25, 0x7632, R20 ;  /* 0x0000763219147816 */ /* 0x004fe40000000014 */
[C---:B------:R-:W-:Y:S01]  /*841c0*/  IMAD.WIDE R16, R3.reuse, 0x2, R6 ;  /* 0x0000000203107825 */ /* 0x040fe200078e0206 */
[----:B0-----:R-:W2:Y:S03]  /*841d0*/  LDL.LU R25, [R1+0x4a8] ;  /* 0x0004a80001197983 */ /* 0x001ea60000300800 */
[----:B------:R-:W-:Y:S02]  /*841e0*/  IMAD.WIDE R8, R3, 0x2, R14 ;  /* 0x0000000203087825 */ /* 0x000fe400078e020e */
[----:B------:R-:W3:Y:S01]  /*841f0*/  LDL.LU R3, [R1+0x2c8] ;  /* 0x0002c80001037983 */ /* 0x000ee20000300800 */
[----:B------:R-:W-:-:S02]  /*84200*/  ISETP.LT.AND P2, PT, R26, c[0x0][0x178], !P1 ;  /* 0x00005e001a007a0c */ /* 0x000fc40004f41270 */
[----:B------:R-:W-:Y:S01]  /*84210*/  ISETP.LT.AND P3, PT, R27, c[0x0][0x178], !P1 ;  /* 0x00005e001b007a0c */ /* 0x000fe20004f61270 */
[----:B------:R-:W-:Y:S01]  /*84220*/  IMAD.WIDE R18, R0, 0x2, R4 ;  /* 0x0000000200127825 */ /* 0x000fe200078e0204 */
[----:B------:R-:W-:Y:S01]  /*84230*/  ISETP.LT.AND P1, PT, R29, c[0x0][0x178], !P1 ;  /* 0x00005e001d007a0c */ /* 0x000fe20004f21270 */
[----:B------:R-:W5:Y:S01]  /*84240*/  LDL.LU R22, [R1+0x318] ;  /* 0x0003180001167983 */ /* 0x000f620000300800 */
[----:B------:R-:W-:Y:S02]  /*84250*/  ISETP.LT.AND P6, PT, R28, c[0x0][0x178], !P4 ;  /* 0x00005e001c007a0c */ /* 0x000fe400067c1270 */
[----:B------:R-:W-:-:S05]  /*84260*/  IADD3 R21, R24, 0x68, RZ ;  /* 0x0000006818157810 */ /* 0x000fca0007ffe0ff */
[----:B------:R0:W-:Y:S01]  /*84270*/  @P2 STG.E.U16 [R8.64], R2 ;  /* 0x0000000208002986 */ /* 0x0001e2000c101506 */
[----:B------:R-:W-:Y:S02]  /*84280*/  ISETP.LT.AND P2, PT, R26, c[0x0][0x178], !P4 ;  /* 0x00005e001a007a0c */ /* 0x000fe40006741270 */
[----:B------:R-:W-:Y:S01]  /*84290*/  ISETP.GE.AND P0, PT, R21, c[0x0][0x17c], PT ;  /* 0x00005f0015007a0c */ /* 0x000fe20003f06270 */
[----:B0-----:R-:W-:Y:S01]  /*842a0*/  IMAD.WIDE R8, R0, 0x2, R14 ;  /* 0x0000000200087825 */ /* 0x001fe200078e020e */
[----:B---3--:R0:W-:Y:S01]  /*842b0*/  @P3 STG.E.U16 [R10.64], R3 ;  /* 0x000000030a003986 */ /* 0x0081e2000c101506 */
[----:B------:R-:W-:-:S03]  /*842c0*/  ISETP.LT.AND P3, PT, R27, c[0x0][0x178], !P4 ;  /* 0x00005e001b007a0c */ /* 0x000fc60006761270 */
[----:B----4-:R-:W-:Y:S04]  /*842d0*/  @P1 STG.E.U16 [R16.64], R23 ;  /* 0x0000001710001986 */ /* 0x010fe8000c101506 */
[----:B------:R1:W-:Y:S01]  /*842e0*/  @P6 STG.E.U16 [R18.64], R20 ;  /* 0x0000001412006986 */ /* 0x0003e2000c101506 */
[----:B------:R-:W-:Y:S02]  /*842f0*/  ISETP.LT.AND P6, PT, R29, c[0x0][0x178], !P4 ;  /* 0x00005e001d007a0c */ /* 0x000fe400067c1270 */
[----:B------:R-:W-:Y:S01]  /*84300*/  ISETP.LT.AND P4, PT, R28, c[0x0][0x178], !P0 ;  /* 0x00005e001c007a0c */ /* 0x000fe20004781270 */
[----:B0-----:R-:W-:Y:S01]  /*84310*/  IMAD.WIDE R10, R0, 0x2, R12 ;  /* 0x00000002000a7825 */ /* 0x001fe200078e020c */
[----:B-1----:R-:W-:Y:S02]  /*84320*/  PRMT R18, R2, 0x7632, R18 ;  /* 0x0000763202127816 */ /* 0x002fe40000000012 */
[----:B------:R-:W-:Y:S01]  /*84330*/  PRMT R19, R3, 0x7632, R19 ;  /* 0x0000763203137816 */ /* 0x000fe20000000013 */
[C---:B------:R-:W-:Y:S01]  /*84340*/  IMAD.WIDE R16, R0.reuse, 0x2, R6 ;  /* 0x0000000200107825 */ /* 0x040fe200078e0206 */
[----:B------:R-:W-:Y:S01]  /*84350*/  IADD3 R3, R0, c[0x0][0x198], RZ ;  /* 0x0000660000037a10 */ /* 0x000fe20007ffe0ff */
[----:B------:R0:W-:Y:S01]  /*84360*/  @P2 STG.E.U16 [R8.64], R18 ;  /* 0x0000001208002986 */ /* 0x0001e2000c101506 */
[----:B------:R-:W-:-:S03]  /*84370*/  PRMT R20, R23, 0x7632, R20 ;  /* 0x0000763217147816 */ /* 0x000fc60000000014 */
[----:B------:R1:W-:Y:S01]  /*84380*/  @P3 STG.E.U16 [R10.64], R19 ;  /* 0x000000130a003986 */ /* 0x0003e2000c101506 */
[----:B------:R-:W-:-:S03]  /*84390*/  IADD3 R0, R3, c[0x0][0x198], RZ ;  /* 0x0000660003007a10 */ /* 0x000fc60007ffe0ff */
[----:B------:R-:W3:Y:S01]  /*843a0*/  LDL.LU R2, [R1+0x268] ;  /* 0x0002680001027983 */ /* 0x000ee20000300800 */
[----:B0-----:R-:W-:-:S03]  /*843b0*/  IMAD.WIDE R8, R3, 0x2, R4 ;  /* 0x0000000203087825 */ /* 0x001fc600078e0204 */
[----:B------:R0:W-:Y:S01]  /*843c0*/  @P6 STG.E.U16 [R16.64], R20 ;  /* 0x0000001410006986 */ /* 0x0001e2000c101506 */
[----:B-1----:R-:W-:-:S03]  /*843d0*/  IMAD.WIDE R10, R3, 0x2, R12 ;  /* 0x00000002030a7825 */ /* 0x002fc600078e020c */
[----:B--2---:R1:W-:Y:S04]  /*843e0*/  @P4 STG.E.U16 [R8.64], R25 ;  /* 0x0000001908004986 */ /* 0x0043e8000c101506 */
[----:B------:R-:W2:Y:S01]  /*843f0*/  LDL.LU R23, [R1+0x4b8] ;  /* 0x0004b80001177983 */ /* 0x000ea20000300800 */
[----:B0-----:R-:W-:Y:S01]  /*84400*/  PRMT R20, R25, 0x7632, R20 ;  /* 0x0000763219147816 */ /* 0x001fe20000000014 */
[C---:B------:R-:W-:Y:S02]  /*84410*/  IMAD.WIDE R16, R3.reuse, 0x2, R6 ;  /* 0x0000000203107825 */ /* 0x040fe400078e0206 */
[----:B-1----:R-:W4:Y:S02]  /*84420*/  LDL.LU R25, [R1+0x358] ;  /* 0x0003580001197983 */ /* 0x002f240000300800 */
[----:B------:R-:W-:-:S02]  /*84430*/  IMAD.WIDE R8, R3, 0x2, R14 ;  /* 0x0000000203087825 */ /* 0x000fc400078e020e */
[----:B------:R-:W2:Y:S01]  /*84440*/  LDL.LU R3, [R1+0x328] ;  /* 0x0003280001037983 */ /* 0x000ea20000300800 */
[----:B------:R-:W-:Y:S02]  /*84450*/  IADD3 R21, R24, 0x69, RZ ;  /* 0x0000006918157810 */ /* 0x000fe40007ffe0ff */
[----:B------:R-:W-:Y:S02]  /*84460*/  ISETP.LT.AND P2, PT, R26, c[0x0][0x178], !P0 ;  /* 0x00005e001a007a0c */ /* 0x000fe40004741270 */
[----:B------:R-:W-:Y:S02]  /*84470*/  ISETP.GE.AND P5, PT, R21, c[0x0][0x17c], PT ;  /* 0x00005f0015007a0c */ /* 0x000fe40003fa6270 */
[----:B------:R-:W-:Y:S02]  /*84480*/  ISETP.LT.AND P3, PT, R27, c[0x0][0x178], !P0 ;  /* 0x00005e001b007a0c */ /* 0x000fe40004761270 */
[----:B------:R-:W-:Y:S02]  /*84490*/  ISETP.LT.AND P0, PT, R29, c[0x0][0x178], !P0 ;  /* 0x00005e001d007a0c */ /* 0x000fe40004701270 */
[----:B------:R-:W-:Y:S01]  /*844a0*/  ISETP.LT.AND P6, PT, R28, c[0x0][0x178], !P5 ;  /* 0x00005e001c007a0c */ /* 0x000fe20006fc1270 */
[----:B------:R-:W-:-:S04]  /*844b0*/  IMAD.WIDE R18, R0, 0x2, R4 ;  /* 0x0000000200127825 */ /* 0x000fc800078e0204 */
[----:B--2---:R-:W-:Y:S04]  /*844c0*/  @P2 STG.E.U16 [R8.64], R3 ;  /* 0x0000000308002986 */ /* 0x004fe8000c101506 */
[----:B-----5:R-:W-:Y:S04]  /*844d0*/  @P3 STG.E.U16 [R10.64], R22 ;  /* 0x000000160a003986 */ /* 0x020fe8000c101506 */
[----:B---3--:R-:W-:Y:S04]  /*844e0*/  @P0 STG.E.U16 [R16.64], R2 ;  /* 0x0000000210000986 */ /* 0x008fe8000c101506 */
[----:B------:R0:W-:Y:S02]  /*844f0*/  @P6 STG.E.U16 [R18.64], R20 ;  /* 0x0000001412006986 */ /* 0x0001e4000c101506 */
[----:B0-----:R-:W-:-:S02]  /*84500*/  PRMT R19, R2, 0x7632, R19 ;  /* 0x0000763202137816 */ /* 0x001fc40000000013 */
[----:B------:R-:W2:Y:S01]  /*84510*/  LDL.LU R2, [R1+0x2f8] ;  /* 0x0002f80001027983 */ /* 0x000ea20000300800 */
[----:B------:R-:W-:Y:S02]  /*84520*/  IADD3 R21, R24, 0x6a, RZ ;  /* 0x0000006a18157810 */ /* 0x000fe40007ffe0ff */
[----:B------:R-:W-:Y:S02]  /*84530*/  ISETP.LT.AND P0, PT, R26, c[0x0][0x178], !P5 ;  /* 0x00005e001a007a0c */ /* 0x000fe40006f01270 */
[----:B------:R-:W-:Y:S02]  /*84540*/  ISETP.LT.AND P2, PT, R27, c[0x0][0x178], !P5 ;  /* 0x00005e001b007a0c */ /* 0x000fe40006f41270 */
[----:B------:R-:W-:Y:S02]  /*84550*/  ISETP.GE.AND P1, PT, R21, c[0x0][0x17c], PT ;  /* 0x00005f0015007a0c */ /* 0x000fe40003f26270 */
[----:B------:R-:W-:Y:S02]  /*84560*/  ISETP.LT.AND P5, PT, R29, c[0x0][0x178], !P5 ;  /* 0x00005e001d007a0c */ /* 0x000fe40006fa1270 */
[----:B------:R-:W-:Y:S01]  /*84570*/  IADD3 R21, R24, 0x6b, RZ ;  /* 0x0000006b18157810 */ /* 0x000fe20007ffe0ff */
[----:B------:R-:W-:Y:S01]  /*84580*/  IMAD.WIDE R10, R0, 0x2, R14 ;  /* 0x00000002000a7825 */ /* 0x000fe200078e020e */
[----:B------:R-:W-:-:S02]  /*84590*/  PRMT R18, R22, 0x7632, R18 ;  /* 0x0000763216127816 */ /* 0x000fc40000000012 */
[----:B------:R-:W-:Y:S01]  /*845a0*/  ISETP.GE.AND P4, PT, R21, c[0x0][0x17c], PT ;  /* 0x00005f0015007a0c */ /* 0x000fe20003f86270 */
[----:B------:R-:W-:Y:S01]  /*845b0*/  IMAD.WIDE R8, R0, 0x2, R12 ;  /* 0x0000000200087825 */ /* 0x000fe200078e020c */
[----:B------:R-:W-:Y:S02]  /*845c0*/  PRMT R21, R3, 0x7632, R21 ;  /* 0x0000763203157816 */ /* 0x000fe40000000015 */
[----:B------:R-:W-:Y:S01]  /*845d0*/  ISETP.LT.AND P6, PT, R28, c[0x0][0x178], !P1 ;  /* 0x00005e001c007a0c */ /* 0x000fe20004fc1270 */
[----:B--2---:R0:W-:Y:S04]  /*845e0*/  STL [R1+0x23e0], R2 ;  /* 0x0023e00201007387 */ /* 0x0041e80000100800 */
[----:B0-----:R-:W2:Y:S01]  /*845f0*/  LDL R2, [R1+0x338] ;  /* 0x0003380001027983 */ /* 0x001ea20000100800 */
[----:B------:R-:W-:Y:S01]  /*84600*/  ISETP.LT.AND P3, PT, R26, c[0x0][0x178], !P1 ;  /* 0x00005e001a007a0c */ /* 0x000fe20004f61270 */
[C---:B------:R-:W-:Y:S01]  /*84610*/  IMAD.WIDE R16, R0.reuse, 0x2, R6 ;  /* 0x0000000200107825 */ /* 0x040fe200078e0206 */
[----:B------:R-:W-:Y:S01]  /*84620*/  IADD3 R3, R0, c[0x0][0x198], RZ ;  /* 0x0000660000037a10 */ /* 0x000fe20007ffe0ff */
[----:B------:R0:W-:Y:S04]  /*84630*/  @P0 STG.E.U16 [R10.64], R21 ;  /* 0x000000150a000986 */ /* 0x0001e8000c101506 */
[----:B------:R1:W-:Y:S04]  /*84640*/  @P2 STG.E.U16 [R8.64], R18 ;  /* 0x0000001208002986 */ /* 0x0003e8000c101506 */
[----:B------:R-:W-:Y:S01]  /*84650*/  @P5 STG.E.U16 [R16.64], R19 ;  /* 0x0000001310005986 */ /* 0x000fe2000c101506 */
[----:B------:R-:W-:Y:S01]  /*84660*/  ISETP.LT.AND P5, PT, R27, c[0x0][0x178], !P1 ;  /* 0x00005e001b007a0c */ /* 0x000fe20004fa1270 */
[C---:B0-----:R-:W-:Y:S01]  /*84670*/  IMAD.WIDE R10, R3.reuse, 0x2, R4 ;  /* 0x00000002030a7825 */ /* 0x041fe200078e0204 */
[C---:B------:R-:W-:Y:S01]  /*84680*/  IADD3 R20, R24.reuse, 0x6c, RZ ;  /* 0x0000006c18147810 */ /* 0x040fe20007ffe0ff */
[----:B------:R-:W3:Y:S02]  /*84690*/  LDL.LU R22, [R1+0x538] ;  /* 0x0005380001167983 */ /* 0x000ee40000300800 */
[----:B-1----:R-:W-:Y:S01]  /*846a0*/  IMAD.WIDE R8, R3, 0x2, R14 ;  /* 0x0000000203087825 */ /* 0x002fe200078e020e */
[----:B------:R-:W-:Y:S01]  /*846b0*/  IADD3 R0, R24, 0x6d, RZ ;  /* 0x0000006d18007810 */ /* 0x000fe20007ffe0ff */
[----:B------:R0:W-:Y:S01]  /*846c0*/  @P6 STG.E.U16 [R10.64], R23 ;  /* 0x000000170a006986 */ /* 0x0001e2000c101506 */
[----:B------:R-:W-:-:S03]  /*846d0*/  ISETP.LT.AND P2, PT, R29, c[0x0][0x178], !P1 ;  /* 0x00005e001d007a0c */ /* 0x000fc60004f41270 */
[----:B----4-:R1:W-:Y:S01]  /*846e0*/  @P3 STG.E.U16 [R8.64], R25 ;  /* 0x0000001908003986 */ /* 0x0103e2000c101506 */
[----:B------:R-:W-:Y:S02]  /*846f0*/  ISETP.GE.AND P0, PT, R20, c[0x0][0x17c], PT ;  /* 0x00005f0014007a0c */ /* 0x000fe40003f06270 */
[----:B------:R-:W-:Y:S02]  /*84700*/  ISETP.GE.AND P1, PT, R0, c[0x0][0x17c], PT ;  /* 0x00005f0000007a0c */ /* 0x000fe40003f26270 */
[----:B------:R-:W-:Y:S02]  /*84710*/  IADD3 R0, R3, c[0x0][0x198], RZ ;  /* 0x0000660003007a10 */ /* 0x000fe40007ffe0ff */
[----:B------:R-:W-:Y:S01]  /*84720*/  PRMT R20, R23, 0x7632, R20 ;  /* 0x0000763217147816 */ /* 0x000fe20000000014 */
[C---:B0-----:R-:W-:Y:S01]  /*84730*/  IMAD.WIDE R10, R3.reuse, 0x2, R6 ;  /* 0x00000002030a7825 */ /* 0x041fe200078e0206 */
[----:B------:R-:W4:Y:S03]  /*84740*/  LDL.LU R23, [R1+0x348] ;  /* 0x0003480001177983 */ /* 0x000f260000300800 */
[----:B-1----:R-:W-:Y:S01]  /*84750*/  IMAD.WIDE R8, R3, 0x2, R12 ;  /* 0x0000000203087825 */ /* 0x002fe200078e020c */
[----:B------:R-:W-:-:S02]  /*84760*/  PRMT R3, R25, 0x7632, R3 ;  /* 0x0000763219037816 */ /* 0x000fc40000000003 */
[----:B------:R-:W5:Y:S04]  /*84770*/  LDL.LU R25, [R1+0x1e8] ;  /* 0x0001e80001197983 */ /* 0x000f680000300800 */
[----:B--2---:R0:W-:Y:S04]  /*84780*/  @P5 STG.E.U16 [R8.64], R2 ;  /* 0x0000000208005986 */ /* 0x0041e8000c101506 */
[----:B0-----:R-:W2:Y:S04]  /*84790*/  LDL.LU R2, [R1+0x23e0] ;  /* 0x0023e00001027983 */ /* 0x001ea80000300800 */
[----:B------:R-:W3:Y:S01]  /*847a0*/  LDL.LU R9, [R1+0x338] ;  /* 0x0003380001097983 */ /* 0x000ee20000300800 */
[----:B------:R-:W-:-:S02]  /*847b0*/  ISETP.LT.AND P6, PT, R28, c[0x0][0x178], !P4 ;  /* 0x00005e001c007a0c */ /* 0x000fc400067c1270 */
[----:B------:R-:W-:Y:S01]  /*847c0*/  ISETP.LT.AND P3, PT, R26, c[0x0][0x178], !P4 ;  /* 0x00005e001a007a0c */ /* 0x000fe20006761270 */
[----:B------:R-:W-:Y:S01]  /*847d0*/  IMAD.WIDE R16, R0, 0x2, R4 ;  /* 0x0000000200107825 */ /* 0x000fe200078e0204 */
[----:B------:R-:W-:-:S03]  /*847e0*/  ISETP.LT.AND P5, PT, R28, c[0x0][0x178], !P0 ;  /* 0x00005e001c007a0c */ /* 0x000fc600047a1270 */
[C---:B------:R-:W-:Y:S01]  /*847f0*/  IMAD.WIDE R18, R0.reuse, 0x2, R14 ;  /* 0x0000000200127825 */ /* 0x040fe200078e020e */
[----:B--2---:R0:W-:Y:S01]  /*84800*/  @P2 STG.E.U16 [R10.64], R2 ;  /* 0x000000020a002986 */ /* 0x0041e2000c101506 */
[----:B------:R-:W-:Y:S02]  /*84810*/  ISETP.LT.AND P2, PT, R27, c[0x0][0x178], !P4 ;  /* 0x00005e001b007a0c */ /* 0x000fe40006741270 */
[----:B------:R-:W-:Y:S02]  /*84820*/  ISETP.LT.AND P4, PT, R29, c[0x0][0x178], !P4 ;  /* 0x00005e001d007a0c */ /* 0x000fe40006781270 */
[----:B------:R-:W-:Y:S04]  /*84830*/  @P6 STG.E.U16 [R16.64], R20 ;  /* 0x0000001410006986 */ /* 0x000fe8000c101506 */
[----:B------:R1:W-:Y:S01]  /*84840*/  @P3 STG.E.U16 [R18.64], R3 ;  /* 0x0000000312003986 */ /* 0x0003e2000c101506 */
[C---:B0-----:R-:W-:Y:S01]  /*84850*/  IMAD.WIDE R10, R0.reuse, 0x2, R6 ;  /* 0x00000002000a7825 */ /* 0x041fe200078e0206 */
[----:B-1----:R-:W-:-:S02]  /*84860*/  IADD3 R3, R0, c[0x0][0x198], RZ ;  /* 0x0000660000037a10 */ /* 0x002fc40007ffe0ff */
[----:B---3--:R-:W-:Y:S01]  /*84870*/  PRMT R18, R9, 0x7632, R18 ;  /* 0x0000763209127816 */ /* 0x008fe20000000012 */
[----:B------:R-:W-:Y:S01]  /*84880*/  IMAD.WIDE R8, R0, 0x2, R12 ;  /* 0x0000000200087825 */ /* 0x000fe200078e020c */
[----:B------:R-:W-:Y:S02]  /*84890*/  PRMT R19, R2, 0x7632, R19 ;  /* 0x0000763202137816 */ /* 0x000fe40000000013 */
[----:B------:R-:W2:Y:S01]  /*848a0*/  LDL.LU R2, [R1+0x558] ;  /* 0x0005580001027983 */ /* 0x000ea20000300800 */
[----:B------:R-:W-:-:S03]  /*848b0*/  IMAD.WIDE R16, R3, 0x2, R4 ;  /* 0x0000000203107825 */ /* 0x000fc600078e0204 */
[----:B------:R-:W-:Y:S04]  /*848c0*/  @P2 STG.E.U16 [R8.64], R18 ;  /* 0x0000001208002986 */ /* 0x000fe8000c101506 */
[----:B------:R-:W-:Y:S04]  /*848d0*/  @P4 STG.E.U16 [R10.64], R19 ;  /* 0x000000130a004986 */ /* 0x000fe8000c101506 */
[----:B------:R0:W-:Y:S04]  /*848e0*/  @P5 STG.E.U16 [R16.64], R22 ;  /* 0x0000001610005986 */ /* 0x0001e8000c101506 */
[----:B0-----:R-:W3:Y:S01]  /*848f0*/  LDL.LU R17, [R1+0x378] ;  /* 0x0003780001117983 */ /* 0x001ee20000300800 */
[----:B------:R-:W-:-:S02]  /*84900*/  ISETP.LT.AND P3, PT, R26, c[0x0][0x178], !P0 ;  /* 0x00005e001a007a0c */ /* 0x000fc40004761270 */
[----:B------:R-:W-:Y:S01]  /*84910*/  ISETP.LT.AND P6, PT, R27, c[0x0][0x178], !P0 ;  /* 0x00005e001b007a0c */ /* 0x000fe200047c1270 */
[----:B------:R-:W-:Y:S01]  /*84920*/  IMAD.WIDE R10, R3, 0x2, R14 ;  /* 0x00000002030a7825 */ /* 0x000fe200078e020e */
[----:B------:R-:W-:-:S03]  /*84930*/  ISETP.LT.AND P0, PT, R29, c[0x0][0x178], !P0 ;  /* 0x00005e001d007a0c */ /* 0x000fc60004701270 */
[C---:B------:R-:W-:Y:S01]  /*84940*/  IMAD.WIDE R8, R3.reuse, 0x2, R12 ;  /* 0x0000000203087825 */ /* 0x040fe200078e020c */
[----:B------:R-:W-:Y:S02]  /*84950*/  ISETP.LT.AND P4, PT, R28, c[0x0][0x178], !P1 ;  /* 0x00005e001c007a0c */ /* 0x000fe40004f81270 */
[C---:B------:R-:W-:Y:S02]  /*84960*/  IADD3 R0, R3.reuse, c[0x0][0x198], RZ ;  /* 0x0000660003007a10 */ /* 0x040fe40007ffe0ff */
[----:B------:R-:W-:Y:S02]  /*84970*/  ISETP.LT.AND P5, PT, R26, c[0x0][0x178], !P1 ;  /* 0x00005e001a007a0c */ /* 0x000fe40004fa1270 */
[----:B------:R-:W-:Y:S01]  /*84980*/  IADD3 R16, R24, 0x6f, RZ ;  /* 0x0000006f18107810 */ /* 0x000fe20007ffe0ff */
[----:B---3--:R-:W-:Y:S04]  /*84990*/  @P3 STG.E.U16 [R10.64], R17 ;  /* 0x000000110a003986 */ /* 0x008fe8000c101506 */
[----:B----4-:R0:W-:Y:S02]  /*849a0*/  @P6 STG.E.U16 [R8.64], R23 ;  /* 0x0000001708006986 */ /* 0x0101e4000c101506 */
[----:B0-----:R-:W-:Y:S01]  /*849b0*/  IMAD.WIDE R8, R3, 0x2, R6 ;  /* 0x0000000203087825 */ /* 0x001fe200078e0206 */
[----:B------:R-:W-:-:S03]  /*849c0*/  PRMT R3, R22, 0x7632, R3 ;  /* 0x0000763216037816 */ /* 0x000fc60000000003 */
[----:B------:R-:W-:Y:S01]  /*849d0*/  IMAD.WIDE R10, R0, 0x2, R4 ;  /* 0x00000002000a7825 */ /* 0x000fe200078e0204 */
[----:B-----5:R0:W-:Y:S01]  /*849e0*/  @P0 STG.E.U16 [R8.64], R25 ;  /* 0x0000001908000986 */ /* 0x0201e2000c101506 */
[----:B------:R-:W-:Y:S02]  /*849f0*/  ISETP.LT.AND P0, PT, R27, c[0x0][0x178], !P1 ;  /* 0x00005e001b007a0c */ /* 0x000fe40004f01270 */
[----:B------:R-:W-:Y:S01]  /*84a00*/  ISETP.LT.AND P1, PT, R29, c[0x0][0x178], !P1 ;  /* 0x00005e001d007a0c */ /* 0x000fe20004f21270 */
[----:B------:R1:W-:Y:S01]  /*84a10*/  @P4 STG.E.U16 [R10.64], R3 ;  /* 0x000000030a004986 */ /* 0x0003e2000c101506 */
[----:B------:R-:W-:Y:S02]  /*84a20*/  ISETP.GE.AND P3, PT, R16, c[0x0][0x17c], PT ;  /* 0x00005f0010007a0c */ /* 0x000fe40003f66270 */
[----:B------:R-:W-:Y:S01]  /*84a30*/  PRMT R18, R17, 0x7632, R18 ;  /* 0x0000763211127816 */ /* 0x000fe20000000012 */
[C---:B------:R-:W-:Y:S01]  /*84a40*/  IMAD.WIDE R16, R0.reuse, 0x2, R14 ;  /* 0x0000000200107825 */ /* 0x040fe200078e020e */
[----:B------:R-:W3:Y:S03]  /*84a50*/  LDL.LU R22, [R1+0x548] ;  /* 0x0005480001167983 */ /* 0x000ee60000300800 */
[C---:B0-----:R-:W-:Y:S01]  /*84a60*/  IMAD.WIDE R8, R0.reuse, 0x2, R12 ;  /* 0x0000000200087825 */ /* 0x041fe200078e020c */
[----:B-1----:R-:W-:Y:S01]  /*84a70*/  PRMT R3, R23, 0x7632, R3 ;  /* 0x0000763217037816 */ /* 0x002fe20000000003 */
[----:B------:R0:W-:Y:S02]  /*84a80*/  @P5 STG.E.U16 [R16.64], R18 ;  /* 0x0000001210005986 */ /* 0x0001e4000c101506 */
[----:B------:R-:W-:-:S02]  /*84a90*/  IMAD.WIDE R10, R0, 0x2, R6 ;  /* 0x00000002000a7825 */ /* 0x000fc400078e0206 */
[----:B------:R1:W-:Y:S04]  /*84aa0*/  @P0 STG.E.U16 [R8.64], R3 ;  /* 0x0000000308000986 */ /* 0x0003e8000c101506 */
[----:B------:R-:W4:Y:S01]  /*84ab0*/  LDL.LU R23, [R1+0x368] ;  /* 0x0003680001177983 */ /* 0x000f220000300800 */
[----:B0-----:R-:W-:-:S03]  /*84ac0*/  PRMT R16, R25, 0x7632, R16 ;  /* 0x0000763219107816 */ /* 0x001fc60000000010 */
[----:B------:R-:W5:Y:S01]  /*84ad0*/  LDL.LU R25, [R1+0x1dc] ;  /* 0x0001dc0001197983 */ /* 0x000f620000300800 */
[----:B-1----:R-:W-:-:S03]  /*84ae0*/  IADD3 R3, R24, 0x71, RZ ;  /* 0x0000007118037810 */ /* 0x002fc60007ffe0ff */
[----:B------:R0:W-:Y:S01]  /*84af0*/  @P1 STG.E.U16 [R10.64], R16 ;  /* 0x000000100a001986 */ /* 0x0001e2000c101506 */
[----:B------:R-:W-:-:S03]  /*84b00*/  ISETP.GE.AND P1, PT, R3, c[0x0][0x17c], PT ;  /* 0x00005f0003007a0c */ /* 0x000fc60003f26270 */
[----:B------:R-:W4:Y:S01]  /*84b10*/  LDL R3, [R1+0x388] ;  /* 0x0003880001037983 */ /* 0x000f220000100800 */
[----:B------:R-:W-:-:S04]  /*84b20*/  IADD3 R20, R24, 0x6e, RZ ;  /* 0x0000006e18147810 */ /* 0x000fc80007ffe0ff */
[----:B------:R-:W-:-:S04]  /*84b30*/  ISETP.GE.AND P2, PT, R20, c[0x0][0x17c], PT ;  /* 0x00005f0014007a0c */ /* 0x000fc80003f46270 */
[----:B------:R-:W-:Y:S02]  /*84b40*/  ISETP.LT.AND P5, PT, R28, c[0x0][0x178], !P2 ;  /* 0x00005e001c007a0c */ /* 0x000fe400057a1270 */
[----:B------:R-:W-:Y:S02]  /*84b50*/  ISETP.LT.AND P4, PT, R26, c[0x0][0x178], !P2 ;  /* 0x00005e001a007a0c */ /* 0x000fe40005781270 */
[----:B------:R-:W-:Y:S02]  /*84b60*/  ISETP.LT.AND P6, PT, R27, c[0x0][0x178], !P2 ;  /* 0x00005e001b007a0c */ /* 0x000fe400057c1270 */
[----:B------:R-:W-:Y:S02]  /*84b70*/  IADD3 R0, R0, c[0x0][0x198], RZ ;  /* 0x0000660000007a10 */ /* 0x000fe40007ffe0ff */
[----:B------:R-:W-:-:S03]  /*84b80*/  IADD3 R17, R24, 0x70, RZ ;  /* 0x0000007018117810 */ /* 0x000fc60007ffe0ff */
[----:B------:R-:W-:Y:S01]  /*84b90*/  IMAD.WIDE R8, R0, 0x2, R4 ;  /* 0x0000000200087825 */ /* 0x000fe200078e0204 */
[----:B------:R-:W-:-:S03]  /*84ba0*/  ISETP.GE.AND P0, PT, R17, c[0x0][0x17c], PT ;  /* 0x00005f0011007a0c */ /* 0x000fc60003f06270 */
[C---:B0-----:R-:W-:Y:S01]  /*84bb0*/  IMAD.WIDE R10, R0.reuse, 0x2, R14 ;  /* 0x00000002000a7825 */ /* 0x041fe200078e020e */
[----:B--2---:R-:W-:Y:S03]  /*84bc0*/  @P5 STG.E.U16 [R8.64], R2 ;  /* 0x0000000208005986 */ /* 0x004fe6000c101506 */
[C---:B------:R-:W-:Y:S01]  /*84bd0*/  IMAD.WIDE R16, R0.reuse, 0x2, R12 ;  /* 0x0000000200107825 */ /* 0x040fe200078e020c */
[----:B---3--:R-:W-:Y:S04]  /*84be0*/  @P4 STG.E.U16 [R10.64], R22 ;  /* 0x000000160a004986 */ /* 0x008fe8000c101506 */
[----:B----4-:R0:W-:Y:S04]  /*84bf0*/  @P6 STG.E.U16 [R16.64], R3 ;  /* 0x0000000310006986 */ /* 0x0101e8000c101506 */
[----:B0-----:R-:W2:Y:S01]  /*84c00*/  LDL.LU R17, [R1+0x388] ;  /* 0x0003880001117983 */ /* 0x001ea20000300800 */
[----:B------:R-:W-:Y:S01]  /*84c10*/  ISETP.LT.AND P2, PT, R29, c[0x0][0x178], !P2 ;  /* 0x00005e001d007a0c */ /* 0x000fe20005741270 */
[----:B------:R-:W-:Y:S01]  /*84c20*/  IMAD.WIDE R8, R0, 0x2, R6 ;  /* 0x0000000200087825 */ /* 0x000fe200078e0206 */
[----:B------:R-:W-:-:S02]  /*84c30*/  ISETP.LT.AND P5, PT, R28, c[0x0][0x178], !P3 ;  /* 0x00005e001c007a0c */ /* 0x000fc40005fa1270 */
[----:B------:R-:W-:Y:S02]  /*84c40*/  IADD3 R3, R0, c[0x0][0x198], RZ ;  /* 0x0000660000037a10 */ /* 0x000fe40007ffe0ff */
[----:B------:R-:W-:Y:S02]  /*84c50*/  ISETP.LT.AND P6, PT, R26, c[0x0][0x178], !P3 ;  /* 0x00005e001a007a0c */ /* 0x000fe40005fc1270 */
[----:B------:R-:W-:Y:S01]  /*84c60*/  PRMT R0, R2, 0x7632, R0 ;  /* 0x0000763202007816 */ /* 0x000fe20000000000 */
[----:B------:R-:W-:Y:S01]  /*84c70*/  IMAD.WIDE R10, R3, 0x2, R4 ;  /* 0x00000002030a7825 */ /* 0x000fe200078e0204 */
[----:B------:R-:W-:Y:S01]  /*84c80*/  IADD3 R16, R24, 0x72, RZ ;  /* 0x0000007218107810 */ /* 0x000fe20007ffe0ff */
[----:B------:R-:W3:Y:S04]  /*84c90*/  LDL.LU R2, [R1+0x15c] ;  /* 0x00015c0001027983 */ /* 0x000ee80000300800 */
[----:B------:R0:W-:Y:S01]  /*84ca0*/  @P2 STG.E.U16 [R8.64], R23 ;  /* 0x0000001708002986 */ /* 0x0001e2000c101506 */
[----:B------:R-:W-:-:S02]  /*84cb0*/  ISETP.LT.AND P2, PT, R27, c[0x0][0x178], !P3 ;  /* 0x00005e001b007a0c */ /* 0x000fc40005f41270 */
[----:B------:R-:W-:Y:S01]  /*84cc0*/  ISETP.LT.AND P3, PT, R29, c[0x0][0x178], !P3 ;  /* 0x00005e001d007a0c */ /* 0x000fe20005f61270 */
[----:B------:R1:W-:Y:S01]  /*84cd0*/  @P5 STG.E.U16 [R10.64], R0 ;  /* 0x000000000a005986 */ /* 0x0003e2000c101506 */
[----:B------:R-:W-:Y:S02]  /*84ce0*/  ISETP.GE.AND P4, PT, R16, c[0x0][0x17c], PT ;  /* 0x00005f0010007a0c */ /* 0x000fe40003f86270 */
[----:B------:R-:W-:Y:S01]  /*84cf0*/  PRMT R19, R23, 0x7632, R19 ;  /* 0x0000763217137816 */ /* 0x000fe20000000013 */
[----:B0-----:R-:W-:Y:S01]  /*84d00*/  IMAD.WIDE R8, R3, 0x2, R14 ;  /* 0x0000000203087825 */ /* 0x001fe200078e020e */
[----:B-1----:R-:W-:-:S03]  /*84d10*/  PRMT R0, R22, 0x7632, R0 ;  /* 0x0000763216007816 */ /* 0x002fc60000000000 */
[----:B------:R-:W-:Y:S01]  /*84d20*/  IMAD.WIDE R10, R3, 0x2, R12 ;  /* 0x00000002030a7825 */ /* 0x000fe200078e020c */
[----:B------:R-:W4:Y:S04]  /*84d30*/  LDL.LU R22, [R1+0x13c] ;  /* 0x00013c0001167983 */ /* 0x000f280000300800 */
[----:B------:R-:W-:Y:S01]  /*84d40*/  @P6 STG.E.U16 [R8.64], R0 ;  /* 0x0000000008006986 */ /* 0x000fe2000c101506 */
[----:B--2---:R-:W-:Y:S01]  /*84d50*/  PRMT R18, R17, 0x7632, R18 ;  /* 0x0000763211127816 */ /* 0x004fe20000000012 */
[----:B------:R-:W-:-:S04]  /*84d60*/  IMAD.WIDE R16, R3, 0x2, R6 ;  /* 0x0000000203107825 */ /* 0x000fc800078e0206 */
[----:B------:R-:W-:Y:S04]  /*84d70*/  @P2 STG.E.U16 [R10.64], R18 ;  /* 0x000000120a002986 */ /* 0x000fe8000c101506 */
[----:B------:R0:W-:Y:S04]  /*84d80*/  @P3 STG.E.U16 [R16.64], R19 ;  /* 0x0000001310003986 */ /* 0x0001e8000c101506 */
[----:B0-----:R-:W2:Y:S01]  /*84d90*/  LDL.LU R17, [R1+0x17c] ;  /* 0x00017c0001117983 */ /* 0x001ea20000300800 */
[----:B------:R-:W-:Y:S02]  /*84da0*/  ISETP.LT.AND P5, PT, R28, c[0x0][0x178], !P0 ;  /* 0x00005e001c007a0c */ /* 0x000fe400047a1270 */
[----:B------:R-:W-:Y:S01]  /*84db0*/  ISETP.LT.AND P6, PT, R26, c[0x0][0x178], !P0 ;  /* 0x00005e001a007a0c */ /* 0x000fe200047c1270 */
[----:B------:R-:W2:Y:S01]  /*84dc0*/  LDL.LU R23, [R1+0x25c] ;  /* 0x00025c0001177983 */ /* 0x000ea20000300800 */
[----:B------:R-:W-:-:S02]  /*84dd0*/  IADD3 R0, R3, c[0x0][0x198], RZ ;  /* 0x0000660003007a10 */ /* 0x000fc40007ffe0ff */
[----:B------:R-:W-:Y:S02]  /*84de0*/  ISETP.LT.AND P2, PT, R27, c[0x0][0x178], !P0 ;  /* 0x00005e001b007a0c */ /* 0x000fe40004741270 */
[----:B------:R-:W-:Y:S01]  /*84df0*/  ISETP.LT.AND P3, PT, R29, c[0x0][0x178], !P0 ;  /* 0x00005e001d007a0c */ /* 0x000fe20004761270 */
[----:B------:R-:W-:-:S04]  /*84e00*/  IMAD.WIDE R10, R0, 0x2, R4 ;  /* 0x00000002000a7825 */ /* 0x000fc800078e0204 */
[----:B------:R-:W-:Y:S01]  /*84e10*/  IMAD.WIDE R8, R0, 0x2, R14 ;  /* 0x0000000200087825 */ /* 0x000fe200078e020e */
[----:B-----5:R0:W-:Y:S01]  /*84e20*/  @P5 STG.E.U16 [R10.64], R25 ;  /* 0x000000190a005986 */ /* 0x0201e2000c101506 */
[----:B------:R-:W-:Y:S02]  /*84e30*/  IADD3 R3, R24, 0x73, RZ ;  /* 0x0000007318037810 */ /* 0x000fe40007ffe0ff */
[----:B0-----:R-:W-:Y:S02]  /*84e40*/  IMAD.WIDE R10, R0, 0x2, R12 ;  /* 0x00000002000a7825 */ /* 0x001fe400078e020c */
[----:B------:R-:W-:Y:S02]  /*84e50*/  ISETP.GE.AND P0, PT, R3, c[0x0][0x17c], PT ;  /* 0x00005f0003007a0c */ /* 0x000fe40003f06270 */
[----:B------:R-:W-:Y:S02]  /*84e60*/  PRMT R3, R25, 0x7632, R3 ;  /* 0x0000763219037816 */ /* 0x000fe40000000003 */
[----:B------:R-:W-:Y:S01]  /*84e70*/  IADD3 R16, R24, 0x74, RZ ;  /* 0x0000007418107810 */ /* 0x000fe20007ffe0ff */
[----:B------:R-:W5:Y:S01]  /*84e80*/  LDL.LU R25, [R1+0x18c] ;  /* 0x00018c0001197983 */ /* 0x000f620000300800 */
[----:B---3--:R-:W-:-:S02]  /*84e90*/  PRMT R18, R2, 0x7632, R18 ;  /* 0x0000763202127816 */ /* 0x008fc40000000012 */
[----:B------:R-:W-:Y:S02]  /*84ea0*/  ISETP.GE.AND P5, PT, R16, c[0x0][0x17c], PT ;  /* 0x00005f0010007a0c */ /* 0x000fe40003fa6270 */
[----:B----4-:R-:W-:Y:S01]  /*84eb0*/  PRMT R19, R22, 0x7632, R19 ;  /* 0x0000763216137816 */ /* 0x010fe20000000013 */
[----:B--2---:R0:W-:Y:S01]  /*84ec0*/  @P6 STG.E.U16 [R8.64], R17 ;  /* 0x0000001108006986 */ /* 0x0041e2000c101506 */
[----:B------:R-:W-:-:S03]  /*84ed0*/  ISETP.LT.AND P6, PT, R28, c[0x0][0x178], !P1 ;  /* 0x00005e001c007a0c */ /* 0x000fc60004fc1270 */
[----:B------:R1:W-:Y:S01]  /*84ee0*/  @P2 STG.E.U16 [R10.64], R2 ;  /* 0x000000020a002986 */ /* 0x0003e2000c101506 */
[----:B------:R-:W-:Y:S01]  /*84ef0*/  ISETP.LT.AND P2, PT, R26, c[0x0][0x178], !P1 ;  /* 0x00005e001a007a0c */ /* 0x000fe20004f41270 */
[C---:B0-----:R-:W-:Y:S01]  /*84f00*/  IMAD.WIDE R8, R0.reuse, 0x2, R6 ;  /* 0x0000000200087825 */ /* 0x041fe200078e0206 */
[----:B------:R-:W-:Y:S02]  /*84f10*/  IADD3 R0, R0, c[0x0][0x198], RZ ;  /* 0x0000660000007a10 */ /* 0x000fe40007ffe0ff */
[----:B------:R-:W-:Y:S01]  /*84f20*/  PRMT R20, R17, 0x7632, R20 ;  /* 0x0000763211147816 */ /* 0x000fe20000000014 */
[----:B-1----:R-:W2:Y:S04]  /*84f30*/  LDL.LU R2, [R1+0x14c] ;  /* 0x00014c0001027983 */ /* 0x002ea80000300800 */
[----:B------:R0:W-:Y:S01]  /*84f40*/  @P3 STG.E.U16 [R8.64], R22 ;  /* 0x0000001608003986 */ /* 0x0001e2000c101506 */
[----:B------:R-:W-:-:S02]  /*84f50*/  ISETP.LT.AND P3, PT, R29, c[0x0][0x178], !P1 ;  /* 0x00005e001d007a0c */ /* 0x000fc40004f61270 */
[----:B------:R-:W-:Y:S01]  /*84f60*/  ISETP.LT.AND P1, PT, R27, c[0x0][0x178], !P1 ;  /* 0x00005e001b007a0c */ /* 0x000fe20004f21270 */
[----:B------:R-:W-:-:S04]  /*84f70*/  IMAD.WIDE R10, R0, 0x2, R14 ;  /* 0x00000002000a7825 */ /* 0x000fc800078e020e */
[----:B0-----:R-:W-:-:S05]  /*84f80*/  IMAD.WIDE R8, R0, 0x2, R4 ;  /* 0x0000000200087825 */ /* 0x001fca00078e0204 */
[----:B------:R0:W-:Y:S01]  /*84f90*/  @P6 STG.E.U16 [R8.64], R3 ;  /* 0x0000000308006986 */ /* 0x0001e2000c101506 */
[----:B------:R-:W-:-:S03]  /*84fa0*/  IMAD.WIDE R16, R0, 0x2, R6 ;  /* 0x0000000200107825 */ /* 0x000fc600078e0206 */
[----:B------:R-:W-:Y:S01]  /*84fb0*/  @P2 STG.E.U16 [R10.64], R20 ;  /* 0x000000140a002986 */ /* 0x000fe2000c101506 */
[----:B0-----:R-:W-:-:S05]  /*84fc0*/  IMAD.WIDE R8, R0, 0x2, R12 ;  /* 0x0000000200087825 */ /* 0x001fca00078e020c */
[----:B------:R-:W-:Y:S04]  /*84fd0*/  @P1 STG.E.U16 [R8.64], R18 ;  /* 0x0000001208001986 */ /* 0x000fe8000c101506 */
[----:B------:R0:W-:Y:S04]  /*84fe0*/  @P3 STG.E.U16 [R16.64], R19 ;  /* 0x0000001310003986 */ /* 0x0001e8000c101506 */
[----:B0-----:R-:W3:Y:S01]  /*84ff0*/  LDL.LU R17, [R1+0x1fc] ;  /* 0x0001fc0001117983 */ /* 0x001ee20000300800 */
[----:B------:R-:W-:Y:S02]  /*85000*/  ISETP.LT.AND P6, PT, R28, c[0x0][0x178], !P4 ;  /* 0x00005e001c007a0c */ /* 0x000fe400067c1270 */
[----:B------:R-:W-:-:S02]  /*85010*/  ISETP.LT.AND P2, PT, R26, c[0x0][0x178], !P4 ;  /* 0x00005e001a007a0c */ /* 0x000fc40006741270 */
[----:B------:R-:W-:Y:S02]  /*85020*/  IADD3 R0, R0, c[0x0][0x198], RZ ;  /* 0x0000660000007a10 */ /* 0x000fe40007ffe0ff */
[----:B------:R-:W-:Y:S02]  /*85030*/  ISETP.LT.AND P1, PT, R27, c[0x0][0x178], !P4 ;  /* 0x00005e001b007a0c */ /* 0x000fe40006721270 */
[----:B------:R-:W-:Y:S01]  /*85040*/  ISETP.LT.AND P4, PT, R29, c[0x0][0x178], !P4 ;  /* 0x00005e001d007a0c */ /* 0x000fe20006781270 */
[----:B------:R-:W-:-:S04]  /*85050*/  IMAD.WIDE R10, R0, 0x2, R4 ;  /* 0x00000002000a7825 */ /* 0x000fc800078e0204 */
[----:B------:R-:W-:Y:S01]  /*85060*/  IMAD.WIDE R8, R0, 0x2, R14 ;  /* 0x0000000200087825 */ /* 0x000fe200078e020e */
[----:B------:R0:W-:Y:S01]  /*85070*/  @P6 STG.E.U16 [R10.64], R23 ;  /* 0x000000170a006986 */ /* 0x0001e2000c101506 */
[----:B------:R-:W-:Y:S02]  /*85080*/  IADD3 R3, R24, 0x75, RZ ;  /* 0x0000007518037810 */ /* 0x000fe40007ffe0ff */
[----:B0-----:R-:W-:Y:S02]  /*85090*/  IMAD.WIDE R10, R0, 0x2, R12 ;  /* 0x00000002000a7825 */ /* 0x001fe400078e020c */
[----:B------:R-:W-:Y:S02]  /*850a0*/  ISETP.GE.AND P3, PT, R3, c[0x0][0x17c], PT ;  /* 0x00005f0003007a0c */ /* 0x000fe40003f66270 */
[----:B------:R-:W-:Y:S02]  /*850b0*/  PRMT R3, R23, 0x7632, R3 ;  /* 0x0000763217037816 */ /* 0x000fe40000000003 */
[----:B------:R-:W-:Y:S01]  /*850c0*/  IADD3 R16, R24, 0x76, RZ ;  /* 0x0000007618107810 */ /* 0x000fe20007ffe0ff */
[----:B------:R-:W4:Y:S01]  /*850d0*/  LDL.LU R23, [R1+0x2ec] ;  /* 0x0002ec0001177983 */ /* 0x000f220000300800 */
[----:B-----5:R-:W-:-:S02]  /*850e0*/  PRMT R18, R25, 0x7632, R18 ;  /* 0x0000763219127816 */ /* 0x020fc40000000012 */
[----:B------:R-:W-:Y:S01]  /*850f0*/  ISETP.GE.AND P6, PT, R16, c[0x0][0x17c], PT ;  /* 0x00005f0010007a0c */ /* 0x000fe20003fc6270 */
[----:B------:R-:W5:Y:S01]  /*85100*/  LDL.LU R22, [R1+0x24c] ;  /* 0x00024c0001167983 */ /* 0x000f620000300800 */
[----:B--2---:R-:W-:-:S03]  /*85110*/  PRMT R19, R2, 0x7632, R19 ;  /* 0x0000763202137816 */ /* 0x004fc60000000013 */
[----:B---3--:R0:W-:Y:S01]  /*85120*/  @P2 STG.E.U16 [R8.64], R17 ;  /* 0x0000001108002986 */ /* 0x0081e2000c101506 */
        /* <DEDUP_REMOVED lines=11> */
[C---:B0-----:R-:W-:Y:S01]  /*851e0*/  IMAD.WIDE R8, R0.reuse, 0x2, R4 ;  /* 0x0000000200087825 */ /* 0x041fe200078e0204 */
[----:B------:R-:W3:Y:S04]  /*851f0*/  LDL.LU R2, [R1+0x42c] ;  /* 0x00042c0001027983 */ /* 0x000ee80000300800 */
        /* <DEDUP_REMOVED lines=14> */
[----:B----4-:R0:W-:Y:S01]  /*852e0*/  @P2 STG.E.U16 [R10.64], R23 ;  /* 0x000000170a002986 */ /* 0x0101e2000c101506 */
[----:B------:R-:W-:-:S04]  /*852f0*/  IADD3 R3, R24, 0x77, RZ ;  /* 0x0000007718037810 */ /* 0x000fc80007ffe0ff */
[----:B------:R-:W-:Y:S01]  /*85300*/  ISETP.GE.AND P0, PT, R3, c[0x0][0x17c], PT ;  /* 0x00005f0003007a0c */ /* 0x000fe20003f06270 */
[----:B0-----:R-:W-:Y:S01]  /*85310*/  IMAD.WIDE R10, R0, 0x2, R12 ;  /* 0x00000002000a7825 */ /* 0x001fe200078e020c */
[----:B------:R-:W-:Y:S02]  /*85320*/  PRMT R3, R23, 0x7632, R3 ;  /* 0x0000763217037816 */ /* 0x000fe40000000003 */
[----:B------:R-:W-:Y:S01]  /*85330*/  IADD3 R16, R24, 0x78, RZ ;  /* 0x0000007818107810 */ /* 0x000fe20007ffe0ff */
[----:B------:R-:W4:Y:S01]  /*85340*/  LDL.LU R23, [R1+0x30c] ;  /* 0x00030c0001177983 */ /* 0x000f220000300800 */
[----:B-----5:R-:W-:Y:S02]  /*85350*/  PRMT R18, R22, 0x7632, R18 ;  /* 0x0000763216127816 */ /* 0x020fe40000000012 */
[----:B------:R-:W-:Y:S02]  /*85360*/  ISETP.GE.AND P2, PT, R16, c[0x0][0x17c], PT ;  /* 0x00005f0010007a0c */ /* 0x000fe40003f46270 */
[----:B--2---:R-:W-:Y:S01]  /*85370*/  PRMT R19, R25, 0x7632, R19 ;  /* 0x0000763219137816 */ /* 0x004fe20000000013 */
[----:B---3--:R0:W-:Y:S01]  /*85380*/  @P1 STG.E.U16 [R8.64], R17 ;  /* 0x0000001108001986 */ /* 0x0081e2000c101506 */
[----:B------:R-:W-:-:S03]  /*85390*/  ISETP.LT.AND P1, PT, R28, c[0x0][0x178], !P3 ;  /* 0x00005e001c007a0c */ /* 0x000fc60005f21270 */
[----:B------:R1:W-:Y:S01]  /*853a0*/  @P4 STG.E.U16 [R10.64], R22 ;  /* 0x000000160a004986 */ /* 0x0003e2000c101506 */
[----:B------:R-:W-:Y:S01]  /*853b0*/  ISETP.LT.AND P4, PT, R26, c[0x0][0x178], !P3 ;  /* 0x00005e001a007a0c */ /* 0x000fe20005f81270 */
[C---:B0-----:R-:W-:Y:S01]  /*853c0*/  IMAD.WIDE R8, R0.reuse, 0x2, R6 ;  /* 0x0000000200087825 */ /* 0x041fe200078e0206 */
[----:B------:R-:W-:-:S04]  /*853d0*/  IADD3 R0, R0, c[0x0][0x198], RZ ;  /* 0x0000660000007a10 */ /* 0x000fc80007ffe0ff */
[----:B------:R0:W-:Y:S01]  /*853e0*/  @P5 STG.E.U16 [R8.64], R25 ;  /* 0x0000001908005986 */ /* 0x0001e2000c101506 */
[----:B------:R-:W-:Y:S02]  /*853f0*/  ISETP.LT.AND P5, PT, R29, c[0x0][0x178], !P3 ;  /* 0x00005e001d007a0c */ /* 0x000fe40005fa1270 */
[----:B------:R-:W-:Y:S01]  /*85400*/  ISETP.LT.AND P3, PT, R27, c[0x0][0x178], !P3 ;  /* 0x00005e001b007a0c */ /* 0x000fe20005f61270 */
[----:B-1----:R-:W-:Y:S01]  /*85410*/  IMAD.WIDE R10, R0, 0x2, R14 ;  /* 0x00000002000a7825 */ /* 0x002fe200078e020e */
[----:B------:R-:W-:-:S03]  /*85420*/  PRMT R20, R17, 0x7632, R20 ;  /* 0x0000763211147816 */ /* 0x000fc60000000014 */
[----:B0-----:R-:W-:-:S05]  /*85430*/  IMAD.WIDE R8, R0, 0x2, R4 ;  /* 0x0000000200087825 */ /* 0x001fca00078e0204 */
[----:B------:R0:W-:Y:S01]  /*85440*/  @P1 STG.E.U16 [R8.64], R3 ;  /* 0x0000000308001986 */ /* 0x0001e2000c101506 */
[----:B------:R-:W-:Y:S01]  /*85450*/  ISETP.LT.AND P1, PT, R28, c[0x0][0x178], !P6 ;  /* 0x00005e001c007a0c */ /* 0x000fe20007721270 */
[C---:B------:R-:W-:Y:S02]  /*85460*/  IMAD.WIDE R16, R0.reuse, 0x2, R6 ;  /* 0x0000000200107825 */ /* 0x040fe400078e0206 */
[----:B------:R1:W-:Y:S02]  /*85470*/  @P4 STG.E.U16 [R10.64], R20 ;  /* 0x000000140a004986 */ /* 0x0003e4000c101506 */
[C---:B0-----:R-:W-:Y:S01]  /*85480*/  IMAD.WIDE R8, R0.reuse, 0x2, R12 ;  /* 0x0000000200087825 */ /* 0x041fe200078e020c */
[----:B------:R-:W-:-:S04]  /*85490*/  IADD3 R0, R0, c[0x0][0x198], RZ ;  /* 0x0000660000007a10 */ /* 0x000fc80007ffe0ff */
[----:B------:R-:W-:Y:S01]  /*854a0*/  @P3 STG.E.U16 [R8.64], R18 ;  /* 0x0000001208003986 */ /* 0x000fe2000c101506 */
[----:B-1----:R-:W-:-:S03]  /*854b0*/  IMAD.WIDE R10, R0, 0x2, R4 ;  /* 0x00000002000a7825 */ /* 0x002fc600078e0204 */
[----:B------:R0:W-:Y:S04]  /*854c0*/  @P5 STG.E.U16 [R16.64], R19 ;  /* 0x0000001310005986 */ /* 0x0001e8000c101506 */
[----:B------:R1:W-:Y:S01]  /*854d0*/  @P1 STG.E.U16 [R10.64], R2 ;  /* 0x000000020a001986 */ /* 0x0003e2000c101506 */
[----:B0-----:R-:W-:-:S03]  /*854e0*/  IADD3 R16, R24, 0x7a, RZ ;  /* 0x0000007a18107810 */ /* 0x001fc60007ffe0ff */
[----:B------:R-:W2:Y:S01]  /*854f0*/  LDL.LU R17, [R1+0x12c] ;  /* 0x00012c0001117983 */ /* 0x000ea20000300800 */
[----:B------:R-:W-:-:S03]  /*85500*/  ISETP.GE.AND P1, PT, R16, c[0x0][0x17c], PT ;  /* 0x00005f0010007a0c */ /* 0x000fc60003f26270 */
[----:B------:R-:W3:Y:S04]  /*85510*/  LDL.LU R16, [R1+0x2cc] ;  /* 0x0002cc0001107983 */ /* 0x000ee80000300800 */
[----:B------:R-:W5:Y:S01]  /*85520*/  LDL.LU R25, [R1+0x4ac] ;  /* 0x0004ac0001197983 */ /* 0x000f620000300800 */
[----:B------:R-:W-:Y:S01]  /*85530*/  ISETP.LT.AND P4, PT, R26, c[0x0][0x178], !P6 ;  /* 0x00005e001a007a0c */ /* 0x000fe20007781270 */
[----:B------:R-:W-:Y:S01]  /*85540*/  IMAD.WIDE R8, R0, 0x2, R14 ;  /* 0x0000000200087825 */ /* 0x000fe200078e020e */
[----:B------:R-:W-:Y:S02]  /*85550*/  ISETP.LT.AND P3, PT, R27, c[0x0][0x178], !P6 ;  /* 0x00005e001b007a0c */ /* 0x000fe40007761270 */
[----:B------:R-:W-:Y:S02]  /*85560*/  IADD3 R3, R24, 0x79, RZ ;  /* 0x0000007918037810 */ /* 0x000fe40007ffe0ff */
[----:B------:R-:W-:-:S02]  /*85570*/  ISETP.LT.AND P6, PT, R29, c[0x0][0x178], !P6 ;  /* 0x00005e001d007a0c */ /* 0x000fc400077c1270 */
[----:B------:R-:W-:Y:S02]  /*85580*/  ISETP.GE.AND P5, PT, R3, c[0x0][0x17c], PT ;  /* 0x00005f0003007a0c */ /* 0x000fe40003fa6270 */
[----:B------:R-:W-:Y:S01]  /*85590*/  PRMT R3, R2, 0x7632, R3 ;  /* 0x0000763202037816 */ /* 0x000fe20000000003 */
[----:B-1----:R-:W-:Y:S01]  /*855a0*/  IMAD.WIDE R10, R0, 0x2, R12 ;  /* 0x00000002000a7825 */ /* 0x002fe200078e020c */
[----:B------:R-:W5:Y:S04]  /*855b0*/  LDL.LU R2, [R1+0x32c] ;  /* 0x00032c0001027983 */ /* 0x000f680000300800 */
[----:B----4-:R0:W-:Y:S01]  /*855c0*/  @P4 STG.E.U16 [R8.64], R23 ;  /* 0x0000001708004986 */ /* 0x0101e2000c101506 */
[----:B------:R-:W-:Y:S02]  /*855d0*/  ISETP.LT.AND P4, PT, R28, c[0x0][0x178], !P0 ;  /* 0x00005e001c007a0c */ /* 0x000fe40004781270 */
[----:B------:R-:W-:Y:S01]  /*855e0*/  PRMT R20, R23, 0x7632, R20 ;  /* 0x0000763217147816 */ /* 0x000fe20000000014 */
[----:B------:R-:W4:Y:S01]  /*855f0*/  LDL.LU R22, [R1+0x31c] ;  /* 0x00031c0001167983 */ /* 0x000f220000300800 */
[C---:B0-----:R-:W-:Y:S01]  /*85600*/  IMAD.WIDE R8, R0.reuse, 0x2, R6 ;  /* 0x0000000200087825 */ /* 0x041fe200078e0206 */
[----:B------:R-:W-:-:S02]  /*85610*/  IADD3 R0, R0, c[0x0][0x198], RZ ;  /* 0x0000660000007a10 */ /* 0x000fc40007ffe0ff */
[----:B------:R-:W4:Y:S04]  /*85620*/  LDL.LU R23, [R1+0x26c] ;  /* 0x00026c0001177983 */ /* 0x000f280000300800 */
[----:B---3--:R-:W-:Y:S01]  /*85630*/  @P3 STG.E.U16 [R10.64], R16 ;  /* 0x000000100a003986 */ /* 0x008fe2000c101506 */
[----:B------:R-:W-:-:S03]  /*85640*/  ISETP.LT.AND P3, PT, R26, c[0x0][0x178], !P0 ;  /* 0x00005e001a007a0c */ /* 0x000fc60004761270 */
[----:B--2---:R0:W-:Y:S01]  /*85650*/  @P6 STG.E.U16 [R8.64], R17 ;  /* 0x0000001108006986 */ /* 0x0041e2000c101506 */
[----:B------:R-:W-:Y:S02]  /*85660*/  ISETP.LT.AND P6, PT, R29, c[0x0][0x178], !P0 ;  /* 0x00005e001d007a0c */ /* 0x000fe400047c1270 */
[----:B------:R-:W-:Y:S02]  /*85670*/  ISETP.LT.AND P0, PT, R27, c[0x0][0x178], !P0 ;  /* 0x00005e001b007a0c */ /* 0x000fe40004701270 */
[----:B------:R-:W-:Y:S01]  /*85680*/  PRMT R18, R16, 0x7632, R18 ;  /* 0x0000763210127816 */ /* 0x000fe20000000012 */
[----:B0-----:R-:W-:Y:S01]  /*85690*/  IMAD.WIDE R8, R0, 0x2, R4 ;  /* 0x0000000200087825 */ /* 0x001fe200078e0204 */
[----:B------:R-:W-:-:S04]  /*856a0*/  PRMT R19, R17, 0x7632, R19 ;  /* 0x0000763211137816 */ /* 0x000fc80000000013 */
[----:B------:R0:W-:Y:S01]  /*856b0*/  @P4 STG.E.U16 [R8.64], R3 ;  /* 0x0000000308004986 */ /* 0x0001e2000c101506 */
[----:B------:R-:W-:Y:S01]  /*856c0*/  ISETP.LT.AND P4, PT, R28, c[0x0][0x178], !P2 ;  /* 0x00005e001c007a0c */ /* 0x000fe20005781270 */
[----:B------:R-:W-:-:S04]  /*856d0*/  IMAD.WIDE R10, R0, 0x2, R14 ;  /* 0x00000002000a7825 */ /* 0x000fc800078e020e */
[C---:B------:R-:W-:Y:S01]  /*856e0*/  IMAD.WIDE R16, R0.reuse, 0x2, R6 ;  /* 0x0000000200107825 */ /* 0x040fe200078e0206 */
[----:B------:R1:W-:Y:S03]  /*856f0*/  @P3 STG.E.U16 [R10.64], R20 ;  /* 0x000000140a003986 */ /* 0x0003e6000c101506 */
[C---:B0-----:R-:W-:Y:S01]  /*85700*/  IMAD.WIDE R8, R0.reuse, 0x2, R12 ;  /* 0x0000000200087825 */ /* 0x041fe200078e020c */
[----:B------:R-:W-:Y:S02]  /*85710*/  IADD3 R0, R0, c[0x0][0x198], RZ ;  /* 0x0000660000007a10 */ /* 0x000fe40007ffe0ff */
[----:B------:R-:W-:-:S03]  /*85720*/  IADD3 R3, R24, 0x7b, RZ ;  /* 0x0000007b18037810 */ /* 0x000fc60007ffe0ff */
[----:B-1----:R-:W-:Y:S01]  /*85730*/  IMAD.WIDE R10, R0, 0x2, R4 ;  /* 0x00000002000a7825 */ /* 0x002fe200078e0204 */
[----:B------:R-:W-:Y:S01]  /*85740*/  @P0 STG.E.U16 [R8.64], R18 ;  /* 0x0000001208000986 */ /* 0x000fe2000c101506 */
[----:B------:R-:W-:Y:S02]  /*85750*/  ISETP.GE.AND P0, PT, R3, c[0x0][0x17c], PT ;  /* 0x00005f0003007a0c */ /* 0x000fe40003f06270 */
[----:B-----5:R-:W-:Y:S01]  /*85760*/  PRMT R3, R25, 0x7632, R3 ;  /* 0x0000763219037816 */ /* 0x020fe20000000003 */
[----:B------:R-:W-:Y:S04]  /*85770*/  @P6 STG.E.U16 [R16.64], R19 ;  /* 0x0000001310006986 */ /* 0x000fe8000c101506 */
[----:B------:R0:W-:Y:S04]  /*85780*/  @P4 STG.E.U16 [R10.64], R25 ;  /* 0x000000190a004986 */ /* 0x0001e8000c101506 */
[----:B0-----:R-:W2:Y:S01]  /*85790*/  LDL.LU R25, [R1+0x4bc] ;  /* 0x0004bc0001197983 */ /* 0x001ea20000300800 */
[----:B------:R-:W-:-:S02]  /*857a0*/  ISETP.LT.AND P3, PT, R26, c[0x0][0x178], !P2 ;  /* 0x00005e001a007a0c */ /* 0x000fc40005761270 */
[----:B------:R-:W-:Y:S01]  /*857b0*/  ISETP.LT.AND P6, PT, R27, c[0x0][0x178], !P2 ;  /* 0x00005e001b007a0c */ /* 0x000fe200057c1270 */
[----:B------:R-:W-:Y:S01]  /*857c0*/  IMAD.WIDE R8, R0, 0x2, R14 ;  /* 0x0000000200087825 */ /* 0x000fe200078e020e */
[----:B------:R-:W-:-:S03]  /*857d0*/  ISETP.LT.AND P2, PT, R29, c[0x0][0x178], !P2 ;  /* 0x00005e001d007a0c */ /* 0x000fc60005741270 */
[----:B------:R-:W-:-:S06]  /*857e0*/  IMAD.WIDE R10, R0, 0x2, R12 ;  /* 0x00000002000a7825 */ /* 0x000fcc00078e020c */
[----:B------:R0:W-:Y:S01]  /*857f0*/  @P3 STG.E.U16 [R8.64], R2 ;  /* 0x0000000208003986 */ /* 0x0001e2000c101506 */
[----:B------:R-:W-:-:S03]  /*85800*/  ISETP.LT.AND P3, PT, R28, c[0x0][0x178], !P5 ;  /* 0x00005e001c007a0c */ /* 0x000fc60006f61270 */
[----:B----4-:R-:W-:Y:S01]  /*85810*/  @P6 STG.E.U16 [R10.64], R22 ;  /* 0x000000160a006986 */ /* 0x010fe2000c101506 */
[----:B------:R-:W-:Y:S01]  /*85820*/  ISETP.LT.AND P6, PT, R26, c[0x0][0x178], !P5 ;  /* 0x00005e001a007a0c */ /* 0x000fe20006fc1270 */
[C---:B0-----:R-:W-:Y:S01]  /*85830*/  IMAD.WIDE R8, R0.reuse, 0x2, R6 ;  /* 0x0000000200087825 */ /* 0x041fe200078e0206 */
[----:B------:R-:W-:-:S04]  /*85840*/  IADD3 R0, R0, c[0x0][0x198], RZ ;  /* 0x0000660000007a10 */ /* 0x000fc80007ffe0ff */
[----:B------:R0:W-:Y:S01]  /*85850*/  @P2 STG.E.U16 [R8.64], R23 ;  /* 0x0000001708002986 */ /* 0x0001e2000c101506 */
[----:B------:R-:W-:Y:S02]  /*85860*/  ISETP.LT.AND P2, PT, R29, c[0x0][0x178], !P5 ;  /* 0x00005e001d007a0c */ /* 0x000fe40006f41270 */
[----:B------:R-:W-:Y:S02]  /*85870*/  ISETP.LT.AND P5, PT, R27, c[0x0][0x178], !P5 ;  /* 0x00005e001b007a0c */ /* 0x000fe40006fa1270 */
[----:B------:R-:W-:Y:S01]  /*85880*/  IADD3 R16, R24, 0x7c, RZ ;  /* 0x0000007c18107810 */ /* 0x000fe20007ffe0ff */
[----:B0-----:R-:W-:-:S03]  /*85890*/  IMAD.WIDE R8, R0, 0x2, R4 ;  /* 0x0000000200087825 */ /* 0x001fc600078e0204 */
[----:B------:R-:W-:Y:S02]  /*858a0*/  ISETP.GE.AND P4, PT, R16, c[0x0][0x17c], PT ;  /* 0x00005f0010007a0c */ /* 0x000fe40003f86270 */
[----:B------:R-:W-:Y:S01]  /*858b0*/  PRMT R20, R2, 0x7632, R20 ;  /* 0x0000763202147816 */ /* 0x000fe20000000014 */
[----:B------:R0:W-:Y:S01]  /*858c0*/  @P3 STG.E.U16 [R8.64], R3 ;  /* 0x0000000308003986 */ /* 0x0001e2000c101506 */
[----:B------:R-:W-:Y:S01]  /*858d0*/  ISETP.LT.AND P3, PT, R28, c[0x0][0x178], !P1 ;  /* 0x00005e001c007a0c */ /* 0x000fe20004f61270 */
[----:B------:R-:W-:Y:S01]  /*858e0*/  IMAD.WIDE R10, R0, 0x2, R14 ;  /* 0x00000002000a7825 */ /* 0x000fe200078e020e */
[----:B------:R-:W-:Y:S01]  /*858f0*/  PRMT R18, R22, 0x7632, R18 ;  /* 0x0000763216127816 */ /* 0x000fe20000000012 */
[----:B------:R-:W3:Y:S01]  /*85900*/  LDL.LU R2, [R1+0x33c] ;  /* 0x00033c0001027983 */ /* 0x000ee20000300800 */
[----:B------:R-:W-:Y:S01]  /*85910*/  PRMT R19, R23, 0x7632, R19 ;  /* 0x0000763217137816 */ /* 0x000fe20000000013 */
[C---:B------:R-:W-:Y:S02]  /*85920*/  IMAD.WIDE R16, R0.reuse, 0x2, R6 ;  /* 0x0000000200107825 */ /* 0x040fe400078e0206 */
[----:B------:R1:W-:Y:S02]  /*85930*/  @P6 STG.E.U16 [R10.64], R20 ;  /* 0x000000140a006986 */ /* 0x0003e4000c101506 */
[C---:B0-----:R-:W-:Y:S01]  /*85940*/  IMAD.WIDE R8, R0.reuse, 0x2, R12 ;  /* 0x0000000200087825 */ /* 0x041fe200078e020c */
[----:B------:R-:W-:Y:S01]  /*85950*/  IADD3 R0, R0, c[0x0][0x198], RZ ;  /* 0x0000660000007a10 */ /* 0x000fe20007ffe0ff */
[----:B------:R-:W4:Y:S04]  /*85960*/  LDL.LU R22, [R1+0x53c] ;  /* 0x00053c0001167983 */ /* 0x000f280000300800 */
[----:B------:R-:W-:Y:S01]  /*85970*/  @P5 STG.E.U16 [R8.64], R18 ;  /* 0x0000001208005986 */ /* 0x000fe2000c101506 */
[----:B-1----:R-:W-:-:S03]  /*85980*/  IMAD.WIDE R10, R0, 0x2, R4 ;  /* 0x00000002000a7825 */ /* 0x002fc600078e0204 */
[----:B------:R0:W-:Y:S02]  /*85990*/  @P2 STG.E.U16 [R16.64], R19 ;  /* 0x0000001310002986 */ /* 0x0001e4000c101506 */
[----:B0-----:R-:W-:Y:S02]  /*859a0*/  IADD3 R16, R24, 0x7e, RZ ;  /* 0x0000007e18107810 */ /* 0x001fe40007ffe0ff */
[----:B------:R-:W5:Y:S04]  /*859b0*/  LDL.LU R17, [R1+0x2fc] ;  /* 0x0002fc0001117983 */ /* 0x000f680000300800 */
[----:B--2---:R0:W-:Y:S01]  /*859c0*/  @P3 STG.E.U16 [R10.64], R25 ;  /* 0x000000190a003986 */ /* 0x0041e2000c101506 */
[----:B------:R-:W-:-:S03]  /*859d0*/  ISETP.GE.AND P3, PT, R16, c[0x0][0x17c], PT ;  /* 0x00005f0010007a0c */ /* 0x000fc60003f66270 */
[----:B------:R-:W2:Y:S01]  /*859e0*/  LDL.LU R16, [R1+0x35c] ;  /* 0x00035c0001107983 */ /* 0x000ea20000300800 */
[----:B------:R-:W-:Y:S02]  /*859f0*/  ISETP.LT.AND P6, PT, R26, c[0x0][0x178], !P1 ;  /* 0x00005e001a007a0c */ /* 0x000fe40004fc1270 */
[----:B------:R-:W-:Y:S01]  /*85a00*/  ISETP.LT.AND P2, PT, R27, c[0x0][0x178], !P1 ;  /* 0x00005e001b007a0c */ /* 0x000fe20004f41270 */
[----:B------:R-:W-:Y:S01]  /*85a10*/  IMAD.WIDE R8, R0, 0x2, R14 ;  /* 0x0000000200087825 */ /* 0x000fe200078e020e */
[----:B------:R-:W-:Y:S01]  /*85a20*/  IADD3 R3, R24, 0x7d, RZ ;  /* 0x0000007d18037810 */ /* 0x000fe20007ffe0ff */
[----:B------:R-:W4:Y:S02]  /*85a30*/  LDL.LU R23, [R1+0x37c] ;  /* 0x00037c0001177983 */ /* 0x000f240000300800 */
[----:B0-----:R-:W-:Y:S01]  /*85a40*/  IMAD.WIDE R10, R0, 0x2, R12 ;  /* 0x00000002000a7825 */ /* 0x001fe200078e020c */
[----:B------:R-:W-:Y:S02]  /*85a50*/  ISETP.GE.AND P5, PT, R3, c[0x0][0x17c], PT ;  /* 0x00005f0003007a0c */ /* 0x000fe40003fa6270 */
[----:B------:R-:W-:-:S02]  /*85a60*/  PRMT R3, R25, 0x7632, R3 ;  /* 0x0000763219037816 */ /* 0x000fc40000000003 */
[----:B------:R-:W4:Y:S01]  /*85a70*/  LDL.LU R25, [R1+0x34c] ;  /* 0x00034c0001197983 */ /* 0x000f220000300800 */
[----:B---3--:R-:W-:-:S03]  /*85a80*/  PRMT R18, R2, 0x7632, R18 ;  /* 0x0000763202127816 */ /* 0x008fc60000000012 */
[----:B--2---:R-:W-:Y:S04]  /*85a90*/  @P6 STG.E.U16 [R8.64], R16 ;  /* 0x0000001008006986 */ /* 0x004fe8000c101506 */
[----:B------:R0:W-:Y:S04]  /*85aa0*/  @P2 STG.E.U16 [R10.64], R2 ;  /* 0x000000020a002986 */ /* 0x0001e8000c101506 */
[----:B0-----:R-:W2:Y:S01]  /*85ab0*/  LDL.LU R2, [R1+0x1ec] ;  /* 0x0001ec0001027983 */ /* 0x001ea20000300800 */
[----:B------:R-:W-:Y:S01]  /*85ac0*/  ISETP.LT.AND P1, PT, R29, c[0x0][0x178], !P1 ;  /* 0x00005e001d007a0c */ /* 0x000fe20004f21270 */
[----:B------:R-:W-:Y:S01]  /*85ad0*/  IMAD.WIDE R8, R0, 0x2, R6 ;  /* 0x0000000200087825 */ /* 0x000fe200078e0206 */
[----:B------:R-:W-:-:S02]  /*85ae0*/  ISETP.LT.AND P6, PT, R28, c[0x0][0x178], !P0 ;  /* 0x00005e001c007a0c */ /* 0x000fc400047c1270 */
[----:B------:R-:W-:Y:S02]  /*85af0*/  IADD3 R0, R0, c[0x0][0x198], RZ ;  /* 0x0000660000007a10 */ /* 0x000fe40007ffe0ff */
[----:B------:R-:W-:-:S07]  /*85b00*/  ISETP.LT.AND P2, PT, R26, c[0x0][0x178], !P0 ;  /* 0x00005e001a007a0c */ /* 0x000fce0004741270 */
[----:B-----5:R0:W-:Y:S01]  /*85b10*/  @P1 STG.E.U16 [R8.64], R17 ;  /* 0x0000001108001986 */ /* 0x0201e2000c101506 */
[----:B------:R-:W-:Y:S02]  /*85b20*/  ISETP.LT.AND P1, PT, R29, c[0x0][0x178], !P0 ;  /* 0x00005e001d007a0c */ /* 0x000fe40004721270 */
[----:B------:R-:W-:Y:S01]  /*85b30*/  ISETP.LT.AND P0, PT, R27, c[0x0][0x178], !P0 ;  /* 0x00005e001b007a0c */ /* 0x000fe20004701270 */
[----:B------:R-:W-:Y:S01]  /*85b40*/  IMAD.WIDE R10, R0, 0x2, R14 ;  /* 0x00000002000a7825 */ /* 0x000fe200078e020e */
[----:B------:R-:W-:-:S03]  /*85b50*/  PRMT R20, R16, 0x7632, R20 ;  /* 0x0000763210147816 */ /* 0x000fc60000000014 */
[----:B0-----:R-:W-:Y:S01]  /*85b60*/  IMAD.WIDE R8, R0, 0x2, R4 ;  /* 0x0000000200087825 */ /* 0x001fe200078e0204 */
[----:B------:R-:W-:-:S04]  /*85b70*/  PRMT R19, R17, 0x7632, R19 ;  /* 0x0000763211137816 */ /* 0x000fc80000000013 */
[----:B------:R0:W-:Y:S01]  /*85b80*/  @P6 STG.E.U16 [R8.64], R3 ;  /* 0x0000000308006986 */ /* 0x0001e2000c101506 */
[----:B------:R-:W-:Y:S01]  /*85b90*/  IMAD.WIDE R16, R0, 0x2, R6 ;  /* 0x0000000200107825 */ /* 0x000fe200078e0206 */
[----:B------:R-:W-:Y:S02]  /*85ba0*/  ISETP.LT.AND P6, PT, R28, c[0x0][0x178], !P4 ;  /* 0x00005e001c007a0c */ /* 0x000fe400067c1270 */
[----:B------:R1:W-:Y:S01]  /*85bb0*/  @P2 STG.E.U16 [R10.64], R20 ;  /* 0x000000140a002986 */ /* 0x0003e2000c101506 */
[----:B------:R-:W-:Y:S01]  /*85bc0*/  ISETP.LT.AND P2, PT, R26, c[0x0][0x178], !P4 ;  /* 0x00005e001a007a0c */ /* 0x000fe20006741270 */
[C---:B0-----:R-:W-:Y:S01]  /*85bd0*/  IMAD.WIDE R8, R0.reuse, 0x2, R12 ;  /* 0x0000000200087825 */ /* 0x041fe200078e020c */
[----:B------:R-:W-:Y:S02]  /*85be0*/  IADD3 R0, R0, c[0x0][0x198], RZ ;  /* 0x0000660000007a10 */ /* 0x000fe40007ffe0ff */
[----:B------:R-:W-:Y:S01]  /*85bf0*/  IADD3 R3, R24, 0x7f, RZ ;  /* 0x0000007f18037810 */ /* 0x000fe20007ffe0ff */
[----:B-1----:R-:W3:Y:S04]  /*85c00*/  LDL.LU R20, [R1+0x54c] ;  /* 0x00054c0001147983 */ /* 0x002ee80000300800 */
[----:B------:R0:W-:Y:S04]  /*85c10*/  @P0 STG.E.U16 [R8.64], R18 ;  /* 0x0000001208000986 */ /* 0x0001e8000c101506 */
[----:B------:R1:W-:Y:S01]  /*85c20*/  @P1 STG.E.U16 [R16.64], R19 ;  /* 0x0000001310001986 */ /* 0x0003e2000c101506 */
[----:B------:R-:W-:-:S02]  /*85c30*/  ISETP.LT.AND P1, PT, R29, c[0x0][0x178], !P4 ;  /* 0x00005e001d007a0c */ /* 0x000fc40006721270 */
[----:B------:R-:W-:Y:S01]  /*85c40*/  ISETP.LT.AND P4, PT, R27, c[0x0][0x178], !P4 ;  /* 0x00005e001b007a0c */ /* 0x000fe20006781270 */
[----:B------:R-:W-:-:S04]  /*85c50*/  IMAD.WIDE R10, R0, 0x2, R14 ;  /* 0x00000002000a7825 */ /* 0x000fc800078e020e */
[----:B0-----:R-:W-:-:S05]  /*85c60*/  IMAD.WIDE R8, R0, 0x2, R4 ;  /* 0x0000000200087825 */ /* 0x001fca00078e0204 */
[----:B----4-:R0:W-:Y:S01]  /*85c70*/  @P6 STG.E.U16 [R8.64], R22 ;  /* 0x0000001608006986 */ /* 0x0101e2000c101506 */
[----:B------:R-:W-:-:S03]  /*85c80*/  ISETP.LT.AND P6, PT, R26, c[0x0][0x178], !P5 ;  /* 0x00005e001a007a0c */ /* 0x000fc60006fc1270 */
[----:B------:R4:W-:Y:S01]  /*85c90*/  @P2 STG.E.U16 [R10.64], R23 ;  /* 0x000000170a002986 */ /* 0x0009e2000c101506 */
[----:B------:R-:W-:Y:S02]  /*85ca0*/  ISETP.LT.AND P2, PT, R28, c[0x0][0x178], !P5 ;  /* 0x00005e001c007a0c */ /* 0x000fe40006f41270 */
[C---:B-1----:R-:W-:Y:S01]  /*85cb0*/  IADD3 R17, R0.reuse, c[0x0][0x198], RZ ;  /* 0x0000660000117a10 */ /* 0x042fe20007ffe0ff */
[----:B0-----:R-:W-:-:S04]  /*85cc0*/  IMAD.WIDE R8, R0, 0x2, R12 ;  /* 0x0000000200087825 */ /* 0x001fc800078e020c */
[----:B----4-:R-:W-:Y:S01]  /*85cd0*/  IMAD.WIDE R10, R0, 0x2, R6 ;  /* 0x00000002000a7825 */ /* 0x010fe200078e0206 */
[----:B------:R0:W-:Y:S01]  /*85ce0*/  @P4 STG.E.U16 [R8.64], R25 ;  /* 0x0000001908004986 */ /* 0x0001e2000c101506 */
[----:B------:R-:W-:Y:S02]  /*85cf0*/  ISETP.GE.AND P0, PT, R3, c[0x0][0x17c], PT ;  /* 0x00005f0003007a0c */ /* 0x000fe40003f06270 */
[----:B------:R-:W-:Y:S02]  /*85d00*/  PRMT R3, R22, 0x7632, R3 ;  /* 0x0000763216037816 */ /* 0x000fe40000000003 */
[----:B------:R-:W-:Y:S01]  /*85d10*/  PRMT R16, R23, 0x7632, R16 ;  /* 0x0000763217107816 */ /* 0x000fe20000000010 */
[----:B------:R-:W4:Y:S01]  /*85d20*/  LDL.LU R22, [R1+0x38c] ;  /* 0x00038c0001167983 */ /* 0x000f220000300800 */
[----:B------:R-:W-:-:S03]  /*85d30*/  PRMT R0, R25, 0x7632, R0 ;  /* 0x0000763219007816 */ /* 0x000fc60000000000 */
[----:B------:R-:W5:Y:S01]  /*85d40*/  LDL.LU R23, [R1+0x36c] ;  /* 0x00036c0001177983 */ /* 0x000f620000300800 */
[----:B0-----:R-:W-:-:S03]  /*85d50*/  IMAD.WIDE R8, R17, 0x2, R4 ;  /* 0x0000000211087825 */ /* 0x001fc600078e0204 */
[----:B------:R-:W3:Y:S04]  /*85d60*/  LDL.LU R25, [R1+0x3f0] ;  /* 0x0003f00001197983 */ /* 0x000ee80000300800 */
[----:B--2---:R0:W-:Y:S01]  /*85d70*/  @P1 STG.E.U16 [R10.64], R2 ;  /* 0x000000020a001986 */ /* 0x0041e2000c101506 */
[----:B------:R-:W-:Y:S02]  /*85d80*/  ISETP.LT.AND P1, PT, R29, c[0x0][0x178], !P5 ;  /* 0x00005e001d007a0c */ /* 0x000fe40006f21270 */
[----:B------:R-:W-:Y:S01]  /*85d90*/  ISETP.LT.AND P5, PT, R27, c[0x0][0x178], !P5 ;  /* 0x00005e001b007a0c */ /* 0x000fe20006fa1270 */
[----:B------:R1:W-:Y:S01]  /*85da0*/  @P2 STG.E.U16 [R8.64], R3 ;  /* 0x0000000308002986 */ /* 0x0003e2000c101506 */
[----:B------:R-:W-:Y:S01]  /*85db0*/  PRMT R18, R2, 0x7632, R18 ;  /* 0x0000763202127816 */ /* 0x000fe20000000012 */
[----:B0-----:R-:W-:-:S02]  /*85dc0*/  IMAD.WIDE R10, R17, 0x2, R14 ;  /* 0x00000002110a7825 */ /* 0x001fc400078e020e */
[----:B------:R-:W2:Y:S02]  /*85dd0*/  LDL.LU R2, [R1+0x3d0] ;  /* 0x0003d00001027983 */ /* 0x000ea40000300800 */
[C---:B-1----:R-:W-:Y:S02]  /*85de0*/  IMAD.WIDE R8, R17.reuse, 0x2, R12 ;  /* 0x0000000211087825 */ /* 0x042fe400078e020c */
[----:B------:R0:W-:Y:S04]  /*85df0*/  @P6 STG.E.U16 [R10.64], R16 ;  /* 0x000000100a006986 */ /* 0x0001e8000c101506 */
[----:B------:R-:W-:Y:S01]  /*85e00*/  @P5 STG.E.U16 [R8.64], R0 ;  /* 0x0000000008005986 */ /* 0x000fe2000c101506 */
[----:B0-----:R-:W-:-:S05]  /*85e10*/  IMAD.WIDE R10, R17, 0x2, R6 ;  /* 0x00000002110a7825 */ /* 0x001fca00078e0206 */
[----:B------:R0:W-:Y:S04]  /*85e20*/  @P1 STG.E.U16 [R10.64], R18 ;  /* 0x000000120a001986 */ /* 0x0001e8000c101506 */
[----:B0-----:R-:W2:Y:S01]  /*85e30*/  LDL.LU R11, [R1+0x55c] ;  /* 0x00055c00010b7983 */ /* 0x001ea20000300800 */
[----:B------:R-:W-:Y:S02]  /*85e40*/  ISETP.LT.AND P4, PT, R28, c[0x0][0x178], !P3 ;  /* 0x00005e001c007a0c */ /* 0x000fe40005f81270 */
[----:B------:R-:W-:Y:S02]  /*85e50*/  IADD3 R3, R17, c[0x0][0x198], RZ ;  /* 0x0000660011037a10 */ /* 0x000fe40007ffe0ff */
[----:B------:R-:W-:-:S03]  /*85e60*/  ISETP.LT.AND P6, PT, R26, c[0x0][0x178], !P3 ;  /* 0x00005e001a007a0c */ /* 0x000fc60005fc1270 */
[----:B------:R-:W-:-:S04]  /*85e70*/  IMAD.WIDE R16, R3, 0x2, R4 ;  /* 0x0000000203107825 */ /* 0x000fc800078e0204 */
[C---:B------:R-:W-:Y:S01]  /*85e80*/  IMAD.WIDE R8, R3.reuse, 0x2, R14 ;  /* 0x0000000203087825 */ /* 0x040fe200078e020e */
[----:B------:R-:W-:Y:S02]  /*85e90*/  ISETP.LT.AND P5, PT, R28, c[0x0][0x178], !P0 ;  /* 0x00005e001c007a0c */ /* 0x000fe400047a1270 */
[C---:B------:R-:W-:Y:S02]  /*85ea0*/  IADD3 R19, R24.reuse, 0x80, RZ ;  /* 0x0000008018137810 */ /* 0x040fe40007ffe0ff */
[----:B------:R-:W-:Y:S02]  /*85eb0*/  IADD3 R18, R3, c[0x0][0x198], RZ ;  /* 0x0000660003127a10 */ /* 0x000fe40007ffe0ff */
[----:B------:R-:W-:Y:S02]  /*85ec0*/  ISETP.GE.AND P2, PT, R19, c[0x0][0x17c], PT ;  /* 0x00005f0013007a0c */ /* 0x000fe40003f46270 */
[----:B------:R-:W-:-:S04]  /*85ed0*/  IADD3 R0, R24, 0x81, RZ ;  /* 0x0000008118007810 */ /* 0x000fc80007ffe0ff */
[----:B------:R-:W-:Y:S01]  /*85ee0*/  ISETP.GE.AND P1, PT, R0, c[0x0][0x17c], PT ;  /* 0x00005f0000007a0c */ /* 0x000fe20003f26270 */
[----:B------:R-:W-:Y:S01]  /*85ef0*/  STL [R1+0x23dc], R27 ;  /* 0x0023dc1b01007387 */ /* 0x000fe20000100800 */
[----:B----4-:R-:W-:-:S03]  /*85f00*/  PRMT R0, R22, 0x7632, R0 ;  /* 0x0000763216007816 */ /* 0x010fc60000000000 */
[----:B--2---:R-:W-:Y:S01]  /*85f10*/  @P4 STG.E.U16 [R16.64], R11 ;  /* 0x0000000b10004986 */ /* 0x004fe2000c101506 */
[----:B------:R-:W-:Y:S02]  /*85f20*/  ISETP.LT.AND P4, PT, R29, c[0x0][0x178], !P3 ;  /* 0x00005e001d007a0c */ /* 0x000fe40005f81270 */
[----:B------:R-:W-:Y:S01]  /*85f30*/  ISETP.LT.AND P3, PT, R27, c[0x0][0x178], !P3 ;  /* 0x00005e001b007a0c */ /* 0x000fe20005f61270 */
[----:B---3--:R0:W-:Y:S01]  /*85f40*/  @P6 STG.E.U16 [R8.64], R20 ;  /* 0x0000001408006986 */ /* 0x0081e2000c101506 */
[----:B------:R-:W-:Y:S02]  /*85f50*/  ISETP.LT.AND P6, PT, R26, c[0x0][0x178], !P0 ;  /* 0x00005e001a007a0c */ /* 0x000fe400047c1270 */
[----:B------:R-:W-:Y:S01]  /*85f60*/  PRMT R19, R11, 0x7632, R19 ;  /* 0x000076320b137816 */ /* 0x000fe20000000013 */
[----:B0-----:R-:W-:-:S08]  /*85f70*/  IMAD.WIDE R8, R3, 0x2, R12 ;  /* 0x0000000203087825 */ /* 0x001fd000078e020c */
[----:B------:R0:W-:Y:S01]  /*85f80*/  @P3 STG.E.U16 [R8.64], R22 ;  /* 0x0000001608003986 */ /* 0x0001e2000c101506 */
[----:B------:R-:W-:Y:S01]  /*85f90*/  ISETP.LT.AND P3, PT, R29, c[0x0][0x178], !P0 ;  /* 0x00005e001d007a0c */ /* 0x000fe20004761270 */
[----:B------:R-:W-:Y:S01]  /*85fa0*/  IMAD.WIDE R10, R3, 0x2, R6 ;  /* 0x00000002030a7825 */ /* 0x000fe200078e0206 */
[----:B------:R-:W-:Y:S02]  /*85fb0*/  ISETP.LT.AND P0, PT, R27, c[0x0][0x178], !P0 ;  /* 0x00005e001b007a0c */ /* 0x000fe40004701270 */
[----:B------:R-:W-:Y:S01]  /*85fc0*/  PRMT R3, R20, 0x7632, R3 ;  /* 0x0000763214037816 */ /* 0x000fe20000000003 */
[C---:B------:R-:W-:Y:S01]  /*85fd0*/  IMAD.WIDE R16, R18.reuse, 0x2, R4 ;  /* 0x0000000212107825 */ /* 0x040fe200078e0204 */
[----:B-----5:R-:W-:Y:S03]  /*85fe0*/  @P4 STG.E.U16 [R10.64], R23 ;  /* 0x000000170a004986 */ /* 0x020fe6000c101506 */
[C---:B0-----:R-:W-:Y:S01]  /*85ff0*/  IMAD.WIDE R8, R18.reuse, 0x2, R14 ;  /* 0x0000000212087825 */ /* 0x041fe200078e020e */
[----:B------:R-:W-:Y:S04]  /*86000*/  @P5 STG.E.U16 [R16.64], R19 ;  /* 0x0000001310005986 */ /* 0x000fe8000c101506 */
[----:B------:R0:W-:Y:S02]  /*86010*/  @P6 STG.E.U16 [R8.64], R3 ;  /* 0x0000000308006986 */ /* 0x0001e4000c101506 */
[----:B0-----:R-:W-:-:S05]  /*86020*/  IMAD.WIDE R8, R18, 0x2, R12 ;  /* 0x0000000212087825 */ /* 0x001fca00078e020c */
[----:B------:R0:W-:Y:S01]  /*86030*/  @P0 STG.E.U16 [R8.64], R0 ;  /* 0x0000000008000986 */ /* 0x0001e2000c101506 */
[----:B------:R-:W-:-:S03]  /*86040*/  ISETP.LT.AND P0, PT, R27, c[0x0][0x178], !P2 ;  /* 0x00005e001b007a0c */ /* 0x000fc60005701270 */
[----:B------:R-:W2:Y:S01]  /*86050*/  LDL R27, [R1+0x3c0] ;  /* 0x0003c000011b7983 */ /* 0x000ea20000100800 */
[----:B------:R-:W-:Y:S02]  /*86060*/  ISETP.LT.AND P5, PT, R28, c[0x0][0x178], !P2 ;  /* 0x00005e001c007a0c */ /* 0x000fe400057a1270 */
[----:B------:R-:W-:Y:S02]  /*86070*/  ISETP.LT.AND P4, PT, R26, c[0x0][0x178], !P2 ;  /* 0x00005e001a007a0c */ /* 0x000fe40005781270 */
[C---:B------:R-:W-:Y:S01]  /*86080*/  IADD3 R20, R18.reuse, c[0x0][0x198], RZ ;  /* 0x0000660012147a10 */ /* 0x040fe20007ffe0ff */
[----:B------:R-:W-:Y:S01]  /*86090*/  IMAD.WIDE R10, R18, 0x2, R6 ;  /* 0x00000002120a7825 */ /* 0x000fe200078e0206 */
[----:B------:R-:W-:Y:S02]  /*860a0*/  PRMT R21, R23, 0x7632, R21 ;  /* 0x0000763217157816 */ /* 0x000fe40000000015 */
[----:B------:R-:W-:Y:S01]  /*860b0*/  IADD3 R3, R24, 0x82, RZ ;  /* 0x0000008218037810 */ /* 0x000fe20007ffe0ff */
[----:B------:R-:W-:Y:S01]  /*860c0*/  IMAD.WIDE R16, R20, 0x2, R4 ;  /* 0x0000000214107825 */ /* 0x000fe200078e0204 */
[----:B------:R-:W-:-:S03]  /*860d0*/  IADD3 R22, R24, 0x83, RZ ;  /* 0x0000008318167810 */ /* 0x000fc60007ffe0ff */
[C---:B------:R-:W-:Y:S01]  /*860e0*/  IMAD.WIDE R18, R20.reuse, 0x2, R14 ;  /* 0x0000000214127825 */ /* 0x040fe200078e020e */
[----:B------:R-:W-:Y:S01]  /*860f0*/  ISETP.GE.AND P6, PT, R3, c[0x0][0x17c], PT ;  /* 0x00005f0003007a0c */ /* 0x000fe20003fc6270 */
[----:B------:R1:W-:Y:S02]  /*86100*/  @P3 STG.E.U16 [R10.64], R21 ;  /* 0x000000150a003986 */ /* 0x0003e4000c101506 */
[----:B0-----:R-:W-:Y:S01]  /*86110*/  IMAD.WIDE R8, R20, 0x2, R12 ;  /* 0x0000000214087825 */ /* 0x001fe200078e020c */
[----:B------:R-:W-:Y:S01]  /*86120*/  PRMT R3, R25, 0x7632, R3 ;  /* 0x0000763219037816 */ /* 0x000fe20000000003 */
[----:B------:R0:W-:Y:S01]  /*86130*/  @P5 STG.E.U16 [R16.64], R25 ;  /* 0x0000001910005986 */ /* 0x0001e2000c101506 */
[----:B------:R-:W-:-:S03]  /*86140*/  ISETP.GE.AND P3, PT, R22, c[0x0][0x17c], PT ;  /* 0x00005f0016007a0c */ /* 0x000fc60003f66270 */
[----:B------:R-:W3:Y:S04]  /*86150*/  LDL.LU R23, [R1+0x400] ;  /* 0x0004000001177983 */ /* 0x000ee80000300800 */
[----:B------:R4:W-:Y:S01]  /*86160*/  @P4 STG.E.U16 [R18.64], R2 ;  /* 0x0000000212004986 */ /* 0x0009e2000c101506 */
[----:B-1----:R-:W-:-:S03]  /*86170*/  PRMT R21, R2, 0x7632, R21 ;  /* 0x0000763202157816 */ /* 0x002fc60000000015 */
[----:B0-----:R-:W5:Y:S04]  /*86180*/  LDL.LU R25, [R1+0x3e0] ;  /* 0x0003e00001197983 */ /* 0x001f680000300800 */
[----:B----4-:R-:W4:Y:S04]  /*86190*/  LDL.LU R2, [R1+0x3b0] ;  /* 0x0003b00001027983 */ /* 0x010f280000300800 */
[----:B------:R-:W3:Y:S04]  /*861a0*/  LDL.LU R22, [R1+0x3a0] ;  /* 0x0003a00001167983 */ /* 0x000ee80000300800 */
[----:B--2---:R0:W-:Y:S04]  /*861b0*/  @P0 STG.E.U16 [R8.64], R27 ;  /* 0x0000001b08000986 */ /* 0x0041e8000c101506 */
[----:B0-----:R-:W2:Y:S04]  /*861c0*/  LDL.LU R27, [R1+0x23dc] ;  /* 0x0023dc00011b7983 */ /* 0x001ea80000300800 */
[----:B------:R-:W2:Y:S01]  /*861d0*/  LDL.LU R9, [R1+0x3c0] ;  /* 0x0003c00001097983 */ /* 0x000ea20000300800 */
[----:B------:R-:W-:-:S02]  /*861e0*/  ISETP.LT.AND P2, PT, R29, c[0x0][0x178], !P2 ;  /* 0x00005e001d007a0c */ /* 0x000fc40005741270 */
[----:B------:R-:W-:Y:S02]  /*861f0*/  ISETP.LT.AND P5, PT, R28, c[0x0][0x178], !P1 ;  /* 0x00005e001c007a0c */ /* 0x000fe40004fa1270 */
[C---:B------:R-:W-:Y:S01]  /*86200*/  IADD3 R0, R20.reuse, c[0x0][0x198], RZ ;  /* 0x0000660014007a10 */ /* 0x040fe20007ffe0ff */
[----:B------:R-:W-:-:S04]  /*86210*/  IMAD.WIDE R10, R20, 0x2, R6 ;  /* 0x00000002140a7825 */ /* 0x000fc800078e0206 */
[----:B------:R-:W-:-:S04]  /*86220*/  IMAD.WIDE R16, R0, 0x2, R4 ;  /* 0x0000000200107825 */ /* 0x000fc800078e0204 */
[C---:B------:R-:W-:Y:S01]  /*86230*/  IMAD.WIDE R18, R0.reuse, 0x2, R14 ;  /* 0x0000000200127825 */ /* 0x040fe200078e020e */
[----:B---3--:R0:W-:Y:S04]  /*86240*/  @P2 STG.E.U16 [R10.64], R22 ;  /* 0x000000160a002986 */ /* 0x0081e8000c101506 */
[----:B------:R1:W-:Y:S01]  /*86250*/  @P5 STG.E.U16 [R16.64], R3 ;  /* 0x0000000310005986 */ /* 0x0003e2000c101506 */
[C---:B0-----:R-:W-:Y:S01]  /*86260*/  IMAD.WIDE R10, R0.reuse, 0x2, R6 ;  /* 0x00000002000a7825 */ /* 0x041fe200078e0206 */
[C---:B-1----:R-:W-:Y:S02]  /*86270*/  IADD3 R3, R0.reuse, c[0x0][0x198], RZ ;  /* 0x0000660000037a10 */ /* 0x042fe40007ffe0ff */
[----:B--2---:R-:W-:Y:S01]  /*86280*/  PRMT R20, R9, 0x7632, R20 ;  /* 0x0000763209147816 */ /* 0x004fe20000000014 */
[----:B------:R-:W-:-:S02]  /*86290*/  IMAD.WIDE R8, R0, 0x2, R12 ;  /* 0x0000000200087825 */ /* 0x000fc400078e020c */
[----:B------:R-:W2:Y:S01]  /*862a0*/  LDL.LU R0, [R1+0x430] ;  /* 0x0004300001007983 */ /* 0x000ea20000300800 */
[----:B------:R-:W-:Y:S02]  /*862b0*/  ISETP.LT.AND P4, PT, R26, c[0x0][0x178], !P1 ;  /* 0x00005e001a007a0c */ /* 0x000fe40004f81270 */
[----:B------:R-:W-:Y:S02]  /*862c0*/  ISETP.LT.AND P2, PT, R27, c[0x0][0x178], !P1 ;  /* 0x00005e001b007a0c */ /* 0x000fe40004f41270 */
[----:B------:R-:W-:Y:S02]  /*862d0*/  ISETP.LT.AND P1, PT, R29, c[0x0][0x178], !P1 ;  /* 0x00005e001d007a0c */ /* 0x000fe40004f21270 */
[----:B------:R-:W-:-:S07]  /*862e0*/  ISETP.LT.AND P5, PT, R28, c[0x0][0x178], !P6 ;  /* 0x00005e001c007a0c */ /* 0x000fce00077a1270 */
[----:B------:R0:W-:Y:S01]  /*862f0*/  @P4 STG.E.U16 [R18.64], R21 ;  /* 0x0000001512004986 */ /* 0x0001e2000c101506 */
[----:B------:R-:W-:Y:S01]  /*86300*/  ISETP.LT.AND P4, PT, R26, c[0x0][0x178], !P6 ;  /* 0x00005e001a007a0c */ /* 0x000fe20007781270 */
[C---:B------:R-:W-:Y:S02]  /*86310*/  IMAD.WIDE R16, R3.reuse, 0x2, R4 ;  /* 0x0000000203107825 */ /* 0x040fe400078e0204 */
[----:B------:R1:W-:Y:S01]  /*86320*/  @P2 STG.E.U16 [R8.64], R20 ;  /* 0x0000001408002986 */ /* 0x0003e2000c101506 */
[----:B0-----:R-:W-:Y:S01]  /*86330*/  PRMT R21, R22, 0x7632, R21 ;  /* 0x0000763216157816 */ /* 0x001fe20000000015 */
[----:B------:R-:W-:-:S04]  /*86340*/  IMAD.WIDE R18, R3, 0x2, R14 ;  /* 0x0000000203127825 */ /* 0x000fc800078e020e */
[----:B------:R0:W-:Y:S01]  /*86350*/  @P1 STG.E.U16 [R10.64], R21 ;  /* 0x000000150a001986 */ /* 0x0001e2000c101506 */
[----:B------:R-:W-:Y:S02]  /*86360*/  ISETP.LT.AND P1, PT, R27, c[0x0][0x178], !P6 ;  /* 0x00005e001b007a0c */ /* 0x000fe40007721270 */
[----:B------:R-:W-:Y:S01]  /*86370*/  ISETP.LT.AND P6, PT, R29, c[0x0][0x178], !P6 ;  /* 0x00005e001d007a0c */ /* 0x000fe200077c1270 */
[----:B-1----:R-:W-:-:S04]  /*86380*/  IMAD.WIDE R8, R3, 0x2, R12 ;  /* 0x0000000203087825 */ /* 0x002fc800078e020c */
[----:B0-----:R-:W-:Y:S01]  /*86390*/  IMAD.WIDE R10, R3, 0x2, R6 ;  /* 0x00000002030a7825 */ /* 0x001fe200078e0206 */
[----:B------:R-:W-:Y:S01]  /*863a0*/  PRMT R21, R23, 0x7632, R21 ;  /* 0x0000763217157816 */ /* 0x000fe20000000015 */
[----:B--2---:R0:W-:Y:S01]  /*863b0*/  @P5 STG.E.U16 [R16.64], R0 ;  /* 0x0000000010005986 */ /* 0x0041e2000c101506 */
[----:B------:R-:W-:-:S03]  /*863c0*/  ISETP.LT.AND P5, PT, R28, c[0x0][0x178], !P3 ;  /* 0x00005e001c007a0c */ /* 0x000fc60005fa1270 */
[----:B------:R1:W-:Y:S01]  /*863d0*/  @P4 STG.E.U16 [R18.64], R23 ;  /* 0x0000001712004986 */ /* 0x0003e2000c101506 */
[----:B------:R-:W-:Y:S02]  /*863e0*/  ISETP.LT.AND P4, PT, R26, c[0x0][0x178], !P3 ;  /* 0x00005e001a007a0c */ /* 0x000fe40005f81270 */
[----:B------:R-:W-:Y:S02]  /*863f0*/  PRMT R20, R0, 0x7632, R20 ;  /* 0x0000763200147816 */ /* 0x000fe40000000014 */
[----:B0-----:R-:W-:Y:S01]  /*86400*/  IADD3 R0, R3, c[0x0][0x198], RZ ;  /* 0x0000660003007a10 */ /* 0x001fe20007ffe0ff */
[----:B-----5:R0:W-:Y:S04]  /*86410*/  @P1 STG.E.U16 [R8.64], R25 ;  /* 0x0000001908001986 */ /* 0x0201e8000c101506 */
[C---:B------:R-:W-:Y:S01]  /*86420*/  IMAD.WIDE R16, R0.reuse, 0x2, R4 ;  /* 0x0000000200107825 */ /* 0x040fe200078e0204 */
[----:B----4-:R2:W-:Y:S03]  /*86430*/  @P6 STG.E.U16 [R10.64], R2 ;  /* 0x000000020a006986 */ /* 0x0105e6000c101506 */
[C---:B-1----:R-:W-:Y:S01]  /*86440*/  IMAD.WIDE R18, R0.reuse, 0x2, R14 ;  /* 0x0000000200127825 */ /* 0x042fe200078e020e */
[----:B------:R1:W-:Y:S01]  /*86450*/  @P5 STG.E.U16 [R16.64], R20 ;  /* 0x0000001410005986 */ /* 0x0003e2000c101506 */
[----:B------:R-:W-:-:S03]  /*86460*/  IADD3 R3, R0, c[0x0][0x198], RZ ;  /* 0x0000660000037a10 */ /* 0x000fc60007ffe0ff */
[----:B------:R-:W3:Y:S01]  /*86470*/  LDL.LU R23, [R1+0x390] ;  /* 0x0003900001177983 */ /* 0x000ee20000300800 */
[----:B0-----:R-:W-:-:S03]  /*86480*/  IMAD.WIDE R8, R0, 0x2, R12 ;  /* 0x0000000200087825 */ /* 0x001fc600078e020c */
[----:B------:R0:W-:Y:S01]  /*86490*/  @P4 STG.E.U16 [R18.64], R21 ;  /* 0x0000001512004986 */ /* 0x0001e2000c101506 */
[----:B--2---:R-:W-:Y:S01]  /*864a0*/  IMAD.WIDE R10, R0, 0x2, R6 ;  /* 0x00000002000a7825 */ /* 0x004fe200078e0206 */
[----:B-1----:R-:W-:Y:S02]  /*864b0*/  PRMT R20, R25, 0x7632, R20 ;  /* 0x0000763219147816 */ /* 0x002fe40000000014 */
[----:B------:R-:W2:Y:S01]  /*864c0*/  LDL.LU R25, [R1+0x4e0] ;  /* 0x0004e00001197983 */ /* 0x000ea20000300800 */
[----:B0-----:R-:W-:-:S03]  /*864d0*/  PRMT R21, R2, 0x7632, R21 ;  /* 0x0000763202157816 */ /* 0x001fc60000000015 */
[----:B------:R-:W4:Y:S04]  /*864e0*/  LDL.LU R2, [R1+0x4c0] ;  /* 0x0004c00001027983 */ /* 0x000f280000300800 */
[----:B------:R-:W5:Y:S01]  /*864f0*/  LDL.LU R0, [R1+0x480] ;  /* 0x0004800001007983 */ /* 0x000f620000300800 */
[----:B------:R-:W-:-:S04]  /*86500*/  IADD3 R22, R24, 0x84, RZ ;  /* 0x0000008418167810 */ /* 0x000fc80007ffe0ff */
[----:B------:R-:W-:Y:S02]  /*86510*/  ISETP.GE.AND P0, PT, R22, c[0x0][0x17c], PT ;  /* 0x00005f0016007a0c */ /* 0x000fe40003f06270 */
[----:B------:R-:W-:Y:S02]  /*86520*/  IADD3 R22, R24, 0x85, RZ ;  /* 0x0000008518167810 */ /* 0x000fe40007ffe0ff */
[----:B------:R-:W-:Y:S02]  /*86530*/  ISETP.LT.AND P4, PT, R27, c[0x0][0x178], !P3 ;  /* 0x00005e001b007a0c */ /* 0x000fe40005f81270 */
[----:B------:R-:W-:Y:S02]  /*86540*/  ISETP.GE.AND P2, PT, R22, c[0x0][0x17c], PT ;  /* 0x00005f0016007a0c */ /* 0x000fe40003f46270 */
[----:B------:R-:W-:Y:S02]  /*86550*/  IADD3 R22, R24, 0x86, RZ ;  /* 0x0000008618167810 */ /* 0x000fe40007ffe0ff */
[----:B------:R-:W-:-:S02]  /*86560*/  ISETP.LT.AND P3, PT, R29, c[0x0][0x178], !P3 ;  /* 0x00005e001d007a0c */ /* 0x000fc40005f61270 */
[----:B------:R-:W-:Y:S02]  /*86570*/  ISETP.LT.AND P6, PT, R28, c[0x0][0x178], !P0 ;  /* 0x00005e001c007a0c */ /* 0x000fe400047c1270 */
[----:B------:R-:W-:Y:S02]  /*86580*/  ISETP.GE.AND P1, PT, R22, c[0x0][0x17c], PT ;  /* 0x00005f0016007a0c */ /* 0x000fe40003f26270 */
[----:B------:R-:W2:Y:S01]  /*86590*/  LDL.LU R22, [R1+0x440] ;  /* 0x0004400001167983 */ /* 0x000ea20000300800 */
[----:B------:R-:W-:-:S03]  /*865a0*/  IMAD.WIDE R16, R3, 0x2, R4 ;  /* 0x0000000203107825 */ /* 0x000fc600078e0204 */
[----:B------:R0:W-:Y:S01]  /*865b0*/  @P4 STG.E.U16 [R8.64], R20 ;  /* 0x0000001408004986 */ /* 0x0001e2000c101506 */
[----:B------:R-:W-:-:S03]  /*865c0*/  IMAD.WIDE R18, R3, 0x2, R14 ;  /* 0x0000000203127825 */ /* 0x000fc600078e020e */
[----:B------:R1:W-:Y:S01]  /*865d0*/  @P3 STG.E.U16 [R10.64], R21 ;  /* 0x000000150a003986 */ /* 0x0003e2000c101506 */
[----:B0-----:R-:W-:-:S04]  /*865e0*/  IMAD.WIDE R8, R3, 0x2, R12 ;  /* 0x0000000203087825 */ /* 0x001fc800078e020c */
[C---:B-1----:R-:W-:Y:S01]  /*865f0*/  IMAD.WIDE R10, R3.reuse, 0x2, R6 ;  /* 0x00000002030a7825 */ /* 0x042fe200078e0206 */
[----:B-----5:R0:W-:Y:S01]  /*86600*/  @P6 STG.E.U16 [R16.64], R0 ;  /* 0x0000000010006986 */ /* 0x0201e2000c101506 */
[----:B------:R-:W-:Y:S02]  /*86610*/  PRMT R20, R0, 0x7632, R20 ;  /* 0x0000763200147816 */ /* 0x000fe40000000014 */
[----:B0-----:R-:W-:Y:S02]  /*86620*/  IADD3 R0, R3, c[0x0][0x198], RZ ;  /* 0x0000660003007a10 */ /* 0x001fe40007ffe0ff */
[----:B------:R-:W5:Y:S01]  /*86630*/  LDL.LU R3, [R1+0x410] ;  /* 0x0004100001037983 */ /* 0x000f620000300800 */
[----:B------:R-:W-:Y:S02]  /*86640*/  ISETP.LT.AND P5, PT, R26, c[0x0][0x178], !P0 ;  /* 0x00005e001a007a0c */ /* 0x000fe400047a1270 */
[----:B------:R-:W-:Y:S02]  /*86650*/  ISETP.LT.AND P4, PT, R27, c[0x0][0x178], !P0 ;  /* 0x00005e001b007a0c */ /* 0x000fe40004781270 */
[----:B------:R-:W-:-:S02]  /*86660*/  ISETP.LT.AND P3, PT, R29, c[0x0][0x178], !P0 ;  /* 0x00005e001d007a0c */ /* 0x000fc40004761270 */
[----:B------:R-:W-:-:S07]  /*86670*/  ISETP.LT.AND P6, PT, R28, c[0x0][0x178], !P2 ;  /* 0x00005e001c007a0c */ /* 0x000fce00057c1270 */
[----:B--2---:R0:W-:Y:S01]  /*86680*/  @P5 STG.E.U16 [R18.64], R22 ;  /* 0x0000001612005986 */ /* 0x0041e2000c101506 */
[----:B------:R-:W-:Y:S01]  /*86690*/  ISETP.LT.AND P5, PT, R26, c[0x0][0x178], !P2 ;  /* 0x00005e001a007a0c */ /* 0x000fe200057a1270 */
[----:B------:R-:W-:Y:S01]  /*866a0*/  IMAD.WIDE R16, R0, 0x2, R4 ;  /* 0x0000000200107825 */ /* 0x000fe200078e0204 */
[----:B------:R-:W-:-:S03]  /*866b0*/  PRMT R21, R22, 0x7632, R21 ;  /* 0x0000763216157816 */ /* 0x000fc60000000015 */
[----:B0-----:R-:W-:Y:S01]  /*866c0*/  IMAD.WIDE R18, R0, 0x2, R14 ;  /* 0x0000000200127825 */ /* 0x001fe200078e020e */
[----:B------:R-:W-:-:S04]  /*866d0*/  IADD3 R22, R24, 0x87, RZ ;  /* 0x0000008718167810 */ /* 0x000fc80007ffe0ff */
[----:B------:R-:W-:Y:S02]  /*866e0*/  ISETP.GE.AND P0, PT, R22, c[0x0][0x17c], PT ;  /* 0x00005f0016007a0c */ /* 0x000fe40003f06270 */
[----:B------:R-:W-:Y:S01]  /*866f0*/  IADD3 R22, R24, 0x88, RZ ;  /* 0x0000008818167810 */ /* 0x000fe20007ffe0ff */
[----:B-----5:R0:W-:Y:S01]  /*86700*/  @P4 STG.E.U16 [R8.64], R3 ;  /* 0x0000000308004986 */ /* 0x0201e2000c101506 */
[----:B------:R-:W-:-:S03]  /*86710*/  ISETP.LT.AND P4, PT, R27, c[0x0][0x178], !P2 ;  /* 0x00005e001b007a0c */ /* 0x000fc60005781270 */
[----:B---3--:R-:W-:Y:S01]  /*86720*/  @P3 STG.E.U16 [R10.64], R23 ;  /* 0x000000170a003986 */ /* 0x008fe2000c101506 */
[----:B------:R-:W-:-:S03]  /*86730*/  ISETP.LT.AND P3, PT, R29, c[0x0][0x178], !P2 ;  /* 0x00005e001d007a0c */ /* 0x000fc60005761270 */
[----:B------:R1:W-:Y:S01]  /*86740*/  @P6 STG.E.U16 [R16.64], R20 ;  /* 0x0000001410006986 */ /* 0x0003e2000c101506 */
[----:B------:R-:W-:-:S03]  /*86750*/  ISETP.LT.AND P6, PT, R28, c[0x0][0x178], !P1 ;  /* 0x00005e001c007a0c */ /* 0x000fc60004fc1270 */
[----:B------:R2:W-:Y:S01]  /*86760*/  @P5 STG.E.U16 [R18.64], R21 ;  /* 0x0000001512005986 */ /* 0x0005e2000c101506 */
[----:B------:R-:W-:Y:S01]  /*86770*/  ISETP.LT.AND P5, PT, R26, c[0x0][0x178], !P1 ;  /* 0x00005e001a007a0c */ /* 0x000fe20004fa1270 */
[C---:B0-----:R-:W-:Y:S01]  /*86780*/  IMAD.WIDE R8, R0.reuse, 0x2, R12 ;  /* 0x0000000200087825 */ /* 0x041fe200078e020c */
[----:B-1----:R-:W-:Y:S02]  /*86790*/  PRMT R20, R3, 0x7632, R20 ;  /* 0x0000763203147816 */ /* 0x002fe40000000014 */
[C---:B------:R-:W-:Y:S01]  /*867a0*/  IADD3 R3, R0.reuse, c[0x0][0x198], RZ ;  /* 0x0000660000037a10 */ /* 0x040fe20007ffe0ff */
[----:B------:R-:W-:Y:S01]  /*867b0*/  IMAD.WIDE R10, R0, 0x2, R6 ;  /* 0x00000002000a7825 */ /* 0x000fe200078e0206 */
[----:B--2---:R-:W-:Y:S01]  /*867c0*/  PRMT R21, R23, 0x7632, R21 ;  /* 0x0000763217157816 */ /* 0x004fe20000000015 */
[----:B------:R0:W-:Y:S02]  /*867d0*/  @P4 STG.E.U16 [R8.64], R20 ;  /* 0x0000001408004986 */ /* 0x0001e4000c101506 */
[----:B------:R-:W-:Y:S01]  /*867e0*/  IMAD.WIDE R16, R3, 0x2, R4 ;  /* 0x0000000203107825 */ /* 0x000fe200078e0204 */
[----:B------:R-:W-:-:S03]  /*867f0*/  ISETP.GE.AND P2, PT, R22, c[0x0][0x17c], PT ;  /* 0x00005f0016007a0c */ /* 0x000fc60003f46270 */
[----:B------:R-:W-:Y:S01]  /*86800*/  IMAD.WIDE R18, R3, 0x2, R14 ;  /* 0x0000000203127825 */ /* 0x000fe200078e020e */
[----:B------:R-:W-:Y:S01]  /*86810*/  IADD3 R22, R24, 0x89, RZ ;  /* 0x0000008918167810 */ /* 0x000fe20007ffe0ff */
[----:B------:R1:W-:Y:S01]  /*86820*/  @P3 STG.E.U16 [R10.64], R21 ;  /* 0x000000150a003986 */ /* 0x0003e2000c101506 */
[----:B------:R-:W-:-:S03]  /*86830*/  ISETP.LT.AND P4, PT, R27, c[0x0][0x178], !P1 ;  /* 0x00005e001b007a0c */ /* 0x000fc60004f81270 */
[----:B------:R2:W-:Y:S01]  /*86840*/  @P6 STG.E.U16 [R16.64], R25 ;  /* 0x0000001910006986 */ /* 0x0005e2000c101506 */
[----:B0-----:R-:W-:Y:S01]  /*86850*/  PRMT R20, R25, 0x7632, R20 ;  /* 0x0000763219147816 */ /* 0x001fe20000000014 */
[----:B------:R-:W-:Y:S02]  /*86860*/  IMAD.WIDE R8, R3, 0x2, R12 ;  /* 0x0000000203087825 */ /* 0x000fe400078e020c */
[----:B------:R-:W3:Y:S01]  /*86870*/  LDL.LU R23, [R1+0x500] ;  /* 0x0005000001177983 */ /* 0x000ee20000300800 */
[----:B------:R-:W-:Y:S02]  /*86880*/  ISETP.LT.AND P3, PT, R29, c[0x0][0x178], !P1 ;  /* 0x00005e001d007a0c */ /* 0x000fe40004f61270 */
[C---:B------:R-:W-:Y:S01]  /*86890*/  IADD3 R0, R3.reuse, c[0x0][0x198], RZ ;  /* 0x0000660003007a10 */ /* 0x040fe20007ffe0ff */
[----:B----4-:R0:W-:Y:S01]  /*868a0*/  @P5 STG.E.U16 [R18.64], R2 ;  /* 0x0000000212005986 */ /* 0x0101e2000c101506 */
[----:B-1----:R-:W-:Y:S01]  /*868b0*/  PRMT R21, R2, 0x7632, R21 ;  /* 0x0000763202157816 */ /* 0x002fe20000000015 */
[----:B------:R-:W-:-:S02]  /*868c0*/  IMAD.WIDE R10, R3, 0x2, R6 ;  /* 0x00000002030a7825 */ /* 0x000fc400078e0206 */
[----:B--2---:R-:W2:Y:S01]  /*868d0*/  LDL.LU R25, [R1+0x4d0] ;  /* 0x0004d00001197983 */ /* 0x004ea20000300800 */
[----:B------:R-:W-:-:S03]  /*868e0*/  ISETP.GE.AND P1, PT, R22, c[0x0][0x17c], PT ;  /* 0x00005f0016007a0c */ /* 0x000fc60003f26270 */
[----:B0-----:R-:W4:Y:S04]  /*868f0*/  LDL.LU R2, [R1+0x470] ;  /* 0x0004700001027983 */ /* 0x001f280000300800 */
[----:B------:R-:W5:Y:S04]  /*86900*/  LDL.LU R3, [R1+0x490] ;  /* 0x0004900001037983 */ /* 0x000f680000300800 */
[----:B------:R-:W2:Y:S01]  /*86910*/  LDL.LU R22, [R1+0x450] ;  /* 0x0004500001167983 */ /* 0x000ea20000300800 */
[----:B------:R-:W-:Y:S01]  /*86920*/  ISETP.LT.AND P6, PT, R28, c[0x0][0x178], !P0 ;  /* 0x00005e001c007a0c */ /* 0x000fe200047c1270 */
[----:B------:R-:W-:-:S04]  /*86930*/  IMAD.WIDE R16, R0, 0x2, R4 ;  /* 0x0000000200107825 */ /* 0x000fc800078e0204 */
[----:B------:R-:W-:Y:S01]  /*86940*/  IMAD.WIDE R18, R0, 0x2, R14 ;  /* 0x0000000200127825 */ /* 0x000fe200078e020e */
[----:B------:R-:W-:Y:S01]  /*86950*/  ISETP.LT.AND P5, PT, R26, c[0x0][0x178], !P0 ;  /* 0x00005e001a007a0c */ /* 0x000fe200047a1270 */
[----:B-----5:R0:W-:Y:S04]  /*86960*/  @P4 STG.E.U16 [R8.64], R3 ;  /* 0x0000000308004986 */ /* 0x0201e8000c101506 */
[----:B--2---:R1:W-:Y:S04]  /*86970*/  @P3 STG.E.U16 [R10.64], R22 ;  /* 0x000000160a003986 */ /* 0x0043e8000c101506 */
[----:B------:R2:W-:Y:S01]  /*86980*/  @P6 STG.E.U16 [R16.64], R20 ;  /* 0x0000001410006986 */ /* 0x0005e2000c101506 */
[----:B0-----:R-:W-:-:S04]  /*86990*/  IMAD.WIDE R8, R0, 0x2, R12 ;  /* 0x0000000200087825 */ /* 0x001fc800078e020c */
[C---:B-1----:R-:W-:Y:S01]  /*869a0*/  IMAD.WIDE R10, R0.reuse, 0x2, R6 ;  /* 0x00000002000a7825 */ /* 0x042fe200078e0206 */
[----:B--2---:R-:W-:Y:S02]  /*869b0*/  PRMT R20, R3, 0x7632, R20 ;  /* 0x0000763203147816 */ /* 0x004fe40000000014 */
[----:B------:R-:W-:Y:S02]  /*869c0*/  IADD3 R3, R0, c[0x0][0x198], RZ ;  /* 0x0000660000037a10 */ /* 0x000fe40007ffe0ff */
[----:B------:R-:W2:Y:S01]  /*869d0*/  LDL.LU R0, [R1+0x520] ;  /* 0x0005200001007983 */ /* 0x000ea20000300800 */
[----:B------:R-:W-:Y:S02]  /*869e0*/  ISETP.LT.AND P4, PT, R27, c[0x0][0x178], !P0 ;  /* 0x00005e001b007a0c */ /* 0x000fe40004781270 */
[----:B------:R-:W-:Y:S01]  /*869f0*/  ISETP.LT.AND P3, PT, R29, c[0x0][0x178], !P0 ;  /* 0x00005e001d007a0c */ /* 0x000fe20004761270 */
[----:B------:R0:W-:Y:S01]  /*86a00*/  @P5 STG.E.U16 [R18.64], R21 ;  /* 0x0000001512005986 */ /* 0x0001e2000c101506 */
[----:B------:R-:W-:-:S02]  /*86a10*/  ISETP.LT.AND P6, PT, R28, c[0x0][0x178], !P2 ;  /* 0x00005e001c007a0c */ /* 0x000fc400057c1270 */
[----:B------:R-:W-:Y:S01]  /*86a20*/  ISETP.LT.AND P5, PT, R26, c[0x0][0x178], !P2 ;  /* 0x00005e001a007a0c */ /* 0x000fe200057a1270 */
[----:B------:R-:W-:Y:S01]  /*86a30*/  IMAD.WIDE R16, R3, 0x2, R4 ;  /* 0x0000000203107825 */ /* 0x000fe200078e0204 */
[----:B0-----:R-:W-:-:S03]  /*86a40*/  PRMT R21, R22, 0x7632, R21 ;  /* 0x0000763216157816 */ /* 0x001fc60000000015 */
[----:B------:R-:W-:Y:S02]  /*86a50*/  IMAD.WIDE R18, R3, 0x2, R14 ;  /* 0x0000000203127825 */ /* 0x000fe400078e020e */
[----:B------:R0:W-:Y:S01]  /*86a60*/  @P4 STG.E.U16 [R8.64], R20 ;  /* 0x0000001408004986 */ /* 0x0001e2000c101506 */
[----:B------:R-:W-:-:S03]  /*86a70*/  ISETP.LT.AND P4, PT, R27, c[0x0][0x178], !P2 ;  /* 0x00005e001b007a0c */ /* 0x000fc60005781270 */
[----:B------:R1:W-:Y:S01]  /*86a80*/  @P3 STG.E.U16 [R10.64], R21 ;  /* 0x000000150a003986 */ /* 0x0003e2000c101506 */
[----:B------:R-:W-:Y:S01]  /*86a90*/  ISETP.LT.AND P3, PT, R29, c[0x0][0x178], !P2 ;  /* 0x00005e001d007a0c */ /* 0x000fe20005761270 */
[----:B0-----:R-:W-:-:S04]  /*86aa0*/  IMAD.WIDE R8, R3, 0x2, R12 ;  /* 0x0000000203087825 */ /* 0x001fc800078e020c */
[----:B-1----:R-:W-:Y:S01]  /*86ab0*/  IMAD.WIDE R10, R3, 0x2, R6 ;  /* 0x00000002030a7825 */ /* 0x002fe200078e0206 */
[----:B---3--:R-:W-:Y:S01]  /*86ac0*/  PRMT R21, R23, 0x7632, R21 ;  /* 0x0000763217157816 */ /* 0x008fe20000000015 */
[----:B--2---:R0:W-:Y:S01]  /*86ad0*/  @P6 STG.E.U16 [R16.64], R0 ;  /* 0x0000000010006986 */ /* 0x0041e2000c101506 */
[----:B------:R-:W-:-:S03]  /*86ae0*/  ISETP.LT.AND P6, PT, R28, c[0x0][0x178], !P1 ;  /* 0x00005e001c007a0c */ /* 0x000fc60004fc1270 */
[----:B------:R1:W-:Y:S01]  /*86af0*/  @P5 STG.E.U16 [R18.64], R23 ;  /* 0x0000001712005986 */ /* 0x0003e2000c101506 */
[----:B------:R-:W-:Y:S02]  /*86b00*/  ISETP.LT.AND P5, PT, R26, c[0x0][0x178], !P1 ;  /* 0x00005e001a007a0c */ /* 0x000fe40004fa1270 */
[----:B------:R-:W-:Y:S02]  /*86b10*/  PRMT R20, R0, 0x7632, R20 ;  /* 0x0000763200147816 */ /* 0x000fe40000000014 */
[----:B0-----:R-:W-:Y:S01]  /*86b20*/  IADD3 R0, R3, c[0x0][0x198], RZ ;  /* 0x0000660003007a10 */ /* 0x001fe20007ffe0ff */
[----:B------:R0:W-:Y:S04]  /*86b30*/  @P4 STG.E.U16 [R8.64], R25 ;  /* 0x0000001908004986 */ /* 0x0001e8000c101506 */
        /* <DEDUP_REMOVED lines=404> */
[C---:B------:R-:W-:Y:S01]  /*88480*/  IMAD.WIDE R18, R3.reuse, 0x2, R14 ;  /* 0x0000000203127825 */ /* 0x040fe200078e020e */
[----:B------:R-:W-:Y:S01]  /*88490*/  IADD3 R22, R24, 0xff, RZ ;  /* 0x000000ff18167810 */ /* 0x000fe20007ffe0ff */
[----:B------:R1:W-:Y:S01]  /*884a0*/  @P0 STG.E.U16 [R10.64], R21 ;  /* 0x000000150a000986 */ /* 0x0003e2000c101506 */
[----:B------:R-:W-:-:S03]  /*884b0*/  IADD3 R0, R3, c[0x0][0x198], RZ ;  /* 0x0000660003007a10 */ /* 0x000fc60007ffe0ff */
[----:B------:R2:W-:Y:S01]  /*884c0*/  @P5 STG.E.U16 [R16.64], R25 ;  /* 0x0000001910005986 */ /* 0x0005e2000c101506 */
[----:B0-----:R-:W-:Y:S01]  /*884d0*/  PRMT R20, R25, 0x7632, R20 ;  /* 0x0000763219147816 */ /* 0x001fe20000000014 */
[----:B------:R-:W-:Y:S02]  /*884e0*/  IMAD.WIDE R8, R3, 0x2, R12 ;  /* 0x0000000203087825 */ /* 0x000fe400078e020c */
[----:B------:R-:W3:Y:S01]  /*884f0*/  LDL.LU R23, [R1+0x3d8] ;  /* 0x0003d80001177983 */ /* 0x000ee20000300800 */
[----:B------:R-:W-:-:S03]  /*88500*/  ISETP.GE.AND P0, PT, R22, c[0x0][0x17c], PT ;  /* 0x00005f0016007a0c */ /* 0x000fc60003f06270 */
[----:B----4-:R0:W-:Y:S01]  /*88510*/  @P6 STG.E.U16 [R18.64], R2 ;  /* 0x0000000212006986 */ /* 0x0101e2000c101506 */
[----:B-1----:R-:W-:Y:S01]  /*88520*/  PRMT R21, R2, 0x7632, R21 ;  /* 0x0000763202157816 */ /* 0x002fe20000000015 */
[----:B------:R-:W-:Y:S02]  /*88530*/  IMAD.WIDE R10, R3, 0x2, R6 ;  /* 0x00000002030a7825 */ /* 0x000fe400078e0206 */
[----:B--2---:R-:W2:Y:S04]  /*88540*/  LDL.LU R25, [R1+0x3c8] ;  /* 0x0003c80001197983 */ /* 0x004ea80000300800 */
[----:B0-----:R-:W4:Y:S04]  /*88550*/  LDL.LU R2, [R1+0x3a8] ;  /* 0x0003a80001027983 */ /* 0x001f280000300800 */
[----:B------:R-:W5:Y:S04]  /*88560*/  LDL.LU R3, [R1+0x5c4] ;  /* 0x0005c40001037983 */ /* 0x000f680000300800 */
[----:B------:R-:W2:Y:S01]  /*88570*/  LDL.LU R22, [R1+0x5a4] ;  /* 0x0005a40001167983 */ /* 0x000ea20000300800 */
[----:B------:R-:W-:-:S02]  /*88580*/  ISETP.LT.AND P4, PT, R27, c[0x0][0x178], !P1 ;  /* 0x00005e001b007a0c */ /* 0x000fc40004f81270 */
[----:B------:R-:W-:Y:S02]  /*88590*/  ISETP.LT.AND P1, PT, R29, c[0x0][0x178], !P1 ;  /* 0x00005e001d007a0c */ /* 0x000fe40004f21270 */
[----:B------:R-:W-:Y:S01]  /*885a0*/  ISETP.LT.AND P5, PT, R28, c[0x0][0x178], !P3 ;  /* 0x00005e001c007a0c */ /* 0x000fe20005fa1270 */
[----:B------:R-:W-:-:S04]  /*885b0*/  IMAD.WIDE R16, R0, 0x2, R4 ;  /* 0x0000000200107825 */ /* 0x000fc800078e0204 */
[----:B------:R-:W-:Y:S01]  /*885c0*/  IMAD.WIDE R18, R0, 0x2, R14 ;  /* 0x0000000200127825 */ /* 0x000fe200078e020e */
[----:B------:R-:W-:-:S03]  /*885d0*/  ISETP.LT.AND P6, PT, R26, c[0x0][0x178], !P3 ;  /* 0x00005e001a007a0c */ /* 0x000fc60005fc1270 */
        /* <DEDUP_REMOVED lines=13> */
[C---:B------:R-:W-:Y:S01]  /*886b0*/  IMAD.WIDE R16, R3.reuse, 0x2, R4 ;  /* 0x0000000203107825 */ /* 0x040fe200078e0204 */
[----:B0-----:R-:W-:Y:S02]  /*886c0*/  PRMT R21, R22, 0x7632, R21 ;  /* 0x0000763216157816 */ /* 0x001fe40000000015 */
[----:B------:R-:W-:Y:S01]  /*886d0*/  IADD3 R22, R24, 0xa1, RZ ;  /* 0x000000a118167810 */ /* 0x000fe20007ffe0ff */
[----:B------:R-:W-:Y:S02]  /*886e0*/  IMAD.WIDE R18, R3, 0x2, R14 ;  /* 0x0000000203127825 */ /* 0x000fe400078e020e */
[----:B------:R0:W-:Y:S01]  /*886f0*/  @P4 STG.E.U16 [R8.64], R20 ;  /* 0x0000001408004986 */ /* 0x0001e2000c101506 */
[----:B------:R-:W-:-:S03]  /*88700*/  ISETP.GE.AND P1, PT, R22, c[0x0][0x17c], PT ;  /* 0x00005f0016007a0c */ /* 0x000fc60003f26270 */
[----:B------:R1:W-:Y:S01]  /*88710*/  @P3 STG.E.U16 [R10.64], R21 ;  /* 0x000000150a003986 */ /* 0x0003e2000c101506 */
[----:B------:R-:W-:Y:S02]  /*88720*/  ISETP.LT.AND P4, PT, R27, c[0x0][0x178], !P2 ;  /* 0x00005e001b007a0c */ /* 0x000fe40005781270 */
        /* <DEDUP_REMOVED lines=25> */
[----:B------:R-:W-:Y:S02]  /*888c0*/  IADD3 R22, R24, 0xa2, RZ ;  /* 0x000000a218167810 */ /* 0x000fe40007ffe0ff */
[----:B------:R-:W-:Y:S02]  /*888d0*/  ISETP.LT.AND P4, PT, R27, c[0x0][0x178], !P1 ;  /* 0x00005e001b007a0c */ /* 0x000fe40004f81270 */
[----:B------:R-:W-:Y:S02]  /*888e0*/  ISETP.GE.AND P2, PT, R22, c[0x0][0x17c], PT ;  /* 0x00005f0016007a0c */ /* 0x000fe40003f46270 */
[----:B------:R-:W-:-:S02]  /*888f0*/  IADD3 R22, R24, 0xa3, RZ ;  /* 0x000000a318167810 */ /* 0x000fc40007ffe0ff */
[----:B------:R-:W-:Y:S02]  /*88900*/  ISETP.LT.AND P3, PT, R29, c[0x0][0x178], !P1 ;  /* 0x00005e001d007a0c */ /* 0x000fe40004f61270 */
        /* <DEDUP_REMOVED lines=16> */
[----:B------:R-:W-:Y:S02]  /*88a10*/  ISETP.LT.AND P5, PT, R28, c[0x0][0x178], !P1 ;  /* 0x00005e001c007a0c */ /* 0x000fe40004fa1270 */
[----:B--2---:R-:W-:-:S05]  /*88a20*/  PRMT R21, R22, 0x7632, R21 ;  /* 0x0000763216157816 */ /* 0x004fca0000000015 */
[----:B------:R0:W-:Y:S01]  /*88a30*/  @P6 STG.E.U16 [R18.64], R22 ;  /* 0x0000001612006986 */ /* 0x0001e2000c101506 */
[----:B------:R-:W-:Y:S01]  /*88a40*/  ISETP.LT.AND P6, PT, R26, c[0x0][0x178], !P1 ;  /* 0x00005e001a007a0c */ /* 0x000fe20004fc1270 */
[----:B------:R-:W-:Y:S01]  /*88a50*/  IMAD.WIDE R16, R0, 0x2, R4 ;  /* 0x0000000200107825 */ /* 0x000fe200078e0204 */
[----:B0-----:R-:W-:-:S03]  /*88a60*/  IADD3 R22, R24, 0xa4, RZ ;  /* 0x000000a418167810 */ /* 0x001fc60007ffe0ff */
[----:B------:R-:W-:Y:S01]  /*88a70*/  IMAD.WIDE R18, R0, 0x2, R14 ;  /* 0x0000000200127825 */ /* 0x000fe200078e020e */
        /* <DEDUP_REMOVED lines=89> */
[----:B------:R-:W-:-:S02]  /*89010*/  ISETP.LT.AND P3, PT, R29, c[0x0][0x178], !P1 ;  /* 0x00005e001d007a0c */ /* 0x000fc40004f61270 */
[----:B------:R-:W-:Y:S02]  /*89020*/  IADD3 R22, R24, 0xa9, RZ ;  /* 0x000000a918167810 */ /* 0x000fe40007ffe0ff */
        /* <DEDUP_REMOVED lines=23> */
[----:B------:R-:W-:Y:S01]  /*891a0*/  ISETP.GE.AND P4, PT, R22, c[0x0][0x17c], PT ;  /* 0x00005f0016007a0c */ /* 0x000fe20003f86270 */
[----:B-----5:R0:W-:Y:S01]  /*891b0*/  @P3 STG.E.U16 [R8.64], R3 ;  /* 0x0000000308003986 */ /* 0x0201e2000c101506 */
[----:B------:R-:W-:Y:S02]  /*891c0*/  ISETP.LT.AND P3, PT, R27, c[0x0][0x178], !P1 ;  /* 0x00005e001b007a0c */ /* 0x000fe40004f61270 */
[----:B------:R-:W-:Y:S01]  /*891d0*/  ISETP.LT.AND P1, PT, R29, c[0x0][0x178], !P1 ;  /* 0x00005e001d007a0c */ /* 0x000fe20004f21270 */
[----:B---3--:R-:W-:Y:S04]  /*891e0*/  @P2 STG.E.U16 [R10.64], R23 ;  /* 0x000000170a002986 */ /* 0x008fe8000c101506 */
        /* <DEDUP_REMOVED lines=8> */
[----:B--2---:R-:W-:-:S03]  /*89270*/  PRMT R21, R23, 0x7632, R21 ;  /* 0x0000763217157816 */ /* 0x004fc60000000015 */
[C---:B------:R-:W-:Y:S01]  /*89280*/  IMAD.WIDE R16, R3.reuse, 0x2, R4 ;  /* 0x0000000203107825 */ /* 0x040fe200078e0204 */
[----:B------:R0:W-:Y:S03]  /*89290*/  @P3 STG.E.U16 [R8.64], R20 ;  /* 0x0000001408003986 */ /* 0x0001e6000c101506 */
[C---:B------:R-:W-:Y:S01]  /*892a0*/  IMAD.WIDE R18, R3.reuse, 0x2, R14 ;  /* 0x0000000203127825 */ /* 0x040fe200078e020e */
[----:B------:R1:W-:Y:S01]  /*892b0*/  @P1 STG.E.U16 [R10.64], R21 ;  /* 0x000000150a001986 */ /* 0x0003e2000c101506 */
[----:B------:R-:W-:-:S03]  /*892c0*/  IADD3 R0, R3, c[0x0][0x198], RZ ;  /* 0x0000660003007a10 */ /* 0x000fc60007ffe0ff */
[----:B------:R2:W-:Y:S01]  /*892d0*/  @P5 STG.E.U16 [R16.64], R25 ;  /* 0x0000001910005986 */ /* 0x0005e2000c101506 */
[----:B0-----:R-:W-:-:S03]  /*892e0*/  PRMT R20, R25, 0x7632, R20 ;  /* 0x0000763219147816 */ /* 0x001fc60000000014 */
[----:B----4-:R0:W-:Y:S01]  /*892f0*/  @P6 STG.E.U16 [R18.64], R2 ;  /* 0x0000000212006986 */ /* 0x0101e2000c101506 */
[----:B------:R-:W-:Y:S01]  /*89300*/  IMAD.WIDE R8, R3, 0x2, R12 ;  /* 0x0000000203087825 */ /* 0x000fe200078e020c */
[----:B-1----:R-:W-:-:S03]  /*89310*/  PRMT R21, R2, 0x7632, R21 ;  /* 0x0000763202157816 */ /* 0x002fc60000000015 */
[----:B------:R-:W-:Y:S01]  /*89320*/  IMAD.WIDE R10, R3, 0x2, R6 ;  /* 0x00000002030a7825 */ /* 0x000fe200078e0206 */
[----:B--2---:R-:W2:Y:S04]  /*89330*/  LDL.LU R25, [R1+0x5b8] ;  /* 0x0005b80001197983 */ /* 0x004ea80000300800 */
[----:B------:R-:W3:Y:S04]  /*89340*/  LDL.LU R23, [R1+0x598] ;  /* 0x0005980001177983 */ /* 0x000ee80000300800 */
[----:B0-----:R-:W4:Y:S04]  /*89350*/  LDL.LU R2, [R1+0x578] ;  /* 0x0005780001027983 */ /* 0x001f280000300800 */
[----:B------:R-:W5:Y:S01]  /*89360*/  LDL.LU R3, [R1+0x4f8] ;  /* 0x0004f80001037983 */ /* 0x000f620000300800 */
[----:B------:R-:W-:-:S02]  /*89370*/  ISETP.LT.AND P1, PT, R27, c[0x0][0x178], !P4 ;  /* 0x00005e001b007a0c */ /* 0x000fc40006721270 */
[----:B------:R-:W-:-:S11]  /*89380*/  ISETP.LT.AND P4, PT, R29, c[0x0][0x178], !P4 ;  /* 0x00005e001d007a0c */ /* 0x000fd60006781270 */
[----:B-----5:R0:W-:Y:S04]  /*89390*/  @P1 STG.E.U16 [R8.64], R3 ;  /* 0x0000000308001986 */ /* 0x0201e8000c101506 */
[----:B0-----:R-:W5:Y:S01]  /*893a0*/  LDL R9, [R1+0x468] ;  /* 0x0004680001097983 */ /* 0x001f620000100800 */
[----:B------:R-:W-:-:S04]  /*893b0*/  IADD3 R22, R24, 0xab, RZ ;  /* 0x000000ab18167810 */ /* 0x000fc80007ffe0ff */
[----:B------:R-:W-:-:S04]  /*893c0*/  ISETP.GE.AND P2, PT, R22, c[0x0][0x17c], PT ;  /* 0x00005f0016007a0c */ /* 0x000fc80003f46270 */
[----:B------:R-:W-:Y:S02]  /*893d0*/  ISETP.LT.AND P5, PT, R28, c[0x0][0x178], !P2 ;  /* 0x00005e001c007a0c */ /* 0x000fe400057a1270 */
[----:B------:R-:W-:Y:S02]  /*893e0*/  ISETP.LT.AND P6, PT, R26, c[0x0][0x178], !P2 ;  /* 0x00005e001a007a0c */ /* 0x000fe400057c1270 */
[----:B------:R-:W-:Y:S01]  /*893f0*/  IADD3 R22, R24, 0xac, RZ ;  /* 0x000000ac18167810 */ /* 0x000fe20007ffe0ff */
[----:B-----5:R0:W-:Y:S04]  /*89400*/  @P4 STG.E.U16 [R10.64], R9 ;  /* 0x000000090a004986 */ /* 0x0201e8000c101506 */
[----:B0-----:R-:W5:Y:S01]  /*89410*/  LDL.LU R11, [R1+0x468] ;  /* 0x00046800010b7983 */ /* 0x001f620000300800 */
[----:B------:R-:W-:Y:S01]  /*89420*/  ISETP.LT.AND P3, PT, R27, c[0x0][0x178], !P2 ;  /* 0x00005e001b007a0c */ /* 0x000fe20005761270 */
[----:B------:R-:W-:Y:S01]  /*89430*/  IMAD.WIDE R16, R0, 0x2, R4 ;  /* 0x0000000200107825 */ /* 0x000fe200078e0204 */
[----:B------:R-:W-:-:S03]  /*89440*/  ISETP.GE.AND P1, PT, R22, c[0x0][0x17c], PT ;  /* 0x00005f0016007a0c */ /* 0x000fc60003f26270 */
[----:B------:R-:W-:Y:S01]  /*89450*/  IMAD.WIDE R18, R0, 0x2, R14 ;  /* 0x0000000200127825 */ /* 0x000fe200078e020e */
[----:B------:R-:W-:Y:S01]  /*89460*/  ISETP.LT.AND P2, PT, R29, c[0x0][0x178], !P2 ;  /* 0x00005e001d007a0c */ /* 0x000fe20005741270 */
[----:B------:R0:W-:Y:S01]  /*89470*/  @P5 STG.E.U16 [R16.64], R20 ;  /* 0x0000001410005986 */ /* 0x0001e2000c101506 */
[----:B------:R-:W-:Y:S01]  /*89480*/  ISETP.LT.AND P4, PT, R28, c[0x0][0x178], !P1 ;  /* 0x00005e001c007a0c */ /* 0x000fe20004f81270 */
[----:B------:R-:W-:Y:S01]  /*89490*/  IMAD.WIDE R8, R0, 0x2, R12 ;  /* 0x0000000200087825 */ /* 0x000fe200078e020c */
[----:B------:R-:W-:Y:S01]  /*894a0*/  PRMT R10, R3, 0x7632, R10 ;  /* 0x00007632030a7816 */ /* 0x000fe2000000000a */
[----:B------:R1:W-:Y:S01]  /*894b0*/  @P6 STG.E.U16 [R18.64], R21 ;  /* 0x0000001512006986 */ /* 0x0003e2000c101506 */
[----:B------:R-:W-:Y:S02]  /*894c0*/  ISETP.LT.AND P5, PT, R26, c[0x0][0x178], !P1 ;  /* 0x00005e001a007a0c */ /* 0x000fe40004fa1270 */
[----:B------:R-:W-:Y:S02]  /*894d0*/  ISETP.LT.AND P6, PT, R27, c[0x0][0x178], !P1 ;  /* 0x00005e001b007a0c */ /* 0x000fe40004fc1270 */
[----:B------:R-:W-:Y:S01]  /*894e0*/  IADD3 R3, R0, c[0x0][0x198], RZ ;  /* 0x0000660000037a10 */ /* 0x000fe20007ffe0ff */
[----:B------:R2:W-:Y:S04]  /*894f0*/  @P3 STG.E.U16 [R8.64], R10 ;  /* 0x0000000a08003986 */ /* 0x0005e8000c101506 */
[----:B0-----:R-:W-:-:S04]  /*89500*/  IMAD.WIDE R16, R3, 0x2, R14 ;  /* 0x0000000203107825 */ /* 0x001fc800078e020e */
[----:B-1----:R-:W-:-:S04]  /*89510*/  IMAD.WIDE R18, R3, 0x2, R12 ;  /* 0x0000000203127825 */ /* 0x002fc800078e020c */
[----:B--2---:R-:W-:Y:S01]  /*89520*/  IMAD.WIDE R8, R0, 0x2, R6 ;  /* 0x0000000200087825 */ /* 0x004fe200078e0206 */
[----:B----4-:R-:W-:Y:S02]  /*89530*/  PRMT R22, R2, 0x7632, R22 ;  /* 0x0000763202167816 */ /* 0x010fe40000000016 */
[----:B------:R-:W-:Y:S02]  /*89540*/  IADD3 R0, R3, c[0x0][0x198], RZ ;  /* 0x0000660003007a10 */ /* 0x000fe40007ffe0ff */
[----:B-----5:R-:W-:Y:S01]  /*89550*/  PRMT R20, R11, 0x7632, R20 ;  /* 0x000076320b147816 */ /* 0x020fe20000000014 */
[----:B------:R-:W-:-:S04]  /*89560*/  IMAD.WIDE R10, R3, 0x2, R4 ;  /* 0x00000002030a7825 */ /* 0x000fc800078e0204 */
[----:B------:R0:W-:Y:S04]  /*89570*/  @P2 STG.E.U16 [R8.64], R20 ;  /* 0x0000001408002986 */ /* 0x0001e8000c101506 */
[----:B------:R1:W-:Y:S04]  /*89580*/  @P4 STG.E.U16 [R10.64], R25 ;  /* 0x000000190a004986 */ /* 0x0003e8000c101506 */
[----:B---3--:R-:W-:Y:S01]  /*89590*/  @P5 STG.E.U16 [R16.64], R23 ;  /* 0x0000001710005986 */ /* 0x008fe2000c101506 */
[----:B0-----:R-:W-:-:S03]  /*895a0*/  PRMT R20, R25, 0x7632, R20 ;  /* 0x0000763219147816 */ /* 0x001fc60000000014 */
[----:B------:R0:W-:Y:S01]  /*895b0*/  @P6 STG.E.U16 [R18.64], R2 ;  /* 0x0000000212006986 */ /* 0x0001e2000c101506 */
[----:B------:R-:W-:-:S03]  /*895c0*/  IMAD.WIDE R8, R3, 0x2, R6 ;  /* 0x0000000203087825 */ /* 0x000fc600078e0206 */
[----:B-1----:R-:W2:Y:S04]  /*895d0*/  LDL.LU R25, [R1+0x5c8] ;  /* 0x0005c80001197983 */ /* 0x002ea80000300800 */
[----:B0-----:R-:W3:Y:S04]  /*895e0*/  LDL.LU R2, [R1+0x5a8] ;  /* 0x0005a80001027983 */ /* 0x001ee80000300800 */
[----:B------:R-:W4:Y:S01]  /*895f0*/  LDL R3, [R1+0x568] ;  /* 0x0005680001037983 */ /* 0x000f220000100800 */
[----:B------:R-:W-:Y:S02]  /*89600*/  IADD3 R21, R24, 0xad, RZ ;  /* 0x000000ad18157810 */ /* 0x000fe40007ffe0ff */
[----:B------:R-:W-:-:S02]  /*89610*/  ISETP.LT.AND P2, PT, R29, c[0x0][0x178], !P1 ;  /* 0x00005e001d007a0c */ /* 0x000fc40004f41270 */
[----:B------:R-:W-:Y:S02]  /*89620*/  ISETP.GE.AND P3, PT, R21, c[0x0][0x17c], PT ;  /* 0x00005f0015007a0c */ /* 0x000fe40003f66270 */
[----:B------:R-:W-:Y:S02]  /*89630*/  PRMT R21, R23, 0x7632, R21 ;  /* 0x0000763217157816 */ /* 0x000fe40000000015 */
[----:B------:R-:W-:Y:S02]  /*89640*/  ISETP.LT.AND P4, PT, R28, c[0x0][0x178], !P3 ;  /* 0x00005e001c007a0c */ /* 0x000fe40005f81270 */
[----:B------:R-:W-:Y:S02]  /*89650*/  ISETP.LT.AND P5, PT, R26, c[0x0][0x178], !P3 ;  /* 0x00005e001a007a0c */ /* 0x000fe40005fa1270 */
[----:B------:R-:W-:Y:S01]  /*89660*/  IADD3 R23, R24, 0xae, RZ ;  /* 0x000000ae18177810 */ /* 0x000fe20007ffe0ff */
[----:B------:R-:W-:-:S03]  /*89670*/  IMAD.WIDE R10, R0, 0x2, R4 ;  /* 0x00000002000a7825 */ /* 0x000fc600078e0204 */
[----:B------:R-:W-:Y:S02]  /*89680*/  ISETP.GE.AND P1, PT, R23, c[0x0][0x17c], PT ;  /* 0x00005f0017007a0c */ /* 0x000fe40003f26270 */
[----:B------:R-:W5:Y:S01]  /*89690*/  LDL.LU R23, [R1+0x5d8] ;  /* 0x0005d80001177983 */ /* 0x000f620000300800 */
[----:B------:R-:W-:-:S03]  /*896a0*/  IMAD.WIDE R16, R0, 0x2, R14 ;  /* 0x0000000200107825 */ /* 0x000fc600078e020e */
[----:B----4-:R0:W-:Y:S04]  /*896b0*/  @P2 STG.E.U16 [R8.64], R3 ;  /* 0x0000000308002986 */ /* 0x0101e8000c101506 */
[----:B------:R-:W-:Y:S04]  /*896c0*/  @P4 STG.E.U16 [R10.64], R20 ;  /* 0x000000140a004986 */ /* 0x000fe8000c101506 */
[----:B0-----:R-:W4:Y:S04]  /*896d0*/  LDL.LU R9, [R1+0x568] ;  /* 0x0005680001097983 */ /* 0x001f280000300800 */
[----:B------:R0:W-:Y:S04]  /*896e0*/  @P5 STG.E.U16 [R16.64], R21 ;  /* 0x0000001510005986 */ /* 0x0001e8000c101506 */
[----:B0-----:R-:W2:Y:S01]  /*896f0*/  LDL.LU R21, [R1+0x5e8] ;  /* 0x0005e80001157983 */ /* 0x001ea20000300800 */
[----:B------:R-:W-:Y:S01]  /*89700*/  ISETP.LT.AND P6, PT, R27, c[0x0][0x178], !P3 ;  /* 0x00005e001b007a0c */ /* 0x000fe20005fc1270 */
[----:B------:R-:W-:Y:S01]  /*89710*/  IMAD.WIDE R18, R0, 0x2, R12 ;  /* 0x0000000200127825 */ /* 0x000fe200078e020c */
[----:B------:R-:W-:-:S02]  /*89720*/  ISETP.LT.AND P2, PT, R29, c[0x0][0x178], !P3 ;  /* 0x00005e001d007a0c */ /* 0x000fc40005f41270 */
[----:B------:R-:W-:Y:S02]  /*89730*/  ISETP.LT.AND P3, PT, R28, c[0x0][0x178], !P1 ;  /* 0x00005e001c007a0c */ /* 0x000fe40004f61270 */
[----:B------:R-:W-:Y:S02]  /*89740*/  ISETP.LT.AND P5, PT, R26, c[0x0][0x178], !P1 ;  /* 0x00005e001a007a0c */ /* 0x000fe40004fa1270 */
[----:B------:R-:W-:Y:S02]  /*89750*/  IADD3 R8, R24, 0xaf, RZ ;  /* 0x000000af18087810 */ /* 0x000fe40007ffe0ff */
[----:B------:R-:W-:-:S03]  /*89760*/  IADD3 R3, R0, c[0x0][0x198], RZ ;  /* 0x0000660000037a10 */ /* 0x000fc60007ffe0ff */
[----:B------:R0:W-:Y:S01]  /*89770*/  @P6 STG.E.U16 [R18.64], R22 ;  /* 0x0000001612006986 */ /* 0x0001e2000c101506 */
[----:B------:R-:W-:Y:S02]  /*89780*/  ISETP.LT.AND P6, PT, R27, c[0x0][0x178], !P1 ;  /* 0x00005e001b007a0c */ /* 0x000fe40004fc1270 */
[----:B------:R-:W-:Y:S01]  /*89790*/  ISETP.GE.AND P4, PT, R8, c[0x0][0x17c], PT ;  /* 0x00005f0008007a0c */ /* 0x000fe20003f86270 */
[----:B------:R-:W-:-:S04]  /*897a0*/  IMAD.WIDE R10, R3, 0x2, R4 ;  /* 0x00000002030a7825 */ /* 0x000fc800078e0204 */
[----:B------:R-:W-:-:S04]  /*897b0*/  IMAD.WIDE R16, R3, 0x2, R14 ;  /* 0x0000000203107825 */ /* 0x000fc800078e020e */
[----:B0-----:R-:W-:Y:S01]  /*897c0*/  IMAD.WIDE R18, R3, 0x2, R12 ;  /* 0x0000000203127825 */ /* 0x001fe200078e020c */
[----:B----4-:R-:W-:-:S03]  /*897d0*/  PRMT R20, R9, 0x7632, R20 ;  /* 0x0000763209147816 */ /* 0x010fc60000000014 */
[----:B------:R-:W-:-:S05]  /*897e0*/  IMAD.WIDE R8, R0, 0x2, R6 ;  /* 0x0000000200087825 */ /* 0x000fca00078e0206 */
[----:B------:R-:W-:Y:S04]  /*897f0*/  @P2 STG.E.U16 [R8.64], R20 ;  /* 0x0000001408002986 */ /* 0x000fe8000c101506 */
[----:B--2---:R0:W-:Y:S01]  /*89800*/  @P3 STG.E.U16 [R10.64], R21 ;  /* 0x000000150a003986 */ /* 0x0041e2000c101506 */
[----:B------:R-:W-:-:S03]  /*89810*/  ISETP.LT.AND P3, PT, R29, c[0x0][0x178], !P1 ;  /* 0x00005e001d007a0c */ /* 0x000fc60004f61270 */
[----:B-----5:R-:W-:Y:S01]  /*89820*/  @P5 STG.E.U16 [R16.64], R23 ;  /* 0x0000001710005986 */ /* 0x020fe2000c101506 */
[----:B------:R-:W-:Y:S02]  /*89830*/  ISETP.LT.AND P1, PT, R28, c[0x0][0x178], !P4 ;  /* 0x00005e001c007a0c */ /* 0x000fe40006721270 */
[----:B------:R-:W-:Y:S01]  /*89840*/  ISETP.LT.AND P5, PT, R26, c[0x0][0x178], !P4 ;  /* 0x00005e001a007a0c */ /* 0x000fe200067a1270 */
[----:B------:R-:W-:Y:S01]  /*89850*/  @P6 STG.E.U16 [R18.64], R25 ;  /* 0x0000001912006986 */ /* 0x000fe2000c101506 */
[----:B------:R-:W-:Y:S02]  /*89860*/  ISETP.LT.AND P6, PT, R27, c[0x0][0x178], !P4 ;  /* 0x00005e001b007a0c */ /* 0x000fe400067c1270 */
[----:B------:R-:W-:Y:S02]  /*89870*/  ISETP.LT.AND P4, PT, R29, c[0x0][0x178], !P4 ;  /* 0x00005e001d007a0c */ /* 0x000fe40006781270 */
[----:B------:R-:W2:Y:S01]  /*89880*/  LDL.LU R29, [R1+0x3dc] ;  /* 0x0003dc00011d7983 */ /* 0x000ea20000300800 */
[----:B------:R-:W-:-:S04]  /*89890*/  IADD3 R0, R24, 0xb0, RZ ;  /* 0x000000b018007810 */ /* 0x000fc80007ffe0ff */
[----:B------:R-:W-:Y:S02]  /*898a0*/  ISETP.GE.AND P2, PT, R0, c[0x0][0x17c], PT ;  /* 0x00005f0000007a0c */ /* 0x000fe40003f46270 */
[----:B------:R-:W-:Y:S02]  /*898b0*/  PRMT R0, R21, 0x7632, R0 ;  /* 0x0000763215007816 */ /* 0x000fe40000000000 */
[C---:B0-----:R-:W-:Y:S01]  /*898c0*/  IADD3 R21, R3.reuse, c[0x0][0x198], RZ ;  /* 0x0000660003157a10 */ /* 0x041fe20007ffe0ff */
[----:B------:R-:W-:-:S04]  /*898d0*/  IMAD.WIDE R8, R3, 0x2, R6 ;  /* 0x0000000203087825 */ /* 0x000fc800078e0206 */
[----:B------:R-:W-:Y:S01]  /*898e0*/  IMAD.WIDE R10, R21, 0x2, R4 ;  /* 0x00000002150a7825 */ /* 0x000fe200078e0204 */
[----:B--2---:R0:W-:Y:S04]  /*898f0*/  STL [R1+0x23d8], R29 ;  /* 0x0023d81d01007387 */ /* 0x0041e80000100800 */
[----:B0-----:R-:W2:Y:S04]  /*89900*/  LDL R29, [R1+0x3fc] ;  /* 0x0003fc00011d7983 */ /* 0x001ea80000100800 */
[----:B---3--:R-:W-:Y:S01]  /*89910*/  @P3 STG.E.U16 [R8.64], R2 ;  /* 0x0000000208003986 */ /* 0x008fe2000c101506 */
[----:B------:R-:W-:-:S03]  /*89920*/  PRMT R20, R23, 0x7632, R20 ;  /* 0x0000763217147816 */ /* 0x000fc60000000014 */
[----:B------:R0:W-:Y:S01]  /*89930*/  @P1 STG.E.U16 [R10.64], R0 ;  /* 0x000000000a001986 */ /* 0x0001e2000c101506 */
[----:B------:R-:W-:Y:S01]  /*89940*/  ISETP.LT.AND P1, PT, R28, c[0x0][0x178], !P2 ;  /* 0x00005e001c007a0c */ /* 0x000fe20005721270 */
[----:B------:R-:W-:Y:S01]  /*89950*/  IMAD.WIDE R16, R21, 0x2, R14 ;  /* 0x0000000215107825 */ /* 0x000fe200078e020e */
[----:B------:R-:W-:Y:S02]  /*89960*/  PRMT R22, R25, 0x7632, R22 ;  /* 0x0000763219167816 */ /* 0x000fe40000000016 */
[----:B------:R-:W-:Y:S01]  /*89970*/  IADD3 R23, R24, 0xb1, RZ ;  /* 0x000000b118177810 */ /* 0x000fe20007ffe0ff */
[C---:B------:R-:W-:Y:S01]  /*89980*/  IMAD.WIDE R18, R21.reuse, 0x2, R12 ;  /* 0x0000000215127825 */ /* 0x040fe200078e020c */
[----:B------:R1:W-:Y:S01]  /*89990*/  @P5 STG.E.U16 [R16.64], R20 ;  /* 0x0000001410005986 */ /* 0x0003e2000c101506 */
[C---:B0-----:R-:W-:Y:S02]  /*899a0*/  IADD3 R0, R21.reuse, c[0x0][0x198], RZ ;  /* 0x0000660015007a10 */ /* 0x041fe40007ffe0ff */
[----:B------:R-:W-:Y:S01]  /*899b0*/  IMAD.WIDE R8, R21, 0x2, R6 ;  /* 0x0000000215087825 */ /* 0x000fe200078e0206 */
[----:B------:R-:W-:Y:S01]  /*899c0*/  PRMT R10, R2, 0x7632, R10 ;  /* 0x00007632020a7816 */ /* 0x000fe2000000000a */
[----:B------:R-:W3:Y:S01]  /*899d0*/  LDL.LU R25, [R1+0x3ac] ;  /* 0x0003ac0001197983 */ /* 0x000ee20000300800 */
[----:B------:R-:W-:Y:S01]  /*899e0*/  ISETP.GE.AND P3, PT, R23, c[0x0][0x17c], PT ;  /* 0x00005f0017007a0c */ /* 0x000fe20003f66270 */
[----:B-1----:R-:W-:-:S02]  /*899f0*/  IMAD.WIDE R16, R0, 0x2, R4 ;  /* 0x0000000200107825 */ /* 0x002fc400078e0204 */
[----:B------:R0:W-:Y:S04]  /*89a00*/  STL [R1+0x239c], R23 ;  /* 0x00239c1701007387 */ /* 0x0001e80000100800 */
[----:B------:R1:W-:Y:S04]  /*89a10*/  @P6 STG.E.U16 [R18.64], R22 ;  /* 0x0000001612006986 */ /* 0x0003e8000c101506 */
[----:B------:R-:W-:Y:S04]  /*89a20*/  @P4 STG.E.U16 [R8.64], R10 ;  /* 0x0000000a08004986 */ /* 0x000fe8000c101506 */
[----:B0-----:R-:W4:Y:S04]  /*89a30*/  LDL R23, [R1+0x1770] ;  /* 0x0017700001177983 */ /* 0x001f280000100800 */
[----:B-1----:R-:W5:Y:S04]  /*89a40*/  LDL R22, [R1+0x1740] ;  /* 0x0017400001167983 */ /* 0x002f680000100800 */
[----:B------:R-:W3:Y:S04]  /*89a50*/  LDL.LU R24, [R1+0x43c] ;  /* 0x00043c0001187983 */ /* 0x000ee80000300800 */
[----:B------:R-:W3:Y:S04]  /*89a60*/  LDL.LU R2, [R1+0x40c] ;  /* 0x00040c0001027983 */ /* 0x000ee80000300800 */
[----:B------:R-:W3:Y:S04]  /*89a70*/  LDL.LU R21, [R1+0x3cc] ;  /* 0x0003cc0001157983 */ /* 0x000ee80000300800 */
[----:B--2---:R0:W-:Y:S04]  /*89a80*/  @P1 STG.E.U16 [R16.64], R29 ;  /* 0x0000001d10001986 */ /* 0x0041e8000c101506 */
[----:B0-----:R-:W2:Y:S01]  /*89a90*/  LDL.LU R29, [R1+0x23d8] ;  /* 0x0023d800011d7983 */ /* 0x001ea20000300800 */
[----:B------:R-:W-:Y:S01]  /*89aa0*/  ISETP.LT.AND P5, PT, R26, c[0x0][0x178], !P2 ;  /* 0x00005e001a007a0c */ /* 0x000fe200057a1270 */
[----:B------:R-:W-:Y:S01]  /*89ab0*/  IMAD.WIDE R10, R0, 0x2, R14 ;  /* 0x00000002000a7825 */ /* 0x000fe200078e020e */
[----:B------:R-:W-:-:S03]  /*89ac0*/  ISETP.LT.AND P6, PT, R27, c[0x0][0x178], !P2 ;  /* 0x00005e001b007a0c */ /* 0x000fc600057c1270 */
[----:B------:R-:W-:-:S08]  /*89ad0*/  IMAD.WIDE R8, R0, 0x2, R12 ;  /* 0x0000000200087825 */ /* 0x000fd000078e020c */
[----:B--2---:R0:W-:Y:S04]  /*89ae0*/  @P5 STG.E.U16 [R10.64], R29 ;  /* 0x0000001d0a005986 */ /* 0x0041e8000c101506 */
[----:B0-----:R-:W2:Y:S01]  /*89af0*/  LDL.LU R11, [R1+0x3fc] ;  /* 0x0003fc00010b7983 */ /* 0x001ea20000300800 */
[----:B----4-:R-:W-:Y:S01]  /*89b00*/  ISETP.LT.AND P2, PT, R23, c[0x0][0x178], !P2 ;  /* 0x00005e0017007a0c */ /* 0x010fe20005741270 */
[----:B------:R-:W-:Y:S01]  /*89b10*/  IMAD.WIDE R16, R0, 0x2, R6 ;  /* 0x0000000200107825 */ /* 0x000fe200078e0206 */
[----:B------:R-:W-:Y:S01]  /*89b20*/  ISETP.LT.AND P5, PT, R28, c[0x0][0x178], !P3 ;  /* 0x00005e001c007a0c */ /* 0x000fe20005fa1270 */
[----:B---3--:R0:W-:Y:S01]  /*89b30*/  @P6 STG.E.U16 [R8.64], R21 ;  /* 0x0000001508006986 */ /* 0x0081e2000c101506 */
[----:B------:R-:W-:Y:S02]  /*89b40*/  ISETP.LT.AND P6, PT, R26, c[0x0][0x178], !P3 ;  /* 0x00005e001a007a0c */ /* 0x000fe40005fc1270 */
[----:B------:R-:W-:-:S02]  /*89b50*/  IADD3 R0, R0, c[0x0][0x198], RZ ;  /* 0x0000660000007a10 */ /* 0x000fc40007ffe0ff */
[----:B------:R-:W-:Y:S02]  /*89b60*/  PRMT R20, R29, 0x7632, R20 ;  /* 0x000076321d147816 */ /* 0x000fe40000000014 */
[----:B-----5:R-:W-:Y:S01]  /*89b70*/  IADD3 R3, R22, 0xb2, RZ ;  /* 0x000000b216037810 */ /* 0x020fe20007ffe0ff */
[----:B------:R-:W3:Y:S04]  /*89b80*/  LDL.LU R29, [R1+0x3ec] ;  /* 0x0003ec00011d7983 */ /* 0x000ee80000300800 */
[----:B------:R1:W-:Y:S01]  /*89b90*/  @P2 STG.E.U16 [R16.64], R25 ;  /* 0x0000001910002986 */ /* 0x0003e2000c101506 */
[----:B------:R-:W-:Y:S02]  /*89ba0*/  ISETP.LT.AND P2, PT, R27, c[0x0][0x178], !P3 ;  /* 0x00005e001b007a0c */ /* 0x000fe40005f41270 */
[----:B------:R-:W-:-:S02]  /*89bb0*/  PRMT R18, R21, 0x7632, R18 ;  /* 0x0000763215127816 */ /* 0x000fc40000000012 */
[----:B0-----:R-:W4:Y:S01]  /*89bc0*/  LDL.LU R21, [R1+0x3bc] ;  /* 0x0003bc0001157983 */ /* 0x001f220000300800 */
[----:B------:R-:W-:Y:S01]  /*89bd0*/  ISETP.LT.AND P3, PT, R23, c[0x0][0x178], !P3 ;  /* 0x00005e0017007a0c */ /* 0x000fe20005f61270 */
[----:B------:R-:W-:Y:S01]  /*89be0*/  IMAD.WIDE R8, R0, 0x2, R14 ;  /* 0x0000000200087825 */ /* 0x000fe200078e020e */
[----:B------:R-:W-:Y:S02]  /*89bf0*/  ISETP.GE.AND P4, PT, R3, c[0x0][0x17c], PT ;  /* 0x00005f0003007a0c */ /* 0x000fe40003f86270 */
[----:B------:R-:W-:Y:S01]  /*89c00*/  IADD3 R3, R22, 0xb3, RZ ;  /* 0x000000b316037810 */ /* 0x000fe20007ffe0ff */
[----:B-1----:R-:W-:-:S03]  /*89c10*/  IMAD.WIDE R16, R0, 0x2, R12 ;  /* 0x0000000200107825 */ /* 0x002fc600078e020c */
[----:B------:R-:W-:Y:S02]  /*89c20*/  ISETP.GE.AND P1, PT, R3, c[0x0][0x17c], PT ;  /* 0x00005f0003007a0c */ /* 0x000fe40003f26270 */
[----:B------:R-:W-:Y:S02]  /*89c30*/  PRMT R3, R25, 0x7632, R3 ;  /* 0x0000763219037816 */ /* 0x000fe40000000003 */
[----:B------:R-:W5:Y:S01]  /*89c40*/  LDL.LU R25, [R1+0x48c] ;  /* 0x00048c0001197983 */ /* 0x000f620000300800 */
[----:B--2---:R-:W-:Y:S01]  /*89c50*/  PRMT R19, R11, 0x7632, R19 ;  /* 0x000076320b137816 */ /* 0x004fe20000000013 */
[----:B------:R-:W-:-:S05]  /*89c60*/  IMAD.WIDE R10, R0, 0x2, R4 ;  /* 0x00000002000a7825 */ /* 0x000fca00078e0204 */
[----:B------:R-:W-:Y:S01]  /*89c70*/  @P5 STG.E.U16 [R10.64], R19 ;  /* 0x000000130a005986 */ /* 0x000fe2000c101506 */
[----:B------:R-:W-:-:S03]  /*89c80*/  ISETP.LT.AND P5, PT, R28, c[0x0][0x178], !P4 ;  /* 0x00005e001c007a0c */ /* 0x000fc600067a1270 */
[----:B------:R0:W-:Y:S04]  /*89c90*/  @P6 STG.E.U16 [R8.64], R20 ;  /* 0x0000001408006986 */ /* 0x0001e8000c101506 */
[----:B------:R1:W-:Y:S01]  /*89ca0*/  @P2 STG.E.U16 [R16.64], R18 ;  /* 0x0000001210002986 */ /* 0x0003e2000c101506 */
[C---:B0-----:R-:W-:Y:S01]  /*89cb0*/  IMAD.WIDE R8, R0.reuse, 0x2, R6 ;  /* 0x0000000200087825 */ /* 0x041fe200078e0206 */
[----:B-1----:R-:W-:-:S04]  /*89cc0*/  IADD3 R16, R0, c[0x0][0x198], RZ ;  /* 0x0000660000107a10 */ /* 0x002fc80007ffe0ff */
[----:B------:R0:W-:Y:S01]  /*89cd0*/  @P3 STG.E.U16 [R8.64], R3 ;  /* 0x0000000308003986 */ /* 0x0001e2000c101506 */
[----:B------:R-:W-:-:S04]  /*89ce0*/  IADD3 R0, R22, 0xb4, RZ ;  /* 0x000000b416007810 */ /* 0x000fc80007ffe0ff */
[----:B------:R-:W-:Y:S02]  /*89cf0*/  ISETP.GE.AND P6, PT, R0, c[0x0][0x17c], PT ;  /* 0x00005f0000007a0c */ /* 0x000fe40003fc6270 */
[----:B------:R-:W-:Y:S01]  /*89d00*/  PRMT R0, R24, 0x7632, R0 ;  /* 0x0000763218007816 */ /* 0x000fe20000000000 */
[----:B0-----:R-:W-:-:S05]  /*89d10*/  IMAD.WIDE R8, R16, 0x2, R4 ;  /* 0x0000000210087825 */ /* 0x001fca00078e0204 */
[----:B------:R0:W-:Y:S04]  /*89d20*/  @P5 STG.E.U16 [R8.64], R24 ;  /* 0x0000001808005986 */ /* 0x0001e8000c101506 */
[----:B0-----:R-:W2:Y:S01]  /*89d30*/  LDL.LU R24, [R1+0x44c] ;  /* 0x00044c0001187983 */ /* 0x001ea20000300800 */
[----:B------:R-:W-:Y:S01]  /*89d40*/  ISETP.LT.AND P2, PT, R26, c[0x0][0x178], !P4 ;  /* 0x00005e001a007a0c */ /* 0x000fe20006741270 */
[----:B------:R-:W-:Y:S01]  /*89d50*/  IMAD.WIDE R10, R16, 0x2, R14 ;  /* 0x00000002100a7825 */ /* 0x000fe200078e020e */
[----:B------:R-:W-:Y:S02]  /*89d60*/  ISETP.LT.AND P3, PT, R27, c[0x0][0x178], !P4 ;  /* 0x00005e001b007a0c */ /* 0x000fe40006761270 */
[----:B------:R-:W-:Y:S02]  /*89d70*/  ISETP.LT.AND P4, PT, R23, c[0x0][0x178], !P4 ;  /* 0x00005e0017007a0c */ /* 0x000fe40006781270 */
[----:B------:R-:W-:Y:S01]  /*89d80*/  ISETP.LT.AND P5, PT, R28, c[0x0][0x178], !P1 ;  /* 0x00005e001c007a0c */ /* 0x000fe20004fa1270 */
[C---:B------:R-:W-:Y:S01]  /*89d90*/  IMAD.WIDE R8, R16.reuse, 0x2, R12 ;  /* 0x0000000210087825 */ /* 0x040fe200078e020c */
[----:B------:R-:W-:-:S05]  /*89da0*/  IADD3 R17, R16, c[0x0][0x198], RZ ;  /* 0x0000660010117a10 */ /* 0x000fca0007ffe0ff */
[----:B------:R0:W-:Y:S01]  /*89db0*/  @P2 STG.E.U16 [R10.64], R2 ;  /* 0x000000020a002986 */ /* 0x0001e2000c101506 */
[----:B------:R-:W-:Y:S02]  /*89dc0*/  ISETP.LT.AND P2, PT, R26, c[0x0][0x178], !P1 ;  /* 0x00005e001a007a0c */ /* 0x000fe40004f41270 */
[----:B------:R-:W-:Y:S01]  /*89dd0*/  PRMT R3, R2, 0x7632, R3 ;  /* 0x0000763202037816 */ /* 0x000fe20000000003 */
[----:B---3--:R1:W-:Y:S01]  /*89de0*/  @P3 STG.E.U16 [R8.64], R29 ;  /* 0x0000001d08003986 */ /* 0x0083e2000c101506 */
[----:B------:R-:W-:Y:S01]  /*89df0*/  ISETP.LT.AND P3, PT, R27, c[0x0][0x178], !P1 ;  /* 0x00005e001b007a0c */ /* 0x000fe20004f61270 */
[----:B0-----:R-:W-:Y:S02]  /*89e00*/  IMAD.WIDE R10, R16, 0x2, R6 ;  /* 0x00000002100a7825 */ /* 0x001fe400078e0206 */
[----:B------:R-:W3:Y:S01]  /*89e10*/  LDL.LU R2, [R1+0x41c] ;  /* 0x00041c0001027983 */ /* 0x000ee20000300800 */
[----:B------:R-:W-:Y:S01]  /*89e20*/  IADD3 R16, R22, 0xb5, RZ ;  /* 0x000000b516107810 */ /* 0x000fe20007ffe0ff */
[----:B-1----:R-:W-:-:S02]  /*89e30*/  IMAD.WIDE R8, R17, 0x2, R4 ;  /* 0x0000000211087825 */ /* 0x002fc400078e0204 */
[----:B----4-:R0:W-:Y:S01]  /*89e40*/  @P4 STG.E.U16 [R10.64], R21 ;  /* 0x000000150a004986 */ /* 0x0101e2000c101506 */
[----:B------:R-:W-:Y:S02]  /*89e50*/  ISETP.GE.AND P4, PT, R16, c[0x0][0x17c], PT ;  /* 0x00005f0010007a0c */ /* 0x000fe40003f86270 */
[----:B------:R-:W-:Y:S01]  /*89e60*/  PRMT R16, R29, 0x7632, R16 ;  /* 0x000076321d107816 */ /* 0x000fe20000000010 */
[----:B------:R1:W-:Y:S01]  /*89e70*/  @P5 STG.E.U16 [R8.64], R0 ;  /* 0x0000000008005986 */ /* 0x0003e2000c101506 */
[----:B------:R-:W-:-:S03]  /*89e80*/  ISETP.LT.AND P1, PT, R23, c[0x0][0x178], !P1 ;  /* 0x00005e0017007a0c */ /* 0x000fc60004f21270 */
[----:B------:R-:W4:Y:S01]  /*89e90*/  LDL.LU R29, [R1+0x39c] ;  /* 0x00039c00011d7983 */ /* 0x000f220000300800 */
[----:B0-----:R-:W-:Y:S01]  /*89ea0*/  IMAD.WIDE R10, R17, 0x2, R14 ;  /* 0x00000002110a7825 */ /* 0x001fe200078e020e */
[----:B------:R-:W-:-:S04]  /*89eb0*/  ISETP.LT.AND P5, PT, R26, c[0x0][0x178], !P6 ;  /* 0x00005e001a007a0c */ /* 0x000fc800077a1270 */
[----:B------:R0:W-:Y:S01]  /*89ec0*/  @P2 STG.E.U16 [R10.64], R3 ;  /* 0x000000030a002986 */ /* 0x0001e2000c101506 */
[----:B------:R-:W-:Y:S01]  /*89ed0*/  ISETP.LT.AND P2, PT, R28, c[0x0][0x178], !P6 ;  /* 0x00005e001c007a0c */ /* 0x000fe20007741270 */
[----:B-1----:R-:W-:Y:S01]  /*89ee0*/  IMAD.WIDE R8, R17, 0x2, R12 ;  /* 0x0000000211087825 */ /* 0x002fe200078e020c */
[----:B------:R-:W-:-:S04]  /*89ef0*/  PRMT R0, R21, 0x7632, R0 ;  /* 0x0000763215007816 */ /* 0x000fc80000000000 */
[----:B------:R1:W-:Y:S01]  /*89f00*/  @P3 STG.E.U16 [R8.64], R16 ;  /* 0x0000001008003986 */ /* 0x0003e2000c101506 */
[----:B0-----:R-:W-:-:S05]  /*89f10*/  IADD3 R3, R17, c[0x0][0x198], RZ ;  /* 0x0000660011037a10 */ /* 0x001fca0007ffe0ff */
[----:B------:R-:W-:-:S04]  /*89f20*/  IMAD.WIDE R10, R3, 0x2, R14 ;  /* 0x00000002030a7825 */ /* 0x000fc800078e020e */
[----:B-1----:R-:W-:-:S04]  /*89f30*/  IMAD.WIDE R16, R17, 0x2, R6 ;  /* 0x0000000211107825 */ /* 0x002fc800078e0206 */
[----:B------:R-:W-:Y:S01]  /*89f40*/  IMAD.WIDE R8, R3, 0x2, R4 ;  /* 0x0000000203087825 */ /* 0x000fe200078e0204 */
[----:B------:R0:W-:Y:S04]  /*89f50*/  @P1 STG.E.U16 [R16.64], R0 ;  /* 0x0000000010001986 */ /* 0x0001e8000c101506 */
[----:B-----5:R1:W-:Y:S01]  /*89f60*/  @P2 STG.E.U16 [R8.64], R25 ;  /* 0x0000001908002986 */ /* 0x0203e2000c101506 */
[----:B0-----:R-:W-:-:S03]  /*89f70*/  PRMT R0, R25, 0x7632, R0 ;  /* 0x0000763219007816 */ /* 0x001fc60000000000 */
[----:B-1----:R-:W5:Y:S04]  /*89f80*/  LDL.LU R25, [R1+0x4ec] ;  /* 0x0004ec0001197983 */ /* 0x002f680000300800 */
[----:B--2---:R0:W-:Y:S01]  /*89f90*/  @P5 STG.E.U16 [R10.64], R24 ;  /* 0x000000180a005986 */ /* 0x0041e2000c101506 */
[----:B------:R-:W-:-:S03]  /*89fa0*/  PRMT R20, R24, 0x7632, R20 ;  /* 0x0000763218147816 */ /* 0x000fc60000000014 */
[----:B0-----:R-:W2:Y:S01]  /*89fb0*/  LDL.LU R24, [R1+0x4cc] ;  /* 0x0004cc0001187983 */ /* 0x001ea20000300800 */
[----:B------:R-:W-:Y:S01]  /*89fc0*/  ISETP.LT.AND P3, PT, R27, c[0x0][0x178], !P6 ;  /* 0x00005e001b007a0c */ /* 0x000fe20007761270 */
[----:B------:R-:W-:Y:S01]  /*89fd0*/  IMAD.WIDE R8, R3, 0x2, R12 ;  /* 0x0000000203087825 */ /* 0x000fe200078e020c */
[----:B------:R-:W-:Y:S02]  /*89fe0*/  ISETP.LT.AND P6, PT, R23, c[0x0][0x178], !P6 ;  /* 0x00005e0017007a0c */ /* 0x000fe400077c1270 */
[----:B------:R-:W-:Y:S02]  /*89ff0*/  ISETP.LT.AND P2, PT, R28, c[0x0][0x178], !P4 ;  /* 0x00005e001c007a0c */ /* 0x000fe40006741270 */
[----:B------:R-:W-:Y:S02]  /*8a000*/  ISETP.LT.AND P5, PT, R26, c[0x0][0x178], !P4 ;  /* 0x00005e001a007a0c */ /* 0x000fe400067a1270 */
[----:B------:R-:W-:Y:S02]  /*8a010*/  IADD3 R19, R3, c[0x0][0x198], RZ ;  /* 0x0000660003137a10 */ /* 0x000fe40007ffe0ff */
[----:B------:R-:W-:-:S03]  /*8a020*/  IADD3 R18, R22, 0xb6, RZ ;  /* 0x000000b616127810 */ /* 0x000fc60007ffe0ff */
[----:B---3--:R0:W-:Y:S01]  /*8a030*/  @P3 STG.E.U16 [R8.64], R2 ;  /* 0x0000000208003986 */ /* 0x0081e2000c101506 */
[----:B------:R-:W-:Y:S01]  /*8a040*/  ISETP.LT.AND P3, PT, R27, c[0x0][0x178], !P4 ;  /* 0x00005e001b007a0c */ /* 0x000fe20006761270 */
[----:B------:R-:W-:Y:S01]  /*8a050*/  IMAD.WIDE R10, R19, 0x2, R4 ;  /* 0x00000002130a7825 */ /* 0x000fe200078e0204 */
[----:B------:R-:W-:Y:S02]  /*8a060*/  ISETP.LT.AND P4, PT, R23, c[0x0][0x178], !P4 ;  /* 0x00005e0017007a0c */ /* 0x000fe40006781270 */
[----:B------:R-:W-:Y:S01]  /*8a070*/  ISETP.GE.AND P1, PT, R18, c[0x0][0x17c], PT ;  /* 0x00005f0012007a0c */ /* 0x000fe20003f26270 */
[----:B------:R-:W-:-:S04]  /*8a080*/  IMAD.WIDE R16, R19, 0x2, R14 ;  /* 0x0000000213107825 */ /* 0x000fc800078e020e */
[----:B0-----:R-:W-:Y:S01]  /*8a090*/  IMAD.WIDE R8, R3, 0x2, R6 ;  /* 0x0000000203087825 */ /* 0x001fe200078e0206 */
[----:B------:R-:W-:Y:S02]  /*8a0a0*/  PRMT R18, R2, 0x7632, R18 ;  /* 0x0000763202127816 */ /* 0x000fe40000000012 */
[----:B----4-:R-:W-:Y:S01]  /*8a0b0*/  PRMT R3, R29, 0x7632, R3 ;  /* 0x000076321d037816 */ /* 0x010fe20000000003 */
[----:B------:R-:W3:Y:S04]  /*8a0c0*/  LDL.LU R2, [R1+0x49c] ;  /* 0x00049c0001027983 */ /* 0x000ee80000300800 */
[----:B------:R0:W-:Y:S04]  /*8a0d0*/  @P6 STG.E.U16 [R8.64], R29 ;  /* 0x0000001d08006986 */ /* 0x0001e8000c101506 */
[----:B------:R1:W-:Y:S01]  /*8a0e0*/  @P2 STG.E.U16 [R10.64], R0 ;  /* 0x000000000a002986 */ /* 0x0003e2000c101506 */
[----:B------:R-:W-:-:S03]  /*8a0f0*/  ISETP.LT.AND P2, PT, R28, c[0x0][0x178], !P1 ;  /* 0x00005e001c007a0c */ /* 0x000fc60004f41270 */
[----:B------:R4:W-:Y:S01]  /*8a100*/  @P5 STG.E.U16 [R16.64], R20 ;  /* 0x0000001410005986 */ /* 0x0009e2000c101506 */
[----:B------:R-:W-:Y:S01]  /*8a110*/  ISETP.LT.AND P5, PT, R26, c[0x0][0x178], !P1 ;  /* 0x00005e001a007a0c */ /* 0x000fe20004fa1270 */
[C---:B0-----:R-:W-:Y:S02]  /*8a120*/  IMAD.WIDE R8, R19.reuse, 0x2, R12 ;  /* 0x0000000213087825 */ /* 0x041fe400078e020c */
[----:B------:R-:W3:Y:S02]  /*8a130*/  LDL.LU R29, [R1+0x45c] ;  /* 0x00045c00011d7983 */ /* 0x000ee40000300800 */
[C---:B-1----:R-:W-:Y:S01]  /*8a140*/  IMAD.WIDE R10, R19.reuse, 0x2, R6 ;  /* 0x00000002130a7825 */ /* 0x042fe200078e0206 */
[----:B------:R-:W-:Y:S01]  /*8a150*/  IADD3 R0, R19, c[0x0][0x198], RZ ;  /* 0x0000660013007a10 */ /* 0x000fe20007ffe0ff */
[----:B------:R0:W-:Y:S01]  /*8a160*/  @P3 STG.E.U16 [R8.64], R18 ;  /* 0x0000001208003986 */ /* 0x0001e2000c101506 */
[C---:B----4-:R-:W-:Y:S02]  /*8a170*/  IADD3 R16, R22.reuse, 0xb7, RZ ;  /* 0x000000b716107810 */ /* 0x050fe40007ffe0ff */
[----:B------:R-:W-:Y:S01]  /*8a180*/  IADD3 R17, R22, 0xb8, RZ ;  /* 0x000000b816117810 */ /* 0x000fe20007ffe0ff */
[----:B------:R-:W-:Y:S01]  /*8a190*/  @P4 STG.E.U16 [R10.64], R3 ;  /* 0x000000030a004986 */ /* 0x000fe2000c101506 */
[----:B------:R-:W-:-:S02]  /*8a1a0*/  ISETP.GE.AND P3, PT, R16, c[0x0][0x17c], PT ;  /* 0x00005f0010007a0c */ /* 0x000fc40003f66270 */
[----:B------:R-:W-:Y:S01]  /*8a1b0*/  ISETP.GE.AND P4, PT, R17, c[0x0][0x17c], PT ;  /* 0x00005f0011007a0c */ /* 0x000fe20003f86270 */
[----:B------:R-:W-:-:S04]  /*8a1c0*/  IMAD.WIDE R16, R0, 0x2, R4 ;  /* 0x0000000200107825 */ /* 0x000fc800078e0204 */
[----:B0-----:R-:W-:Y:S01]  /*8a1d0*/  IMAD.WIDE R8, R0, 0x2, R14 ;  /* 0x0000000200087825 */ /* 0x001fe200078e020e */
[----:B-----5:R-:W-:Y:S01]  /*8a1e0*/  @P2 STG.E.U16 [R16.64], R25 ;  /* 0x0000001910002986 */ /* 0x020fe2000c101506 */
[----:B--2---:R-:W-:-:S03]  /*8a1f0*/  PRMT R18, R24, 0x7632, R18 ;  /* 0x0000763218127816 */ /* 0x004fc60000000012 */
[----:B------:R0:W-:Y:S04]  /*8a200*/  @P5 STG.E.U16 [R8.64], R24 ;  /* 0x0000001808005986 */ /* 0x0001e8000c101506 */
[----:B0-----:R-:W2:Y:S01]  /*8a210*/  LDL.LU R24, [R1+0x50c] ;  /* 0x00050c0001187983 */ /* 0x001ea20000300800 */
[----:B------:R-:W-:Y:S02]  /*8a220*/  ISETP.LT.AND P6, PT, R27, c[0x0][0x178], !P1 ;  /* 0x00005e001b007a0c */ /* 0x000fe40004fc1270 */
[----:B------:R-:W-:Y:S01]  /*8a230*/  ISETP.LT.AND P1, PT, R23, c[0x0][0x178], !P1 ;  /* 0x00005e0017007a0c */ /* 0x000fe20004f21270 */
[----:B------:R-:W-:Y:S01]  /*8a240*/  IMAD.WIDE R10, R0, 0x2, R12 ;  /* 0x00000002000a7825 */ /* 0x000fe200078e020c */
[----:B------:R-:W-:-:S03]  /*8a250*/  ISETP.LT.AND P2, PT, R28, c[0x0][0x178], !P3 ;  /* 0x00005e001c007a0c */ /* 0x000fc60005f41270 */
[C---:B------:R-:W-:Y:S01]  /*8a260*/  IMAD.WIDE R8, R0.reuse, 0x2, R6 ;  /* 0x0000000200087825 */ /* 0x040fe200078e0206 */
[----:B------:R-:W-:Y:S02]  /*8a270*/  IADD3 R0, R0, c[0x0][0x198], RZ ;  /* 0x0000660000007a10 */ /* 0x000fe40007ffe0ff */
[----:B------:R-:W-:Y:S02]  /*8a280*/  ISETP.LT.AND P5, PT, R26, c[0x0][0x178], !P3 ;  /* 0x00005e001a007a0c */ /* 0x000fe40005fa1270 */
[----:B------:R-:W-:Y:S01]  /*8a290*/  PRMT R3, R25, 0x7632, R3 ;  /* 0x0000763219037816 */ /* 0x000fe20000000003 */
[----:B---3--:R-:W-:Y:S04]  /*8a2a0*/  @P6 STG.E.U16 [R10.64], R2 ;  /* 0x000000020a006986 */ /* 0x008fe8000c101506 */
[----:B--2---:R0:W-:Y:S04]  /*8a2b0*/  STL [R1+0x23d4], R24 ;  /* 0x0023d41801007387 */ /* 0x0041e80000100800 */
[----:B0-----:R-:W2:Y:S01]  /*8a2c0*/  LDL R24, [R1+0x52c] ;  /* 0x00052c0001187983 */ /* 0x001ea20000100800 */
[----:B------:R-:W-:-:S03]  /*8a2d0*/  ISETP.LT.AND P6, PT, R27, c[0x0][0x178], !P3 ;  /* 0x00005e001b007a0c */ /* 0x000fc60005fc1270 */
[----:B------:R0:W-:Y:S01]  /*8a2e0*/  @P1 STG.E.U16 [R8.64], R29 ;  /* 0x0000001d08001986 */ /* 0x0001e2000c101506 */
[----:B------:R-:W-:Y:S01]  /*8a2f0*/  ISETP.LT.AND P3, PT, R23, c[0x0][0x178], !P3 ;  /* 0x00005e0017007a0c */ /* 0x000fe20005f61270 */
[----:B------:R-:W-:Y:S01]  /*8a300*/  IMAD.WIDE R10, R0, 0x2, R14 ;  /* 0x00000002000a7825 */ /* 0x000fe200078e020e */
[----:B------:R-:W-:Y:S02]  /*8a310*/  PRMT R19, R2, 0x7632, R19 ;  /* 0x0000763202137816 */ /* 0x000fe40000000013 */
[----:B------:R-:W-:Y:S01]  /*8a320*/  IADD3 R20, R22, 0xb9, RZ ;  /* 0x000000b916147810 */ /* 0x000fe20007ffe0ff */
[C---:B------:R-:W-:Y:S01]  /*8a330*/  IMAD.WIDE R16, R0.reuse, 0x2, R12 ;  /* 0x0000000200107825 */ /* 0x040fe200078e020c */
[----:B------:R-:W3:Y:S03]  /*8a340*/  LDL.LU R2, [R1+0x4dc] ;  /* 0x0004dc0001027983 */ /* 0x000ee60000300800 */
[----:B0-----:R-:W-:Y:S01]  /*8a350*/  IMAD.WIDE R8, R0, 0x2, R4 ;  /* 0x0000000200087825 */ /* 0x001fe200078e0204 */
[----:B------:R-:W-:Y:S01]  /*8a360*/  ISETP.GE.AND P1, PT, R20, c[0x0][0x17c], PT ;  /* 0x00005f0014007a0c */ /* 0x000fe20003f26270 */
[----:B------:R-:W4:Y:S04]  /*8a370*/  LDL.LU R21, [R1+0x47c] ;  /* 0x00047c0001157983 */ /* 0x000f280000300800 */
[----:B------:R0:W-:Y:S01]  /*8a380*/  @P2 STG.E.U16 [R8.64], R3 ;  /* 0x0000000308002986 */ /* 0x0001e2000c101506 */
[----:B------:R-:W-:-:S02]  /*8a390*/  ISETP.LT.AND P2, PT, R28, c[0x0][0x178], !P4 ;  /* 0x00005e001c007a0c */ /* 0x000fc40006741270 */
[----:B------:R-:W-:Y:S01]  /*8a3a0*/  PRMT R20, R29, 0x7632, R20 ;  /* 0x000076321d147816 */ /* 0x000fe20000000014 */
[----:B------:R-:W-:Y:S04]  /*8a3b0*/  @P5 STG.E.U16 [R10.64], R18 ;  /* 0x000000120a005986 */ /* 0x000fe8000c101506 */
[----:B------:R-:W5:Y:S01]  /*8a3c0*/  LDL.LU R25, [R1+0x58c] ;  /* 0x00058c0001197983 */ /* 0x000f620000300800 */
[C---:B0-----:R-:W-:Y:S01]  /*8a3d0*/  IMAD.WIDE R8, R0.reuse, 0x2, R6 ;  /* 0x0000000200087825 */ /* 0x041fe200078e0206 */
[----:B------:R-:W-:Y:S02]  /*8a3e0*/  IADD3 R0, R0, c[0x0][0x198], RZ ;  /* 0x0000660000007a10 */ /* 0x000fe40007ffe0ff */
[----:B------:R0:W-:Y:S04]  /*8a3f0*/  @P6 STG.E.U16 [R16.64], R19 ;  /* 0x0000001310006986 */ /* 0x0001e8000c101506 */
[----:B------:R-:W-:Y:S04]  /*8a400*/  @P3 STG.E.U16 [R8.64], R20 ;  /* 0x0000001408003986 */ /* 0x000fe8000c101506 */
[----:B------:R-:W3:Y:S01]  /*8a410*/  LDL.LU R29, [R1+0x51c] ;  /* 0x00051c00011d7983 */ /* 0x000ee20000300800 */
[----:B0-----:R-:W-:-:S05]  /*8a420*/  IMAD.WIDE R16, R0, 0x2, R4 ;  /* 0x0000000200107825 */ /* 0x001fca00078e0204 */
[----:B--2---:R0:W-:Y:S04]  /*8a430*/  @P2 STG.E.U16 [R16.64], R24 ;  /* 0x0000001810002986 */ /* 0x0041e8000c101506 */
[----:B0-----:R-:W2:Y:S01]  /*8a440*/  LDL.LU R24, [R1+0x23d4] ;  /* 0x0023d40001187983 */ /* 0x001ea20000300800 */
[----:B------:R-:W-:Y:S01]  /*8a450*/  ISETP.LT.AND P5, PT, R26, c[0x0][0x178], !P4 ;  /* 0x00005e001a007a0c */ /* 0x000fe200067a1270 */
[----:B------:R-:W-:Y:S01]  /*8a460*/  IMAD.WIDE R10, R0, 0x2, R14 ;  /* 0x00000002000a7825 */ /* 0x000fe200078e020e */
[----:B------:R-:W-:Y:S02]  /*8a470*/  ISETP.LT.AND P6, PT, R27, c[0x0][0x178], !P4 ;  /* 0x00005e001b007a0c */ /* 0x000fe400067c1270 */
[----:B------:R-:W-:-:S09]  /*8a480*/  ISETP.LT.AND P4, PT, R23, c[0x0][0x178], !P4 ;  /* 0x00005e0017007a0c */ /* 0x000fd20006781270 */
[----:B--2---:R0:W-:Y:S04]  /*8a490*/  @P5 STG.E.U16 [R10.64], R24 ;  /* 0x000000180a005986 */ /* 0x0041e8000c101506 */
[----:B0-----:R-:W2:Y:S01]  /*8a4a0*/  LDL.LU R11, [R1+0x52c] ;  /* 0x00052c00010b7983 */ /* 0x001ea20000300800 */
[----:B------:R-:W-:Y:S01]  /*8a4b0*/  ISETP.LT.AND P5, PT, R28, c[0x0][0x178], !P1 ;  /* 0x00005e001c007a0c */ /* 0x000fe20004fa1270 */
[----:B------:R-:W-:-:S04]  /*8a4c0*/  IMAD.WIDE R8, R0, 0x2, R12 ;  /* 0x0000000200087825 */ /* 0x000fc800078e020c */
[C---:B------:R-:W-:Y:S01]  /*8a4d0*/  IMAD.WIDE R16, R0.reuse, 0x2, R6 ;  /* 0x0000000200107825 */ /* 0x040fe200078e0206 */
[----:B------:R-:W-:Y:S01]  /*8a4e0*/  IADD3 R0, R0, c[0x0][0x198], RZ ;  /* 0x0000660000007a10 */ /* 0x000fe20007ffe0ff */
[----:B---3--:R0:W-:Y:S01]  /*8a4f0*/  @P6 STG.E.U16 [R8.64], R2 ;  /* 0x0000000208006986 */ /* 0x0081e2000c101506 */
[----:B------:R-:W-:Y:S02]  /*8a500*/  PRMT R20, R24, 0x7632, R20 ;  /* 0x0000763218147816 */ /* 0x000fe40000000014 */
[----:B------:R-:W-:Y:S01]  /*8a510*/  PRMT R18, R2, 0x7632, R18 ;  /* 0x0000763202127816 */ /* 0x000fe20000000012 */
[----:B----4-:R-:W-:Y:S04]  /*8a520*/  @P4 STG.E.U16 [R16.64], R21 ;  /* 0x0000001510004986 */ /* 0x010fe8000c101506 */
[----:B------:R-:W3:Y:S01]  /*8a530*/  LDL.LU R24, [R1+0x4fc] ;  /* 0x0004fc0001187983 */ /* 0x000ee20000300800 */
[----:B0-----:R-:W-:-:S03]  /*8a540*/  IMAD.WIDE R8, R0, 0x2, R4 ;  /* 0x0000000200087825 */ /* 0x001fc600078e0204 */
[----:B------:R-:W4:Y:S01]  /*8a550*/  LDL.LU R2, [R1+0x23d0] ;  /* 0x0023d00001027983 */ /* 0x000f220000300800 */
[----:B------:R-:W-:Y:S02]  /*8a560*/  ISETP.LT.AND P6, PT, R26, c[0x0][0x178], !P1 ;  /* 0x00005e001a007a0c */ /* 0x000fe40004fc1270 */
[----:B------:R-:W-:Y:S02]  /*8a570*/  ISETP.LT.AND P4, PT, R27, c[0x0][0x178], !P1 ;  /* 0x00005e001b007a0c */ /* 0x000fe40004f81270 */
[----:B------:R-:W-:Y:S02]  /*8a580*/  IADD3 R3, R22, 0xba, RZ ;  /* 0x000000ba16037810 */ /* 0x000fe40007ffe0ff */
[----:B--2---:R-:W-:-:S05]  /*8a590*/  PRMT R19, R11, 0x7632, R19 ;  /* 0x000076320b137816 */ /* 0x004fca0000000013 */
[----:B------:R0:W-:Y:S04]  /*8a5a0*/  @P5 STG.E.U16 [R8.64], R19 ;  /* 0x0000001308005986 */ /* 0x0001e8000c101506 */
[----:B0-----:R-:W2:Y:S01]  /*8a5b0*/  LDL.LU R19, [R1+0x46c] ;  /* 0x00046c0001137983 */ /* 0x001ea20000300800 */
[----:B------:R-:W-:Y:S01]  /*8a5c0*/  ISETP.LT.AND P1, PT, R23, c[0x0][0x178], !P1 ;  /* 0x00005e0017007a0c */ /* 0x000fe20004f21270 */
[----:B------:R-:W-:Y:S01]  /*8a5d0*/  IMAD.WIDE R10, R0, 0x2, R14 ;  /* 0x00000002000a7825 */ /* 0x000fe200078e020e */
[----:B------:R-:W-:-:S03]  /*8a5e0*/  ISETP.GE.AND P3, PT, R3, c[0x0][0x17c], PT ;  /* 0x00005f0003007a0c */ /* 0x000fc60003f66270 */
[----:B------:R-:W-:Y:S01]  /*8a5f0*/  IMAD.WIDE R16, R0, 0x2, R12 ;  /* 0x0000000200107825 */ /* 0x000fe200078e020c */
[----:B------:R-:W-:Y:S01]  /*8a600*/  IADD3 R3, R22, 0xbb, RZ ;  /* 0x000000bb16037810 */ /* 0x000fe20007ffe0ff */
[----:B------:R-:W-:Y:S01]  /*8a610*/  @P6 STG.E.U16 [R10.64], R20 ;  /* 0x000000140a006986 */ /* 0x000fe2000c101506 */
[----:B------:R-:W-:Y:S01]  /*8a620*/  ISETP.LT.AND P5, PT, R28, c[0x0][0x178], !P3 ;  /* 0x00005e001c007a0c */ /* 0x000fe20005fa1270 */
[----:B------:R-:W-:Y:S01]  /*8a630*/  IMAD.WIDE R8, R0, 0x2, R6 ;  /* 0x0000000200087825 */ /* 0x000fe200078e0206 */
[----:B------:R-:W-:Y:S01]  /*8a640*/  ISETP.GE.AND P2, PT, R3, c[0x0][0x17c], PT ;  /* 0x00005f0003007a0c */ /* 0x000fe20003f46270 */
[----:B------:R0:W-:Y:S01]  /*8a650*/  @P4 STG.E.U16 [R16.64], R18 ;  /* 0x0000001210004986 */ /* 0x0001e2000c101506 */
[----:B------:R-:W-:Y:S02]  /*8a660*/  ISETP.LT.AND P4, PT, R26, c[0x0][0x178], !P3 ;  /* 0x00005e001a007a0c */ /* 0x000fe40005f81270 */
[----:B------:R-:W-:Y:S02]  /*8a670*/  PRMT R3, R21, 0x7632, R3 ;  /* 0x0000763215037816 */ /* 0x000fe40000000003 */
[----:B------:R-:W4:Y:S01]  /*8a680*/  LDL.LU R21, [R1+0x5bc] ;  /* 0x0005bc0001157983 */ /* 0x000f220000300800 */
[----:B0-----:R-:W-:-:S03]  /*8a690*/  IADD3 R16, R0, c[0x0][0x198], RZ ;  /* 0x0000660000107a10 */ /* 0x001fc60007ffe0ff */
[----:B------:R0:W-:Y:S01]  /*8a6a0*/  @P1 STG.E.U16 [R8.64], R3 ;  /* 0x0000000308001986 */ /* 0x0001e2000c101506 */
[----:B------:R-:W-:Y:S01]  /*8a6b0*/  ISETP.LT.AND P1, PT, R27, c[0x0][0x178], !P3 ;  /* 0x00005e001b007a0c */ /* 0x000fe20005f21270 */
[----:B------:R-:W-:Y:S01]  /*8a6c0*/  IMAD.WIDE R10, R16, 0x2, R14 ;  /* 0x00000002100a7825 */ /* 0x000fe200078e020e */
[----:B------:R-:W-:-:S03]  /*8a6d0*/  ISETP.LT.AND P3, PT, R23, c[0x0][0x178], !P3 ;  /* 0x00005e0017007a0c */ /* 0x000fc60005f61270 */
[----:B0-----:R-:W-:Y:S01]  /*8a6e0*/  IMAD.WIDE R8, R16, 0x2, R4 ;  /* 0x0000000210087825 */ /* 0x001fe200078e0204 */
[----:B------:R-:W-:-:S04]  /*8a6f0*/  PRMT R3, R29, 0x7632, R3 ;  /* 0x000076321d037816 */ /* 0x000fc80000000003 */
[----:B-----5:R0:W-:Y:S01]  /*8a700*/  @P5 STG.E.U16 [R8.64], R25 ;  /* 0x0000001908005986 */ /* 0x0201e2000c101506 */
[----:B------:R-:W-:-:S03]  /*8a710*/  IADD3 R0, R22, 0xbc, RZ ;  /* 0x000000bc16007810 */ /* 0x000fc60007ffe0ff */
[----:B------:R1:W-:Y:S01]  /*8a720*/  @P4 STG.E.U16 [R10.64], R29 ;  /* 0x0000001d0a004986 */ /* 0x0003e2000c101506 */
[----:B------:R-:W-:Y:S02]  /*8a730*/  IADD3 R17, R16, c[0x0][0x198], RZ ;  /* 0x0000660010117a10 */ /* 0x000fe40007ffe0ff */
[----:B------:R-:W-:Y:S01]  /*8a740*/  ISETP.GE.AND P6, PT, R0, c[0x0][0x17c], PT ;  /* 0x00005f0000007a0c */ /* 0x000fe20003fc6270 */
[C---:B0-----:R-:W-:Y:S01]  /*8a750*/  IMAD.WIDE R8, R16.reuse, 0x2, R12 ;  /* 0x0000000210087825 */ /* 0x041fe200078e020c */
[----:B-1----:R-:W5:Y:S03]  /*8a760*/  LDL.LU R29, [R1+0x59c] ;  /* 0x00059c00011d7983 */ /* 0x002f660000300800 */
[----:B------:R-:W-:Y:S01]  /*8a770*/  IMAD.WIDE R10, R16, 0x2, R6 ;  /* 0x00000002100a7825 */ /* 0x000fe200078e0206 */
[----:B------:R-:W-:Y:S02]  /*8a780*/  IADD3 R16, R22, 0xbd, RZ ;  /* 0x000000bd16107810 */ /* 0x000fe40007ffe0ff */
[----:B------:R-:W-:Y:S01]  /*8a790*/  PRMT R0, R25, 0x7632, R0 ;  /* 0x0000763219007816 */ /* 0x000fe20000000000 */
[----:B---3--:R0:W-:Y:S04]  /*8a7a0*/  @P1 STG.E.U16 [R8.64], R24 ;  /* 0x0000001808001986 */ /* 0x0081e8000c101506 */
[----:B------:R-:W3:Y:S04]  /*8a7b0*/  LDL.LU R25, [R1+0x57c] ;  /* 0x00057c0001197983 */ /* 0x000ee80000300800 */
[----:B--2---:R1:W-:Y:S01]  /*8a7c0*/  @P3 STG.E.U16 [R10.64], R19 ;  /* 0x000000130a003986 */ /* 0x0043e2000c101506 */
[----:B------:R-:W-:-:S02]  /*8a7d0*/  ISETP.GE.AND P3, PT, R16, c[0x0][0x17c], PT ;  /* 0x00005f0010007a0c */ /* 0x000fc40003f66270 */
[----:B------:R-:W-:Y:S02]  /*8a7e0*/  PRMT R16, R24, 0x7632, R16 ;  /* 0x0000763218107816 */ /* 0x000fe40000000010 */
[----:B0-----:R-:W2:Y:S01]  /*8a7f0*/  LDL.LU R24, [R1+0x56c] ;  /* 0x00056c0001187983 */ /* 0x001ea20000300800 */
[----:B------:R-:W-:Y:S02]  /*8a800*/  ISETP.LT.AND P5, PT, R28, c[0x0][0x178], !P2 ;  /* 0x00005e001c007a0c */ /* 0x000fe400057a1270 */
[----:B------:R-:W-:Y:S01]  /*8a810*/  ISETP.LT.AND P4, PT, R26, c[0x0][0x178], !P2 ;  /* 0x00005e001a007a0c */ /* 0x000fe20005781270 */
[----:B------:R-:W-:Y:S01]  /*8a820*/  IMAD.WIDE R8, R17, 0x2, R4 ;  /* 0x0000000211087825 */ /* 0x000fe200078e0204 */
[----:B------:R-:W-:-:S03]  /*8a830*/  ISETP.LT.AND P1, PT, R27, c[0x0][0x178], !P2 ;  /* 0x00005e001b007a0c */ /* 0x000fc60005721270 */
[----:B-1----:R-:W-:Y:S01]  /*8a840*/  IMAD.WIDE R10, R17, 0x2, R14 ;  /* 0x00000002110a7825 */ /* 0x002fe200078e020e */
[----:B------:R-:W-:-:S05]  /*8a850*/  ISETP.LT.AND P2, PT, R23, c[0x0][0x178], !P2 ;  /* 0x00005e0017007a0c */ /* 0x000fca0005741270 */
[----:B------:R0:W-:Y:S01]  /*8a860*/  @P5 STG.E.U16 [R8.64], R0 ;  /* 0x0000000008005986 */ /* 0x0001e2000c101506 */
[----:B------:R-:W-:-:S03]  /*8a870*/  ISETP.LT.AND P5, PT, R26, c[0x0][0x178], !P6 ;  /* 0x00005e001a007a0c */ /* 0x000fc600077a1270 */
[----:B------:R1:W-:Y:S01]  /*8a880*/  @P4 STG.E.U16 [R10.64], R3 ;  /* 0x000000030a004986 */ /* 0x0003e2000c101506 */
[----:B------:R-:W-:Y:S01]  /*8a890*/  ISETP.LT.AND P4, PT, R28, c[0x0][0x178], !P6 ;  /* 0x00005e001c007a0c */ /* 0x000fe20007781270 */
[C---:B0-----:R-:W-:Y:S01]  /*8a8a0*/  IMAD.WIDE R8, R17.reuse, 0x2, R12 ;  /* 0x0000000211087825 */ /* 0x041fe200078e020c */
[----:B-1----:R-:W-:-:S04]  /*8a8b0*/  IADD3 R3, R17, c[0x0][0x198], RZ ;  /* 0x0000660011037a10 */ /* 0x002fc80007ffe0ff */
[----:B------:R0:W-:Y:S01]  /*8a8c0*/  @P1 STG.E.U16 [R8.64], R16 ;  /* 0x0000001008001986 */ /* 0x0001e2000c101506 */
[----:B------:R-:W-:Y:S02]  /*8a8d0*/  PRMT R0, R19, 0x7632, R0 ;  /* 0x0000763213007816 */ /* 0x000fe40000000000 */
[----:B------:R-:W-:Y:S01]  /*8a8e0*/  ISETP.LT.AND P1, PT, R27, c[0x0][0x178], !P6 ;  /* 0x00005e001b007a0c */ /* 0x000fe20007721270 */
[----:B------:R-:W-:Y:S01]  /*8a8f0*/  IMAD.WIDE R10, R3, 0x2, R14 ;  /* 0x00000002030a7825 */ /* 0x000fe200078e020e */
[----:B------:R-:W-:-:S03]  /*8a900*/  ISETP.LT.AND P6, PT, R23, c[0x0][0x178], !P6 ;  /* 0x00005e0017007a0c */ /* 0x000fc600077c1270 */
[----:B0-----:R-:W-:-:S04]  /*8a910*/  IMAD.WIDE R16, R17, 0x2, R6 ;  /* 0x0000000211107825 */ /* 0x001fc800078e0206 */
[----:B------:R-:W-:Y:S01]  /*8a920*/  IMAD.WIDE R8, R3, 0x2, R4 ;  /* 0x0000000203087825 */ /* 0x000fe200078e0204 */
[----:B------:R-:W-:Y:S04]  /*8a930*/  @P2 STG.E.U16 [R16.64], R0 ;  /* 0x0000000010002986 */ /* 0x000fe8000c101506 */
[----:B----4-:R0:W-:Y:S01]  /*8a940*/  @P4 STG.E.U16 [R8.64], R21 ;  /* 0x0000001508004986 */ /* 0x0101e2000c101506 */
[----:B------:R-:W-:-:S03]  /*8a950*/  ISETP.LT.AND P4, PT, R28, c[0x0][0x178], !P3 ;  /* 0x00005e001c007a0c */ /* 0x000fc60005f81270 */
[----:B-----5:R1:W-:Y:S01]  /*8a960*/  @P5 STG.E.U16 [R10.64], R29 ;  /* 0x0000001d0a005986 */ /* 0x0203e2000c101506 */
[----:B------:R-:W-:Y:S02]  /*8a970*/  ISETP.LT.AND P5, PT, R26, c[0x0][0x178], !P3 ;  /* 0x00005e001a007a0c */ /* 0x000fe40005fa1270 */
[----:B------:R-:W-:Y:S02]  /*8a980*/  IADD3 R18, R22, 0xbe, RZ ;  /* 0x000000be16127810 */ /* 0x000fe40007ffe0ff */
[C---:B------:R-:W-:Y:S01]  /*8a990*/  IADD3 R19, R3.reuse, c[0x0][0x198], RZ ;  /* 0x0000660003137a10 */ /* 0x040fe20007ffe0ff */
[----:B0-----:R-:W-:Y:S01]  /*8a9a0*/  IMAD.WIDE R8, R3, 0x2, R12 ;  /* 0x0000000203087825 */ /* 0x001fe200078e020c */
[----:B------:R-:W-:Y:S02]  /*8a9b0*/  ISETP.GE.AND P2, PT, R18, c[0x0][0x17c], PT ;  /* 0x00005f0012007a0c */ /* 0x000fe40003f46270 */
[----:B------:R-:W-:Y:S01]  /*8a9c0*/  PRMT R18, R21, 0x7632, R18 ;  /* 0x0000763215127816 */ /* 0x000fe20000000012 */
[----:B------:R-:W-:Y:S01]  /*8a9d0*/  IMAD.WIDE R16, R3, 0x2, R6 ;  /* 0x0000000203107825 */ /* 0x000fe200078e0206 */
[----:B---3--:R0:W-:Y:S01]  /*8a9e0*/  @P1 STG.E.U16 [R8.64], R25 ;  /* 0x0000001908001986 */ /* 0x0081e2000c101506 */
[----:B------:R-:W-:-:S02]  /*8a9f0*/  PRMT R20, R29, 0x7632, R20 ;  /* 0x000076321d147816 */ /* 0x000fc40000000014 */
[----:B-1----:R-:W-:Y:S01]  /*8aa00*/  IMAD.WIDE R10, R19, 0x2, R4 ;  /* 0x00000002130a7825 */ /* 0x002fe200078e0204 */
[----:B------:R-:W3:Y:S01]  /*8aa10*/  LDL.LU R29, [R1+0x5ec] ;  /* 0x0005ec00011d7983 */ /* 0x000ee20000300800 */
[----:B------:R-:W-:-:S03]  /*8aa20*/  PRMT R0, R25, 0x7632, R0 ;  /* 0x0000763219007816 */ /* 0x000fc60000000000 */
[----:B------:R-:W4:Y:S01]  /*8aa30*/  LDL.LU R21, [R1+0x5cc] ;  /* 0x0005cc0001157983 */ /* 0x000f220000300800 */
[----:B0-----:R-:W-:-:S03]  /*8aa40*/  IMAD.WIDE R8, R19, 0x2, R14 ;  /* 0x0000000213087825 */ /* 0x001fc600078e020e */
[----:B------:R-:W5:Y:S04]  /*8aa50*/  LDL.LU R25, [R1+0x5ac] ;  /* 0x0005ac0001197983 */ /* 0x000f680000300800 */
[----:B--2---:R-:W-:Y:S04]  /*8aa60*/  @P6 STG.E.U16 [R16.64], R24 ;  /* 0x0000001810006986 */ /* 0x004fe8000c101506 */
[----:B------:R-:W-:Y:S04]  /*8aa70*/  @P4 STG.E.U16 [R10.64], R18 ;  /* 0x000000120a004986 */ /* 0x000fe8000c101506 */
[----:B------:R0:W-:Y:S04]  /*8aa80*/  @P5 STG.E.U16 [R8.64], R20 ;  /* 0x0000001408005986 */ /* 0x0001e8000c101506 */
[----:B0-----:R-:W2:Y:S01]  /*8aa90*/  LDL.LU R20, [R1+0x5dc] ;  /* 0x0005dc0001147983 */ /* 0x001ea20000300800 */
[----:B------:R-:W-:-:S02]  /*8aaa0*/  ISETP.LT.AND P1, PT, R27, c[0x0][0x178], !P3 ;  /* 0x00005e001b007a0c */ /* 0x000fc40005f21270 */
[----:B------:R-:W-:Y:S02]  /*8aab0*/  ISETP.LT.AND P3, PT, R23, c[0x0][0x178], !P3 ;  /* 0x00005e0017007a0c */ /* 0x000fe40005f61270 */
[----:B------:R-:W-:Y:S01]  /*8aac0*/  ISETP.LT.AND P5, PT, R28, c[0x0][0x178], !P2 ;  /* 0x00005e001c007a0c */ /* 0x000fe200057a1270 */
[C---:B------:R-:W-:Y:S01]  /*8aad0*/  IMAD.WIDE R8, R19.reuse, 0x2, R12 ;  /* 0x0000000213087825 */ /* 0x040fe200078e020c */
[----:B------:R-:W-:Y:S02]  /*8aae0*/  ISETP.LT.AND P6, PT, R26, c[0x0][0x178], !P2 ;  /* 0x00005e001a007a0c */ /* 0x000fe400057c1270 */
[----:B------:R-:W-:Y:S01]  /*8aaf0*/  PRMT R3, R24, 0x7632, R3 ;  /* 0x0000763218037816 */ /* 0x000fe20000000003 */
[C---:B------:R-:W-:Y:S01]  /*8ab00*/  IMAD.WIDE R10, R19.reuse, 0x2, R6 ;  /* 0x00000002130a7825 */ /* 0x040fe200078e0206 */
[----:B------:R-:W-:-:S03]  /*8ab10*/  IADD3 R19, R19, c[0x0][0x198], RZ ;  /* 0x0000660013137a10 */ /* 0x000fc60007ffe0ff */
[----:B------:R0:W-:Y:S04]  /*8ab20*/  @P1 STG.E.U16 [R8.64], R0 ;  /* 0x0000000008001986 */ /* 0x0001e8000c101506 */
[----:B------:R1:W-:Y:S01]  /*8ab30*/  @P3 STG.E.U16 [R10.64], R3 ;  /* 0x000000030a003986 */ /* 0x0003e2000c101506 */
[----:B0-----:R-:W-:-:S04]  /*8ab40*/  IMAD.WIDE R8, R19, 0x2, R4 ;  /* 0x0000000213087825 */ /* 0x001fc800078e0204 */
[----:B-1----:R-:W-:Y:S01]  /*8ab50*/  IMAD.WIDE R10, R19, 0x2, R14 ;  /* 0x00000002130a7825 */ /* 0x002fe200078e020e */
[----:B---3--:R-:W-:Y:S04]  /*8ab60*/  @P5 STG.E.U16 [R8.64], R29 ;  /* 0x0000001d08005986 */ /* 0x008fe8000c101506 */
[----:B--2---:R-:W-:Y:S04]  /*8ab70*/  @P6 STG.E.U16 [R10.64], R20 ;  /* 0x000000140a006986 */ /* 0x004fe8000c101506 */
[----:B------:R-:W0:Y:S04]  /*8ab80*/  LDS.128 R8, [R2] ;  /* 0x0000000002087984 */ /* 0x000e280000000c00 */
[----:B0-----:R-:W-:Y:S04]  /*8ab90*/  STL [R1+0x54], R9 ;  /* 0x0000540901007387 */ /* 0x001fe80000100800 */
[----:B------:R-:W-:Y:S04]  /*8aba0*/  STL.64 [R1+0x58], R10 ;  /* 0x0000580a01007387 */ /* 0x000fe80000100a00 */
[----:B------:R-:W2:Y:S01]  /*8abb0*/  LDL R24, [R1+0x610] ;  /* 0x0006100001187983 */ /* 0x000ea20000100800 */
[----:B------:R-:W-:-:S02]  /*8abc0*/  ISETP.LT.AND P4, PT, R27, c[0x0][0x178], !P2 ;  /* 0x00005e001b007a0c */ /* 0x000fc40005781270 */
[----:B------:R-:W-:Y:S02]  /*8abd0*/  IADD3 R16, R22, 0xbf, RZ ;  /* 0x000000bf16107810 */ /* 0x000fe40007ffe0ff */
[----:B------:R-:W-:Y:S02]  /*8abe0*/  ISETP.LT.AND P2, PT, R23, c[0x0][0x178], !P2 ;  /* 0x00005e0017007a0c */ /* 0x000fe40005741270 */
[----:B------:R-:W-:Y:S01]  /*8abf0*/  ISETP.GE.AND P1, PT, R16, c[0x0][0x17c], PT ;  /* 0x00005f0010007a0c */ /* 0x000fe20003f26270 */
[----:B------:R-:W-:Y:S01]  /*8ac00*/  IMAD.WIDE R16, R19, 0x2, R12 ;  /* 0x0000000213107825 */ /* 0x000fe200078e020c */
[----:B------:R-:W-:Y:S02]  /*8ac10*/  IADD3 R0, R22, 0xc0, RZ ;  /* 0x000000c016007810 */ /* 0x000fe40007ffe0ff */
[----:B------:R-:W-:Y:S02]  /*8ac20*/  ISETP.LT.AND P5, PT, R28, c[0x0][0x178], !P1 ;  /* 0x00005e001c007a0c */ /* 0x000fe40004fa1270 */
[----:B------:R-:W-:Y:S01]  /*8ac30*/  ISETP.LT.AND P6, PT, R26, c[0x0][0x178], !P1 ;  /* 0x00005e001a007a0c */ /* 0x000fe20004fc1270 */
[----:B----4-:R0:W-:Y:S01]  /*8ac40*/  @P4 STG.E.U16 [R16.64], R21 ;  /* 0x0000001510004986 */ /* 0x0101e2000c101506 */
[----:B------:R-:W-:-:S02]  /*8ac50*/  ISETP.LT.AND P4, PT, R27, c[0x0][0x178], !P1 ;  /* 0x00005e001b007a0c */ /* 0x000fc40004f81270 */
[----:B------:R-:W-:Y:S02]  /*8ac60*/  IADD3 R3, R19, c[0x0][0x198], RZ ;  /* 0x0000660013037a10 */ /* 0x000fe40007ffe0ff */
[----:B------:R-:W-:Y:S02]  /*8ac70*/  ISETP.GE.AND P3, PT, R0, c[0x0][0x17c], PT ;  /* 0x00005f0000007a0c */ /* 0x000fe40003f66270 */
[----:B------:R-:W-:Y:S01]  /*8ac80*/  PRMT R0, R29, 0x7632, R0 ;  /* 0x000076321d007816 */ /* 0x000fe20000000000 */
[----:B------:R-:W-:Y:S02]  /*8ac90*/  IMAD.MOV.U32 R29, RZ, RZ, R8 ;  /* 0x000000ffff1d7224 */ /* 0x000fe400078e0008 */
[----:B0-----:R-:W-:Y:S01]  /*8aca0*/  IMAD.WIDE R16, R19, 0x2, R6 ;  /* 0x0000000213107825 */ /* 0x001fe200078e0206 */
[----:B------:R-:W-:-:S03]  /*8acb0*/  PRMT R18, R20, 0x7632, R18 ;  /* 0x0000763214127816 */ /* 0x000fc60000000012 */
[----:B------:R-:W-:Y:S01]  /*8acc0*/  IMAD.WIDE R10, R3, 0x2, R4 ;  /* 0x00000002030a7825 */ /* 0x000fe200078e0204 */
[----:B-----5:R0:W-:Y:S01]  /*8acd0*/  @P2 STG.E.U16 [R16.64], R25 ;  /* 0x0000001910002986 */ /* 0x0201e2000c101506 */
[----:B------:R-:W-:Y:S02]  /*8ace0*/  PRMT R19, R21, 0x7632, R19 ;  /* 0x0000763215137816 */ /* 0x000fe40000000013 */
[----:B------:R-:W-:Y:S01]  /*8acf0*/  IMAD.WIDE R8, R3, 0x2, R14 ;  /* 0x0000000203087825 */ /* 0x000fe200078e020e */
[----:B------:R1:W-:Y:S01]  /*8ad00*/  @P5 STG.E.U16 [R10.64], R0 ;  /* 0x000000000a005986 */ /* 0x0003e2000c101506 */
[----:B------:R-:W-:-:S03]  /*8ad10*/  ISETP.LT.AND P1, PT, R23, c[0x0][0x178], !P1 ;  /* 0x00005e0017007a0c */ /* 0x000fc60004f21270 */
[----:B------:R3:W-:Y:S01]  /*8ad20*/  @P6 STG.E.U16 [R8.64], R18 ;  /* 0x0000001208006986 */ /* 0x0007e2000c101506 */
[----:B0-----:R-:W-:Y:S01]  /*8ad30*/  IMAD.WIDE R16, R3, 0x2, R12 ;  /* 0x0000000203107825 */ /* 0x001fe200078e020c */
[----:B------:R-:W-:-:S04]  /*8ad40*/  IADD3 R20, R22, 0xc1, RZ ;  /* 0x000000c116147810 */ /* 0x000fc80007ffe0ff */
[----:B------:R-:W-:Y:S01]  /*8ad50*/  @P4 STG.E.U16 [R16.64], R19 ;  /* 0x0000001310004986 */ /* 0x000fe2000c101506 */
[----:B------:R-:W-:Y:S02]  /*8ad60*/  ISETP.LT.AND P4, PT, R28, c[0x0][0x178], !P3 ;  /* 0x00005e001c007a0c */ /* 0x000fe40005f81270 */
[C---:B-1----:R-:W-:Y:S01]  /*8ad70*/  IADD3 R0, R3.reuse, c[0x0][0x198], RZ ;  /* 0x0000660003007a10 */ /* 0x042fe20007ffe0ff */
[----:B---3--:R-:W-:Y:S01]  /*8ad80*/  IMAD.WIDE R8, R3, 0x2, R6 ;  /* 0x0000000203087825 */ /* 0x008fe200078e0206 */
[----:B------:R-:W-:Y:S02]  /*8ad90*/  ISETP.GE.AND P2, PT, R20, c[0x0][0x17c], PT ;  /* 0x00005f0014007a0c */ /* 0x000fe40003f46270 */
[----:B------:R-:W-:Y:S01]  /*8ada0*/  PRMT R20, R25, 0x7632, R20 ;  /* 0x0000763219147816 */ /* 0x000fe20000000014 */
[----:B------:R-:W-:Y:S01]  /*8adb0*/  IMAD.WIDE R10, R0, 0x2, R4 ;  /* 0x00000002000a7825 */ /* 0x000fe200078e0204 */
[----:B------:R0:W-:Y:S04]  /*8adc0*/  STL [R1+0x23b4], R2 ;  /* 0x0023b40201007387 */ /* 0x0001e80000100800 */
[----:B------:R-:W-:Y:S04]  /*8add0*/  @P1 STG.E.U16 [R8.64], R20 ;  /* 0x0000001408001986 */ /* 0x000fe8000c101506 */
[----:B0-----:R-:W3:Y:S04]  /*8ade0*/  LDL.LU R2, [R1+0x5f0] ;  /* 0x0005f00001027983 */ /* 0x001ee80000300800 */
[----:B------:R-:W4:Y:S04]  /*8adf0*/  LDL.LU R28, [R1+0x23cc] ;  /* 0x0023cc00011c7983 */ /* 0x000f280000300800 */
[----:B--2---:R0:W-:Y:S04]  /*8ae00*/  @P4 STG.E.U16 [R10.64], R24 ;  /* 0x000000180a004986 */ /* 0x0041e8000c101506 */
[----:B0-----:R-:W2:Y:S04]  /*8ae10*/  LDL.LU R10, [R1+0x610] ;  /* 0x00061000010a7983 */ /* 0x001ea80000300800 */
[----:B------:R-:W5:Y:S01]  /*8ae20*/  LDL.LU R11, [R1+0x600] ;  /* 0x00060000010b7983 */ /* 0x000f620000300800 */
[----:B------:R-:W-:-:S02]  /*8ae30*/  ISETP.LT.AND P5, PT, R26, c[0x0][0x178], !P3 ;  /* 0x00005e001a007a0c */ /* 0x000fc40005fa1270 */
[----:B------:R-:W-:Y:S01]  /*8ae40*/  ISETP.LT.AND P6, PT, R27, c[0x0][0x178], !P3 ;  /* 0x00005e001b007a0c */ /* 0x000fe20005fc1270 */
[----:B------:R-:W-:-:S04]  /*8ae50*/  IMAD.WIDE R16, R0, 0x2, R14 ;  /* 0x0000000200107825 */ /* 0x000fc800078e020e */
[----:B------:R-:W-:-:S06]  /*8ae60*/  IMAD.WIDE R18, R0, 0x2, R12 ;  /* 0x0000000200127825 */ /* 0x000fcc00078e020c */
[----:B-----5:R-:W-:Y:S04]  /*8ae70*/  @P5 STG.E.U16 [R16.64], R11 ;  /* 0x0000000b10005986 */ /* 0x020fe8000c101506 */
[----:B---3--:R-:W-:Y:S04]  /*8ae80*/  @P6 STG.E.U16 [R18.64], R2 ;  /* 0x0000000212006986 */ /* 0x008fe8000c101506 */
[----:B----4-:R-:W0:Y:S04]  /*8ae90*/  LDS.128 R16, [R28] ;  /* 0x000000001c107984 */ /* 0x010e280000000c00 */
[----:B0-----:R-:W-:Y:S04]  /*8aea0*/  STL [R1+0x4], R17 ;  /* 0x0000041101007387 */ /* 0x001fe80000100800 */
[----:B------:R-:W-:Y:S04]  /*8aeb0*/  STL.64 [R1+0x8], R18 ;  /* 0x0000081201007387 */ /* 0x000fe80000100a00 */
[----:B------:R-:W3:Y:S04]  /*8aec0*/  LDL R25, [R1+0x650] ;  /* 0x0006500001197983 */ /* 0x000ee80000100800 */
[----:B------:R-:W4:Y:S04]  /*8aed0*/  LDL.LU R24, [R1+0x620] ;  /* 0x0006200001187983 */ /* 0x000f280000300800 */
[----:B------:R0:W-:Y:S04]  /*8aee0*/  STL [R1+0x23a8], R28 ;  /* 0x0023a81c01007387 */ /* 0x0001e80000100800 */
[----:B0-----:R-:W5:Y:S01]  /*8aef0*/  LDL R28, [R1+0x1760] ;  /* 0x00176000011c7983 */ /* 0x001f620000100800 */
[----:B------:R-:W-:Y:S01]  /*8af00*/  ISETP.LT.AND P3, PT, R23, c[0x0][0x178], !P3 ;  /* 0x00005e0017007a0c */ /* 0x000fe20005f61270 */
[----:B------:R-:W-:Y:S01]  /*8af10*/  IMAD.WIDE R8, R0, 0x2, R6 ;  /* 0x0000000200087825 */ /* 0x000fe200078e0206 */
[----:B------:R-:W-:-:S02]  /*8af20*/  ISETP.LT.AND P6, PT, R26, c[0x0][0x178], !P2 ;  /* 0x00005e001a007a0c */ /* 0x000fc400057c1270 */
[----:B------:R-:W-:Y:S02]  /*8af30*/  IADD3 R18, R0, c[0x0][0x198], RZ ;  /* 0x0000660000127a10 */ /* 0x000fe40007ffe0ff */
[----:B--2---:R-:W-:Y:S02]  /*8af40*/  PRMT R0, R10, 0x7632, R0 ;  /* 0x000076320a007816 */ /* 0x004fe40000000000 */
[----:B------:R-:W-:Y:S01]  /*8af50*/  PRMT R3, R11, 0x7632, R3 ;  /* 0x000076320b037816 */ /* 0x000fe20000000003 */
[----:B------:R-:W-:-:S04]  /*8af60*/  IMAD.WIDE R10, R18, 0x2, R14 ;  /* 0x00000002120a7825 */ /* 0x000fc800078e020e */
[----:B------:R0:W-:Y:S02]  /*8af70*/  @P3 STG.E.U16 [R8.64], R29 ;  /* 0x0000001d08003986 */ /* 0x0001e4000c101506 */
[----:B0-----:R-:W-:Y:S01]  /*8af80*/  IMAD.WIDE R8, R18, 0x2, R4 ;  /* 0x0000000212087825 */ /* 0x001fe200078e0204 */
[----:B-----5:R-:W-:-:S13]  /*8af90*/  ISETP.LT.AND P5, PT, R28, c[0x0][0x178], !P2 ;  /* 0x00005e001c007a0c */ /* 0x020fda00057a1270 */
[----:B------:R-:W-:Y:S04]  /*8afa0*/  @P5 STG.E.U16 [R8.64], R0 ;  /* 0x0000000008005986 */ /* 0x000fe8000c101506 */
[----:B------:R0:W-:Y:S02]  /*8afb0*/  @P6 STG.E.U16 [R10.64], R3 ;  /* 0x000000030a006986 */ /* 0x0001e4000c101506 */
[----:B0-----:R-:W-:Y:S02]  /*8afc0*/  PRMT R3, R29, 0x7632, R3 ;  /* 0x000076321d037816 */ /* 0x001fe40000000003 */
[----:B------:R-:W2:Y:S01]  /*8afd0*/  LDL.LU R29, [R1+0x23c8] ;  /* 0x0023c800011d7983 */ /* 0x000ea20000300800 */
[C---:B------:R-:W-:Y:S01]  /*8afe0*/  IADD3 R0, R18.reuse, c[0x0][0x198], RZ ;  /* 0x0000660012007a10 */ /* 0x040fe20007ffe0ff */
[----:B------:R-:W-:-:S02]  /*8aff0*/  IMAD.WIDE R8, R18, 0x2, R6 ;  /* 0x0000000212087825 */ /* 0x000fc400078e0206 */
[----:B------:R-:W-:Y:S01]  /*8b000*/  STL.64 [R1+0x23c0], R6 ;  /* 0x0023c00601007387 */ /* 0x000fe20000100a00 */
[----:B------:R-:W-:Y:S01]  /*8b010*/  ISETP.LT.AND P4, PT, R27, c[0x0][0x178], !P2 ;  /* 0x00005e001b007a0c */ /* 0x000fe20005781270 */
[----:B------:R-:W-:Y:S02]  /*8b020*/  IMAD.WIDE R10, R0, 0x2, R4 ;  /* 0x00000002000a7825 */ /* 0x000fe400078e0204 */
[----:B------:R-:W-:Y:S01]  /*8b030*/  STL.64 [R1+0x23b8], R4 ;  /* 0x0023b80401007387 */ /* 0x000fe20000100a00 */
[----:B------:R-:W-:Y:S02]  /*8b040*/  IADD3 R21, R22, 0xc2, RZ ;  /* 0x000000c216157810 */ /* 0x000fe40007ffe0ff */
[----:B------:R-:W-:Y:S02]  /*8b050*/  PRMT R20, R2, 0x7632, R20 ;  /* 0x0000763202147816 */ /* 0x000fe40000000014 */
[----:B------:R-:W-:Y:S01]  /*8b060*/  ISETP.GE.AND P1, PT, R21, c[0x0][0x17c], PT ;  /* 0x00005f0015007a0c */ /* 0x000fe20003f26270 */
[----:B------:R-:W-:-:S02]  /*8b070*/  IMAD.MOV.U32 R21, RZ, RZ, R16 ;  /* 0x000000ffff157224 */ /* 0x000fc400078e0010 */
[----:B------:R-:W-:Y:S01]  /*8b080*/  IMAD.WIDE R16, R18, 0x2, R12 ;  /* 0x0000000212107825 */ /* 0x000fe200078e020c */
[----:B------:R-:W-:-:S04]  /*8b090*/  ISETP.LT.AND P2, PT, R23, c[0x0][0x178], !P2 ;  /* 0x00005e0017007a0c */ /* 0x000fc80005741270 */
[----:B------:R-:W-:Y:S01]  /*8b0a0*/  @P4 STG.E.U16 [R16.64], R20 ;  /* 0x0000001410004986 */ /* 0x000fe2000c101506 */
[----:B------:R-:W-:-:S08]  /*8b0b0*/  ISETP.LT.AND P4, PT, R28, c[0x0][0x178], !P1 ;  /* 0x00005e001c007a0c */ /* 0x000fd00004f81270 */
[----:B------:R-:W-:Y:S05]  /*8b0c0*/  @P2 STG.E.U16 [R8.64], R3 ;  /* 0x0000000308002986 */ /* 0x000fea000c101506 */
[----:B---3--:R0:W-:Y:S04]  /*8b0d0*/  @P4 STG.E.U16 [R10.64], R25 ;  /* 0x000000190a004986 */ /* 0x0081e8000c101506 */
[----:B0-----:R-:W3:Y:S04]  /*8b0e0*/  LDL.LU R10, [R1+0x650] ;  /* 0x00065000010a7983 */ /* 0x001ee80000300800 */
[----:B------:R-:W5:Y:S04]  /*8b0f0*/  LDL.LU R11, [R1+0x630] ;  /* 0x00063000010b7983 */ /* 0x000f680000300800 */
[----:B--2---:R-:W0:Y:S04]  /*8b100*/  LDS.128 R4, [R29] ;  /* 0x000000001d047984 */ /* 0x004e280000000c00 */
[----:B0-----:R-:W-:Y:S04]  /*8b110*/  STL [R1+0x44], R5 ;  /* 0x0000440501007387 */ /* 0x001fe80000100800 */
[----:B------:R0:W-:Y:S01]  /*8b120*/  STL.64 [R1+0x48], R6 ;  /* 0x0000480601007387 */ /* 0x0001e20000100a00 */
[----:B------:R-:W-:-:S03]  /*8b130*/  IMAD.MOV.U32 R25, RZ, RZ, R4 ;  /* 0x000000ffff197224 */ /* 0x000fc600078e0004 */
[----:B0-----:R-:W2:Y:S04]  /*8b140*/  LDL.LU.64 R6, [R1+0x23c0] ;  /* 0x0023c00001067983 */ /* 0x001ea80000300a00 */
[----:B------:R-:W2:Y:S04]  /*8b150*/  LDL.LU.64 R4, [R1+0x23b8] ;  /* 0x0023b80001047983 */ /* 0x000ea80000300a00 */
[----:B------:R-:W2:Y:S01]  /*8b160*/  LDL.LU R2, [R1+0x680] ;  /* 0x0006800001027983 */ /* 0x000ea20000300800 */
[----:B------:R-:W-:Y:S02]  /*8b170*/  ISETP.LT.AND P5, PT, R26, c[0x0][0x178], !P1 ;  /* 0x00005e001a007a0c */ /* 0x000fe40004fa1270 */
[----:B------:R-:W-:-:S02]  /*8b180*/  ISETP.LT.AND P6, PT, R27, c[0x0][0x178], !P1 ;  /* 0x00005e001b007a0c */ /* 0x000fc40004fc1270 */
[----:B------:R-:W-:Y:S01]  /*8b190*/  IADD3 R19, R22, 0xc3, RZ ;  /* 0x000000c316137810 */ /* 0x000fe20007ffe0ff */
[----:B------:R-:W-:Y:S01]  /*8b1a0*/  IMAD.WIDE R16, R0, 0x2, R14 ;  /* 0x0000000200107825 */ /* 0x000fe200078e020e */
[----:B------:R-:W-:Y:S02]  /*8b1b0*/  IADD3 R20, R22, 0xc4, RZ ;  /* 0x000000c416147810 */ /* 0x000fe40007ffe0ff */
[----:B------:R-:W-:Y:S01]  /*8b1c0*/  ISETP.GE.AND P3, PT, R19, c[0x0][0x17c], PT ;  /* 0x00005f0013007a0c */ /* 0x000fe20003f66270 */
[----:B------:R-:W-:Y:S01]  /*8b1d0*/  IMAD.WIDE R18, R0, 0x2, R12 ;  /* 0x0000000200127825 */ /* 0x000fe200078e020c */
[----:B------:R-:W-:Y:S02]  /*8b1e0*/  ISETP.GE.AND P2, PT, R20, c[0x0][0x17c], PT ;  /* 0x00005f0014007a0c */ /* 0x000fe40003f46270 */
[----:B----4-:R-:W-:Y:S01]  /*8b1f0*/  PRMT R20, R24, 0x7632, R20 ;  /* 0x0000763218147816 */ /* 0x010fe20000000014 */
[----:B-----5:R-:W-:Y:S04]  /*8b200*/  @P5 STG.E.U16 [R16.64], R11 ;  /* 0x0000000b10005986 */ /* 0x020fe8000c101506 */
[----:B------:R0:W-:Y:S01]  /*8b210*/  @P6 STG.E.U16 [R18.64], R24 ;  /* 0x0000001812006986 */ /* 0x0001e2000c101506 */
[----:B------:R-:W-:-:S02]  /*8b220*/  ISETP.LT.AND P1, PT, R23, c[0x0][0x178], !P1 ;  /* 0x00005e0017007a0c */ /* 0x000fc40004f21270 */
[----:B------:R-:W-:Y:S01]  /*8b230*/  ISETP.LT.AND P5, PT, R28, c[0x0][0x178], !P3 ;  /* 0x00005e001c007a0c */ /* 0x000fe20005fa1270 */
[----:B0-----:R-:W0:Y:S01]  /*8b240*/  S2R R24, SR_TID.X ;  /* 0x0000000000187919 */ /* 0x001e220000002100 */
[----:B------:R-:W-:Y:S02]  /*8b250*/  IADD3 R3, R0, c[0x0][0x198], RZ ;  /* 0x0000660000037a10 */ /* 0x000fe40007ffe0ff */
[----:B------:R-:W-:Y:S02]  /*8b260*/  ISETP.LT.AND P6, PT, R26, c[0x0][0x178], !P3 ;  /* 0x00005e001a007a0c */ /* 0x000fe40005fc1270 */
[----:B------:R-:W-:Y:S02]  /*8b270*/  ISETP.LT.AND P4, PT, R27, c[0x0][0x178], !P3 ;  /* 0x00005e001b007a0c */ /* 0x000fe40005f81270 */
[----:B---3--:R-:W-:Y:S01]  /*8b280*/  PRMT R18, R10, 0x7632, R18 ;  /* 0x000076320a127816 */ /* 0x008fe20000000012 */
[----:B------:R-:W-:Y:S01]  /*8b290*/  IMAD.WIDE R16, R3, 0x2, R12 ;  /* 0x0000000203107825 */ /* 0x000fe200078e020c */
[----:B------:R-:W-:-:S03]  /*8b2a0*/  PRMT R19, R11, 0x7632, R19 ;  /* 0x000076320b137816 */ /* 0x000fc60000000013 */
[----:B------:R-:W-:Y:S01]  /*8b2b0*/  IMAD.WIDE R10, R3, 0x2, R14 ;  /* 0x00000002030a7825 */ /* 0x000fe200078e020e */
[----:B------:R-:W-:Y:S01]  /*8b2c0*/  ISETP.LT.AND P3, PT, R23, c[0x0][0x178], !P3 ;  /* 0x00005e0017007a0c */ /* 0x000fe20005f61270 */
[----:B------:R1:W-:Y:S04]  /*8b2d0*/  STL [R1+0x23a4], R29 ;  /* 0x0023a41d01007387 */ /* 0x0003e80000100800 */
[----:B-1----:R-:W3:Y:S01]  /*8b2e0*/  LDL.LU R29, [R1+0x640] ;  /* 0x00064000011d7983 */ /* 0x002ee20000300800 */
[----:B--2---:R-:W-:Y:S01]  /*8b2f0*/  IMAD.WIDE R8, R0, 0x2, R6 ;  /* 0x0000000200087825 */ /* 0x004fe200078e0206 */
[----:B------:R-:W-:-:S04]  /*8b300*/  IADD3 R0, R22, 0xc5, RZ ;  /* 0x000000c516007810 */ /* 0x000fc80007ffe0ff */
[----:B------:R1:W-:Y:S01]  /*8b310*/  @P1 STG.E.U16 [R8.64], R21 ;  /* 0x0000001508001986 */ /* 0x0003e2000c101506 */
[----:B------:R-:W-:Y:S02]  /*8b320*/  ISETP.GE.AND P1, PT, R0, c[0x0][0x17c], PT ;  /* 0x00005f0000007a0c */ /* 0x000fe40003f26270 */
[C---:B------:R-:W-:Y:S01]  /*8b330*/  IADD3 R0, R3.reuse, c[0x0][0x198], RZ ;  /* 0x0000660003007a10 */ /* 0x040fe20007ffe0ff */
[----:B-1----:R-:W-:-:S05]  /*8b340*/  IMAD.WIDE R8, R3, 0x2, R4 ;  /* 0x0000000203087825 */ /* 0x002fca00078e0204 */
[----:B------:R1:W-:Y:S04]  /*8b350*/  @P5 STG.E.U16 [R8.64], R18 ;  /* 0x0000001208005986 */ /* 0x0003e8000c101506 */
[----:B------:R2:W-:Y:S01]  /*8b360*/  @P6 STG.E.U16 [R10.64], R19 ;  /* 0x000000130a006986 */ /* 0x0005e2000c101506 */
[----:B-1----:R-:W-:Y:S01]  /*8b370*/  IMAD.WIDE R8, R3, 0x2, R6 ;  /* 0x0000000203087825 */ /* 0x002fe200078e0206 */
[----:B0-----:R-:W-:-:S03]  /*8b380*/  LOP3.LUT R3, R24, 0x7f, RZ, 0xc0, !PT ;  /* 0x0000007f18037812 */ /* 0x001fc600078ec0ff */
[----:B------:R-:W-:Y:S01]  /*8b390*/  IMAD.SHL.U32 R24, R24, 0x800, RZ ;  /* 0x0000080018187824 */ /* 0x000fe200078e00ff */
[----:B------:R0:W-:Y:S01]  /*8b3a0*/  @P4 STG.E.U16 [R16.64], R20 ;  /* 0x0000001410004986 */ /* 0x0001e2000c101506 */
[----:B------:R-:W-:-:S03]  /*8b3b0*/  ISETP.LT.AND P4, PT, R28, c[0x0][0x178], !P2 ;  /* 0x00005e001c007a0c */ /* 0x000fc60005781270 */
[----:B------:R-:W-:Y:S01]  /*8b3c0*/  LOP3.LUT R24, R24, 0x3000, RZ, 0xc0, !PT ;  /* 0x0000300018187812 */ /* 0x000fe200078ec0ff */
[----:B--2---:R-:W-:-:S04]  /*8b3d0*/  IMAD.WIDE R10, R0, 0x2, R4 ;  /* 0x00000002000a7825 */ /* 0x004fc800078e0204 */
[----:B------:R-:W-:Y:S01]  /*8b3e0*/  IMAD R24, R3, 0x10, R24 ;  /* 0x0000001003187824 */ /* 0x000fe200078e0218 */
[----:B0-----:R-:W-:-:S04]  /*8b3f0*/  PRMT R20, R21, 0x7632, R20 ;  /* 0x0000763215147816 */ /* 0x001fc80000000014 */
[----:B------:R-:W-:Y:S01]  /*8b400*/  LOP3.LUT R24, R24, 0x60, RZ, 0x3c, !PT ;  /* 0x0000006018187812 */ /* 0x000fe200078e3cff */
[----:B------:R-:W-:Y:S04]  /*8b410*/  @P3 STG.E.U16 [R8.64], R20 ;  /* 0x0000001408003986 */ /* 0x000fe8000c101506 */
[----:B------:R-:W-:Y:S04]  /*8b420*/  @P4 STG.E.U16 [R10.64], R2 ;  /* 0x000000020a004986 */ /* 0x000fe8000c101506 */
[----:B------:R-:W0:Y:S01]  /*8b430*/  LDS.128 R8, [R24] ;  /* 0x0000000018087984 */ /* 0x000e220000000c00 */
[----:B------:R-:W-:-:S04]  /*8b440*/  IADD3 R21, R22, 0xc6, RZ ;  /* 0x000000c616157810 */ /* 0x000fc80007ffe0ff */
[----:B------:R-:W-:Y:S02]  /*8b450*/  ISETP.GE.AND P3, PT, R21, c[0x0][0x17c], PT ;  /* 0x00005f0015007a0c */ /* 0x000fe40003f66270 */
[----:B------:R-:W2:Y:S01]  /*8b460*/  LDL.LU R21, [R1+0x660] ;  /* 0x0006600001157983 */ /* 0x000ea20000300800 */
[C---:B------:R-:W-:Y:S01]  /*8b470*/  IMAD.WIDE R16, R0.reuse, 0x2, R14 ;  /* 0x0000000200107825 */ /* 0x040fe200078e020e */
[----:B------:R-:W-:-:S03]  /*8b480*/  IADD3 R3, R0, c[0x0][0x198], RZ ;  /* 0x0000660000037a10 */ /* 0x000fc60007ffe0ff */
[C---:B------:R-:W-:Y:S01]  /*8b490*/  IMAD.WIDE R18, R0.reuse, 0x2, R12 ;  /* 0x0000000200127825 */ /* 0x040fe200078e020c */
[----:B0-----:R0:W-:Y:S03]  /*8b4a0*/  STL [R1+0x34], R9 ;  /* 0x0000340901007387 */ /* 0x0011e60000100800 */
[----:B------:R-:W-:Y:S01]  /*8b4b0*/  IMAD.MOV.U32 R24, RZ, RZ, R8 ;  /* 0x000000ffff187224 */ /* 0x000fe200078e0008 */
[----:B------:R1:W-:Y:S01]  /*8b4c0*/  STL.64 [R1+0x38], R10 ;  /* 0x0000380a01007387 */ /* 0x0003e20000100a00 */
[----:B0-----:R-:W-:Y:S01]  /*8b4d0*/  IMAD.WIDE R8, R0, 0x2, R6 ;  /* 0x0000000200087825 */ /* 0x001fe200078e0206 */
[----:B------:R-:W-:Y:S02]  /*8b4e0*/  PRMT R0, R2, 0x7632, R0 ;  /* 0x0000763202007816 */ /* 0x000fe40000000000 */
[----:B------:R-:W4:Y:S01]  /*8b4f0*/  LDL.LU R2, [R1+0x23b4] ;  /* 0x0023b40001027983 */ /* 0x000f220000300800 */
[----:B------:R-:W-:-:S02]  /*8b500*/  ISETP.LT.AND P5, PT, R26, c[0x0][0x178], !P2 ;  /* 0x00005e001a007a0c */ /* 0x000fc400057a1270 */
[----:B------:R-:W-:Y:S02]  /*8b510*/  ISETP.LT.AND P6, PT, R27, c[0x0][0x178], !P2 ;  /* 0x00005e001b007a0c */ /* 0x000fe400057c1270 */
[----:B------:R-:W-:Y:S02]  /*8b520*/  ISETP.LT.AND P2, PT, R23, c[0x0][0x178], !P2 ;  /* 0x00005e0017007a0c */ /* 0x000fe40005741270 */
[----:B------:R-:W-:Y:S01]  /*8b530*/  ISETP.LT.AND P4, PT, R27, c[0x0][0x178], !P1 ;  /* 0x00005e001b007a0c */ /* 0x000fe20004f81270 */
[----:B-1----:R-:W-:Y:S01]  /*8b540*/  IMAD.WIDE R10, R3, 0x2, R14 ;  /* 0x00000002030a7825 */ /* 0x002fe200078e020e */
[----:B---3--:R-:W-:Y:S01]  /*8b550*/  PRMT R20, R29, 0x7632, R20 ;  /* 0x000076321d147816 */ /* 0x008fe20000000014 */
[----:B------:R-:W-:Y:S04]  /*8b560*/  STL [R1+0x23b0], R26 ;  /* 0x0023b01a01007387 */ /* 0x000fe80000100800 */
[----:B------:R-:W-:Y:S04]  /*8b570*/  STL [R1+0x23ac], R24 ;  /* 0x0023ac1801007387 */ /* 0x000fe80000100800 */
[----:B--2---:R0:W-:Y:S01]  /*8b580*/  @P5 STG.E.U16 [R16.64], R21 ;  /* 0x0000001510005986 */ /* 0x0041e2000c101506 */
[----:B------:R-:W-:-:S03]  /*8b590*/  ISETP.LT.AND P5, PT, R28, c[0x0][0x178], !P1 ;  /* 0x00005e001c007a0c */ /* 0x000fc60004fa1270 */
[----:B------:R1:W-:Y:S01]  /*8b5a0*/  @P6 STG.E.U16 [R18.64], R29 ;  /* 0x0000001d12006986 */ /* 0x0003e2000c101506 */
[----:B------:R-:W-:-:S03]  /*8b5b0*/  ISETP.LT.AND P6, PT, R26, c[0x0][0x178], !P1 ;  /* 0x00005e001a007a0c */ /* 0x000fc60004fc1270 */
[----:B------:R2:W-:Y:S01]  /*8b5c0*/  @P2 STG.E.U16 [R8.64], R25 ;  /* 0x0000001908002986 */ /* 0x0005e2000c101506 */
[----:B0-----:R-:W-:Y:S01]  /*8b5d0*/  IMAD.WIDE R16, R3, 0x2, R12 ;  /* 0x0000000203107825 */ /* 0x001fe200078e020c */
[----:B-1----:R-:W-:-:S03]  /*8b5e0*/  PRMT R18, R21, 0x7632, R18 ;  /* 0x0000763215127816 */ /* 0x002fc60000000012 */
[----:B--2---:R-:W-:-:S05]  /*8b5f0*/  IMAD.WIDE R8, R3, 0x2, R4 ;  /* 0x0000000203087825 */ /* 0x004fca00078e0204 */
[----:B------:R-:W-:Y:S01]  /*8b600*/  @P5 STG.E.U16 [R8.64], R0 ;  /* 0x0000000008005986 */ /* 0x000fe2000c101506 */
[----:B------:R-:W-:-:S03]  /*8b610*/  ISETP.LT.AND P5, PT, R26, c[0x0][0x178], !P3 ;  /* 0x00005e001a007a0c */ /* 0x000fc60005fa1270 */
[----:B------:R-:W-:Y:S01]  /*8b620*/  @P6 STG.E.U16 [R10.64], R18 ;  /* 0x000000120a006986 */ /* 0x000fe2000c101506 */
[----:B------:R-:W-:-:S03]  /*8b630*/  ISETP.LT.AND P6, PT, R27, c[0x0][0x178], !P3 ;  /* 0x00005e001b007a0c */ /* 0x000fc60005fc1270 */
[----:B------:R0:W-:Y:S02]  /*8b640*/  @P4 STG.E.U16 [R16.64], R20 ;  /* 0x0000001410004986 */ /* 0x0001e4000c101506 */
[----:B0-----:R-:W-:Y:S02]  /*8b650*/  PRMT R20, R25, 0x7632, R20 ;  /* 0x0000763219147816 */ /* 0x001fe40000000014 */
[----:B----4-:R-:W0:Y:S01]  /*8b660*/  LDS.128 R24, [R2+0x800] ;  /* 0x0008000002187984 */ /* 0x010e220000000c00 */
[----:B------:R-:W-:Y:S01]  /*8b670*/  ISETP.LT.AND P1, PT, R23, c[0x0][0x178], !P1 ;  /* 0x00005e0017007a0c */ /* 0x000fe20004f21270 */
[----:B------:R-:W-:Y:S01]  /*8b680*/  IMAD.WIDE R8, R3, 0x2, R6 ;  /* 0x0000000203087825 */ /* 0x000fe200078e0206 */
[----:B------:R-:W-:-:S11]  /*8b690*/  IADD3 R21, R22, 0xc8, RZ ;  /* 0x000000c816157810 */ /* 0x000fd60007ffe0ff */
[----:B------:R1:W-:Y:S01]  /*8b6a0*/  @P1 STG.E.U16 [R8.64], R20 ;  /* 0x0000001408001986 */ /* 0x0003e2000c101506 */
[----:B------:R-:W-:-:S03]  /*8b6b0*/  ISETP.GE.AND P1, PT, R21, c[0x0][0x17c], PT ;  /* 0x00005f0015007a0c */ /* 0x000fc60003f26270 */
[----:B-1----:R-:W2:Y:S04]  /*8b6c0*/  LDL.LU R8, [R1+0x6b0] ;  /* 0x0006b00001087983 */ /* 0x002ea80000300800 */
[----:B------:R-:W3:Y:S04]  /*8b6d0*/  LDL.LU R9, [R1+0x690] ;  /* 0x0006900001097983 */ /* 0x000ee80000300800 */
[----:B------:R-:W4:Y:S04]  /*8b6e0*/  LDL R20, [R1+0x176c] ;  /* 0x00176c0001147983 */ /* 0x000f280000100800 */
[----:B------:R1:W-:Y:S04]  /*8b6f0*/  STL [R1+0x23a0], R21 ;  /* 0x0023a01501007387 */ /* 0x0003e80000100800 */
[----:B-1----:R-:W5:Y:S04]  /*8b700*/  LDL.LU R21, [R1+0x670] ;  /* 0x0006700001157983 */ /* 0x002f680000300800 */
[----:B0-----:R0:W-:Y:S04]  /*8b710*/  STL [R1+0x24], R25 ;  /* 0x0000241901007387 */ /* 0x0011e80000100800 */
[----:B------:R1:W-:Y:S01]  /*8b720*/  STL.64 [R1+0x28], R26 ;  /* 0x0000281a01007387 */ /* 0x0003e20000100a00 */
[----:B0-----:R-:W-:-:S03]  /*8b730*/  IMAD.MOV.U32 R25, RZ, RZ, R24 ;  /* 0x000000ffff197224 */ /* 0x001fc600078e0018 */
[----:B-1----:R-:W5:Y:S04]  /*8b740*/  LDL.LU R26, [R1+0x23b0] ;  /* 0x0023b000011a7983 */ /* 0x002f680000300800 */
[----:B------:R-:W5:Y:S01]  /*8b750*/  LDL.LU R24, [R1+0x23ac] ;  /* 0x0023ac0001187983 */ /* 0x000f620000300800 */
[----:B------:R-:W-:Y:S02]  /*8b760*/  ISETP.LT.AND P4, PT, R28, c[0x0][0x178], !P3 ;  /* 0x00005e001c007a0c */ /* 0x000fe40005f81270 */
[----:B------:R-:W-:Y:S01]  /*8b770*/  IADD3 R0, R3, c[0x0][0x198], RZ ;  /* 0x0000660003007a10 */ /* 0x000fe20007ffe0ff */
[----:B------:R-:W5:Y:S01]  /*8b780*/  LDL.LU R29, [R1+0x6e0] ;  /* 0x0006e000011d7983 */ /* 0x000f620000300800 */
[----:B------:R-:W-:Y:S02]  /*8b790*/  IADD3 R19, R22, 0xc7, RZ ;  /* 0x000000c716137810 */ /* 0x000fe40007ffe0ff */
[----:B------:R-:W-:Y:S01]  /*8b7a0*/  ISETP.LT.AND P3, PT, R23, c[0x0][0x178], !P3 ;  /* 0x00005e0017007a0c */ /* 0x000fe20005f61270 */
[C---:B------:R-:W-:Y:S01]  /*8b7b0*/  IMAD.WIDE R10, R0.reuse, 0x2, R4 ;  /* 0x00000002000a7825 */ /* 0x040fe200078e0204 */
[----:B------:R-:W-:Y:S01]  /*8b7c0*/  ISETP.GE.AND P2, PT, R19, c[0x0][0x17c], PT ;  /* 0x00005f0013007a0c */ /* 0x000fe20003f46270 */
[----:B------:R-:W5:Y:S02]  /*8b7d0*/  LDL.LU R27, [R1+0x6a0] ;  /* 0x0006a000011b7983 */ /* 0x000f640000300800 */
[----:B------:R-:W-:-:S04]  /*8b7e0*/  IMAD.WIDE R16, R0, 0x2, R14 ;  /* 0x0000000200107825 */ /* 0x000fc800078e020e */
[----:B------:R-:W-:-:S04]  /*8b7f0*/  IMAD.WIDE R18, R0, 0x2, R12 ;  /* 0x0000000200127825 */ /* 0x000fc800078e020c */
[----:B------:R-:W-:Y:S01]  /*8b800*/  IMAD.WIDE R2, R0, 0x2, R6 ;  /* 0x0000000200027825 */ /* 0x000fe200078e0206 */
[----:B--2---:R-:W-:Y:S04]  /*8b810*/  @P4 STG.E.U16 [R10.64], R8 ;  /* 0x000000080a004986 */ /* 0x004fe8000c101506 */
[----:B---3--:R0:W-:Y:S01]  /*8b820*/  @P5 STG.E.U16 [R16.64], R9 ;  /* 0x0000000910005986 */ /* 0x0081e2000c101506 */
[----:B------:R-:W-:Y:S02]  /*8b830*/  ISETP.LT.AND P5, PT, R28, c[0x0][0x178], !P2 ;  /* 0x00005e001c007a0c */ /* 0x000fe400057a1270 */
[----:B----4-:R-:W-:Y:S02]  /*8b840*/  ISETP.LT.AND P4, PT, R20, c[0x0][0x178], !P2 ;  /* 0x00005e0014007a0c */ /* 0x010fe40005781270 */
[----:B0-----:R-:W-:Y:S01]  /*8b850*/  IADD3 R16, R0, c[0x0][0x198], RZ ;  /* 0x0000660000107a10 */ /* 0x001fe20007ffe0ff */
[----:B-----5:R0:W-:Y:S01]  /*8b860*/  @P6 STG.E.U16 [R18.64], R21 ;  /* 0x0000001512006986 */ /* 0x0201e2000c101506 */
[----:B------:R-:W-:-:S02]  /*8b870*/  PRMT R0, R8, 0x7632, R0 ;  /* 0x0000763208007816 */ /* 0x000fc40000000000 */
[----:B------:R-:W-:Y:S01]  /*8b880*/  PRMT R17, R9, 0x7632, R17 ;  /* 0x0000763209117816 */ /* 0x000fe20000000011 */
[----:B------:R-:W-:-:S04]  /*8b890*/  IMAD.WIDE R8, R16, 0x2, R14 ;  /* 0x0000000210087825 */ /* 0x000fc800078e020e */
[----:B------:R-:W-:Y:S01]  /*8b8a0*/  IMAD.WIDE R10, R16, 0x2, R12 ;  /* 0x00000002100a7825 */ /* 0x000fe200078e020c */
[----:B0-----:R-:W-:Y:S02]  /*8b8b0*/  IADD3 R18, R22, 0xc9, RZ ;  /* 0x000000c916127810 */ /* 0x001fe40007ffe0ff */
[----:B------:R-:W-:Y:S02]  /*8b8c0*/  ISETP.LT.AND P6, PT, R26, c[0x0][0x178], !P2 ;  /* 0x00005e001a007a0c */ /* 0x000fe400057c1270 */
[----:B------:R-:W-:Y:S01]  /*8b8d0*/  ISETP.LT.AND P2, PT, R23, c[0x0][0x178], !P2 ;  /* 0x00005e0017007a0c */ /* 0x000fe20005741270 */
[----:B------:R0:W-:Y:S01]  /*8b8e0*/  @P3 STG.E.U16 [R2.64], R24 ;  /* 0x0000001802003986 */ /* 0x0001e2000c101506 */
[----:B------:R-:W-:Y:S02]  /*8b8f0*/  PRMT R19, R21, 0x7632, R19 ;  /* 0x0000763215137816 */ /* 0x000fe40000000013 */
[----:B------:R-:W-:Y:S02]  /*8b900*/  ISETP.GE.AND P3, PT, R18, c[0x0][0x17c], PT ;  /* 0x00005f0012007a0c */ /* 0x000fe40003f66270 */
[----:B------:R-:W-:Y:S01]  /*8b910*/  PRMT R18, R24, 0x7632, R18 ;  /* 0x0000763218127816 */ /* 0x000fe20000000012 */
[----:B0-----:R-:W-:-:S05]  /*8b920*/  IMAD.WIDE R2, R16, 0x2, R4 ;  /* 0x0000000210027825 */ /* 0x001fca00078e0204 */
[----:B------:R0:W-:Y:S04]  /*8b930*/  @P5 STG.E.U16 [R2.64], R0 ;  /* 0x0000000002005986 */ /* 0x0001e8000c101506 */
[----:B------:R-:W-:Y:S04]  /*8b940*/  @P6 STG.E.U16 [R8.64], R17 ;  /* 0x0000001108006986 */ /* 0x000fe8000c101506 */
[----:B------:R-:W-:Y:S01]  /*8b950*/  @P4 STG.E.U16 [R10.64], R19 ;  /* 0x000000130a004986 */ /* 0x000fe2000c101506 */
[----:B0-----:R-:W-:Y:S01]  /*8b960*/  IMAD.WIDE R2, R16, 0x2, R6 ;  /* 0x0000000210027825 */ /* 0x001fe200078e0206 */
[----:B------:R-:W-:-:S02]  /*8b970*/  ISETP.LT.AND P4, PT, R28, c[0x0][0x178], !P1 ;  /* 0x00005e001c007a0c */ /* 0x000fc40004f81270 */
[----:B------:R-:W2:Y:S04]  /*8b980*/  LDL.LU R28, [R1+0x23a8] ;  /* 0x0023a800011c7983 */ /* 0x000ea80000300800 */
[----:B------:R0:W-:Y:S04]  /*8b990*/  @P2 STG.E.U16 [R2.64], R18 ;  /* 0x0000001202002986 */ /* 0x0001e8000c101506 */
[----:B0-----:R-:W3:Y:S01]  /*8b9a0*/  LDL.LU R18, [R1+0x6c0] ;  /* 0x0006c00001127983 */ /* 0x001ee20000300800 */
[----:B------:R-:W-:Y:S02]  /*8b9b0*/  ISETP.LT.AND P5, PT, R26, c[0x0][0x178], !P1 ;  /* 0x00005e001a007a0c */ /* 0x000fe40004fa1270 */
[----:B------:R-:W-:-:S05]  /*8b9c0*/  IADD3 R0, R16, c[0x0][0x198], RZ ;  /* 0x0000660010007a10 */ /* 0x000fca0007ffe0ff */
[----:B------:R-:W-:-:S04]  /*8b9d0*/  IMAD.WIDE R8, R0, 0x2, R4 ;  /* 0x0000000200087825 */ /* 0x000fc800078e0204 */
[----:B------:R-:W-:Y:S01]  /*8b9e0*/  IMAD.WIDE R10, R0, 0x2, R14 ;  /* 0x00000002000a7825 */ /* 0x000fe200078e020e */
[----:B------:R-:W-:Y:S04]  /*8b9f0*/  @P4 STG.E.U16 [R8.64], R29 ;  /* 0x0000001d08004986 */ /* 0x000fe8000c101506 */
[----:B---3--:R-:W-:Y:S04]  /*8ba00*/  @P5 STG.E.U16 [R10.64], R18 ;  /* 0x000000120a005986 */ /* 0x008fe8000c101506 */
[----:B--2---:R-:W0:Y:S04]  /*8ba10*/  LDS.128 R8, [R28+0x800] ;  /* 0x000800001c087984 */ /* 0x004e280000000c00 */
[----:B0-----:R-:W-:Y:S04]  /*8ba20*/  STL [R1+0x14], R9 ;  /* 0x0000140901007387 */ /* 0x001fe80000100800 */
[----:B------:R-:W-:Y:S04]  /*8ba30*/  STL.64 [R1+0x18], R10 ;  /* 0x0000180a01007387 */ /* 0x000fe80000100a00 */
[----:B------:R-:W2:Y:S04]  /*8ba40*/  LDL R24, [R1+0x710] ;  /* 0x0007100001187983 */ /* 0x000ea80000100800 */
[----:B------:R-:W3:Y:S01]  /*8ba50*/  LDL.LU R28, [R1+0x1760] ;  /* 0x00176000011c7983 */ /* 0x000ee20000300800 */
[----:B------:R-:W-:Y:S01]  /*8ba60*/  ISETP.LT.AND P6, PT, R20, c[0x0][0x178], !P1 ;  /* 0x00005e0014007a0c */ /* 0x000fe20004fc1270 */
[----:B------:R-:W-:-:S04]  /*8ba70*/  IMAD.WIDE R16, R0, 0x2, R12 ;  /* 0x0000000200107825 */ /* 0x000fc800078e020c */
[----:B------:R-:W-:-:S08]  /*8ba80*/  IMAD.WIDE R2, R0, 0x2, R6 ;  /* 0x0000000200027825 */ /* 0x000fd000078e0206 */
[----:B------:R0:W-:Y:S02]  /*8ba90*/  @P6 STG.E.U16 [R16.64], R27 ;  /* 0x0000001b10006986 */ /* 0x0001e4000c101506 */
[----:B0-----:R-:W-:Y:S02]  /*8baa0*/  IADD3 R16, R0, c[0x0][0x198], RZ ;  /* 0x0000660000107a10 */ /* 0x001fe40007ffe0ff */
[----:B------:R-:W-:Y:S02]  /*8bab0*/  PRMT R0, R29, 0x7632, R0 ;  /* 0x000076321d007816 */ /* 0x000fe40000000000 */
[----:B------:R-:W4:Y:S01]  /*8bac0*/  LDL.LU R29, [R1+0x23a4] ;  /* 0x0023a400011d7983 */ /* 0x000f220000300800 */
[----:B------:R-:W-:Y:S02]  /*8bad0*/  ISETP.LT.AND P1, PT, R23, c[0x0][0x178], !P1 ;  /* 0x00005e0017007a0c */ /* 0x000fe40004f21270 */
[----:B------:R-:W-:Y:S02]  /*8bae0*/  ISETP.LT.AND P6, PT, R26, c[0x0][0x178], !P3 ;  /* 0x00005e001a007a0c */ /* 0x000fe40005fc1270 */
[----:B------:R-:W-:-:S02]  /*8baf0*/  ISETP.LT.AND P4, PT, R20, c[0x0][0x178], !P3 ;  /* 0x00005e0014007a0c */ /* 0x000fc40005f81270 */
[----:B------:R-:W-:Y:S02]  /*8bb00*/  IADD3 R19, R22, 0xca, RZ ;  /* 0x000000ca16137810 */ /* 0x000fe40007ffe0ff */
[----:B------:R-:W-:Y:S02]  /*8bb10*/  PRMT R17, R18, 0x7632, R17 ;  /* 0x0000763212117816 */ /* 0x000fe40000000011 */
[----:B------:R-:W-:-:S03]  /*8bb20*/  IADD3 R18, R22, 0xcb, RZ ;  /* 0x000000cb16127810 */ /* 0x000fc60007ffe0ff */
[----:B------:R0:W-:Y:S01]  /*8bb30*/  @P1 STG.E.U16 [R2.64], R25 ;  /* 0x0000001902001986 */ /* 0x0001e2000c101506 */
[----:B------:R-:W-:Y:S01]  /*8bb40*/  IMAD.MOV.U32 R21, RZ, RZ, R8 ;  /* 0x000000ffff157224 */ /* 0x000fe200078e0008 */
[----:B------:R-:W-:Y:S01]  /*8bb50*/  ISETP.GE.AND P2, PT, R19, c[0x0][0x17c], PT ;  /* 0x00005f0013007a0c */ /* 0x000fe20003f46270 */
[----:B------:R-:W-:Y:S01]  /*8bb60*/  IMAD.WIDE R8, R16, 0x2, R14 ;  /* 0x0000000210087825 */ /* 0x000fe200078e020e */
[----:B------:R-:W-:Y:S02]  /*8bb70*/  PRMT R19, R27, 0x7632, R19 ;  /* 0x000076321b137816 */ /* 0x000fe40000000013 */
[----:B------:R-:W-:Y:S01]  /*8bb80*/  ISETP.GE.AND P1, PT, R18, c[0x0][0x17c], PT ;  /* 0x00005f0012007a0c */ /* 0x000fe20003f26270 */
[----:B------:R-:W-:-:S04]  /*8bb90*/  IMAD.WIDE R10, R16, 0x2, R12 ;  /* 0x00000002100a7825 */ /* 0x000fc800078e020c */
[----:B0-----:R-:W-:Y:S01]  /*8bba0*/  IMAD.WIDE R2, R16, 0x2, R4 ;  /* 0x0000000210027825 */ /* 0x001fe200078e0204 */
[----:B------:R-:W-:Y:S02]  /*8bbb0*/  PRMT R18, R25, 0x7632, R18 ;  /* 0x0000763219127816 */ /* 0x000fe40000000012 */
[----:B---3--:R-:W-:Y:S02]  /*8bbc0*/  ISETP.LT.AND P5, PT, R28, c[0x0][0x178], !P3 ;  /* 0x00005e001c007a0c */ /* 0x008fe40005fa1270 */
[----:B------:R-:W-:-:S11]  /*8bbd0*/  ISETP.LT.AND P3, PT, R23, c[0x0][0x178], !P3 ;  /* 0x00005e0017007a0c */ /* 0x000fd60005f61270 */
[----:B------:R0:W-:Y:S04]  /*8bbe0*/  @P5 STG.E.U16 [R2.64], R0 ;  /* 0x0000000002005986 */ /* 0x0001e8000c101506 */
[----:B------:R-:W-:Y:S04]  /*8bbf0*/  @P6 STG.E.U16 [R8.64], R17 ;  /* 0x0000001108006986 */ /* 0x000fe8000c101506 */
[----:B------:R-:W-:Y:S01]  /*8bc00*/  @P4 STG.E.U16 [R10.64], R19 ;  /* 0x000000130a004986 */ /* 0x000fe2000c101506 */
[----:B0-----:R-:W-:-:S05]  /*8bc10*/  IMAD.WIDE R2, R16, 0x2, R6 ;  /* 0x0000000210027825 */ /* 0x001fca00078e0206 */
[----:B------:R0:W-:Y:S04]  /*8bc20*/  @P3 STG.E.U16 [R2.64], R18 ;  /* 0x0000001202003986 */ /* 0x0001e8000c101506 */
[----:B0-----:R-:W3:Y:S01]  /*8bc30*/  LDL.LU R18, [R1+0x6f0] ;  /* 0x0006f00001127983 */ /* 0x001ee20000300800 */
[----:B------:R-:W-:Y:S02]  /*8bc40*/  ISETP.LT.AND P4, PT, R28, c[0x0][0x178], !P2 ;  /* 0x00005e001c007a0c */ /* 0x000fe40005781270 */
[----:B------:R-:W-:-:S05]  /*8bc50*/  IADD3 R0, R16, c[0x0][0x198], RZ ;  /* 0x0000660010007a10 */ /* 0x000fca0007ffe0ff */
[----:B------:R-:W-:Y:S01]  /*8bc60*/  IMAD.WIDE R8, R0, 0x2, R4 ;  /* 0x0000000200087825 */ /* 0x000fe200078e0204 */
[----:B------:R-:W-:-:S05]  /*8bc70*/  ISETP.LT.AND P5, PT, R26, c[0x0][0x178], !P2 ;  /* 0x00005e001a007a0c */ /* 0x000fca00057a1270 */
[----:B--2---:R0:W-:Y:S04]  /*8bc80*/  @P4 STG.E.U16 [R8.64], R24 ;  /* 0x0000001808004986 */ /* 0x0041e8000c101506 */
[----:B----4-:R-:W1:Y:S01]  /*8bc90*/  LDS.128 R24, [R29+0x800] ;  /* 0x000800001d187984 */ /* 0x010e620000000c00 */
[----:B------:R-:W-:-:S03]  /*8bca0*/  IMAD.WIDE R10, R0, 0x2, R14 ;  /* 0x00000002000a7825 */ /* 0x000fc600078e020e */
[----:B0-----:R-:W2:Y:S04]  /*8bcb0*/  LDL.LU R9, [R1+0x710] ;  /* 0x0007100001097983 */ /* 0x001ea80000300800 */
[----:B---3--:R0:W-:Y:S04]  /*8bcc0*/  @P5 STG.E.U16 [R10.64], R18 ;  /* 0x000000120a005986 */ /* 0x0081e8000c101506 */
[----:B0-----:R-:W3:Y:S04]  /*8bcd0*/  LDL.LU R11, [R1+0x6d0] ;  /* 0x0006d000010b7983 */ /* 0x001ee80000300800 */
[----:B-1----:R0:W-:Y:S04]  /*8bce0*/  STL [R1+0x238c], R27 ;  /* 0x00238c1b01007387 */ /* 0x0021e80000100800 */
[----:B0-----:R-:W4:Y:S01]  /*8bcf0*/  LDL R27, [R1+0x1768] ;  /* 0x00176800011b7983 */ /* 0x001f220000100800 */
[----:B------:R-:W-:Y:S01]  /*8bd00*/  ISETP.LT.AND P6, PT, R20, c[0x0][0x178], !P2 ;  /* 0x00005e0014007a0c */ /* 0x000fe200057c1270 */
[----:B------:R-:W-:Y:S01]  /*8bd10*/  IMAD.WIDE R16, R0, 0x2, R12 ;  /* 0x0000000200107825 */ /* 0x000fe200078e020c */
[----:B------:R-:W-:-:S02]  /*8bd20*/  ISETP.LT.AND P2, PT, R23, c[0x0][0x178], !P2 ;  /* 0x00005e0017007a0c */ /* 0x000fc40005741270 */
[----:B------:R-:W-:Y:S01]  /*8bd30*/  ISETP.LT.AND P5, PT, R28, c[0x0][0x178], !P1 ;  /* 0x00005e001c007a0c */ /* 0x000fe20004fa1270 */
[----:B------:R-:W-:Y:S01]  /*8bd40*/  IMAD.WIDE R2, R0, 0x2, R6 ;  /* 0x0000000200027825 */ /* 0x000fe200078e0206 */
[----:B------:R-:W-:Y:S02]  /*8bd50*/  ISETP.LT.AND P4, PT, R20, c[0x0][0x178], !P1 ;  /* 0x00005e0014007a0c */ /* 0x000fe40004f81270 */
[----:B------:R-:W-:-:S04]  /*8bd60*/  IADD3 R19, R22, 0xcc, RZ ;  /* 0x000000cc16137810 */ /* 0x000fc80007ffe0ff */
[----:B------:R-:W-:Y:S01]  /*8bd70*/  ISETP.GE.AND P3, PT, R19, c[0x0][0x17c], PT ;  /* 0x00005f0013007a0c */ /* 0x000fe20003f66270 */
[----:B---3--:R0:W-:Y:S01]  /*8bd80*/  @P6 STG.E.U16 [R16.64], R11 ;  /* 0x0000000b10006986 */ /* 0x0081e2000c101506 */
[----:B------:R-:W-:-:S03]  /*8bd90*/  PRMT R19, R11, 0x7632, R19 ;  /* 0x000076320b137816 */ /* 0x000fc60000000013 */
[----:B------:R1:W-:Y:S01]  /*8bda0*/  @P2 STG.E.U16 [R2.64], R21 ;  /* 0x0000001502002986 */ /* 0x0003e2000c101506 */
[----:B0-----:R-:W-:Y:S02]  /*8bdb0*/  IADD3 R16, R0, c[0x0][0x198], RZ ;  /* 0x0000660000107a10 */ /* 0x001fe40007ffe0ff */
[----:B----4-:R-:W-:Y:S02]  /*8bdc0*/  ISETP.LT.AND P6, PT, R27, c[0x0][0x178], !P1 ;  /* 0x00005e001b007a0c */ /* 0x010fe40004fc1270 */
[----:B------:R-:W-:Y:S01]  /*8bdd0*/  ISETP.LT.AND P1, PT, R23, c[0x0][0x178], !P1 ;  /* 0x00005e0017007a0c */ /* 0x000fe20004f21270 */
[----:B-1----:R-:W-:Y:S01]  /*8bde0*/  IMAD.WIDE R2, R16, 0x2, R4 ;  /* 0x0000000210027825 */ /* 0x002fe200078e0204 */
[----:B--2---:R-:W-:Y:S02]  /*8bdf0*/  PRMT R0, R9, 0x7632, R0 ;  /* 0x0000763209007816 */ /* 0x004fe40000000000 */
[----:B------:R-:W-:Y:S01]  /*8be00*/  PRMT R17, R18, 0x7632, R17 ;  /* 0x0000763212117816 */ /* 0x000fe20000000011 */
[----:B------:R-:W-:Y:S01]  /*8be10*/  IMAD.WIDE R8, R16, 0x2, R14 ;  /* 0x0000000210087825 */ /* 0x000fe200078e020e */
[----:B------:R-:W-:-:S03]  /*8be20*/  IADD3 R18, R22, 0xcd, RZ ;  /* 0x000000cd16127810 */ /* 0x000fc60007ffe0ff */
[----:B------:R-:W-:Y:S01]  /*8be30*/  IMAD.WIDE R10, R16, 0x2, R12 ;  /* 0x00000002100a7825 */ /* 0x000fe200078e020c */
[----:B------:R-:W-:Y:S01]  /*8be40*/  ISETP.GE.AND P2, PT, R18, c[0x0][0x17c], PT ;  /* 0x00005f0012007a0c */ /* 0x000fe20003f46270 */
[----:B------:R0:W-:Y:S01]  /*8be50*/  @P5 STG.E.U16 [R2.64], R0 ;  /* 0x0000000002005986 */ /* 0x0001e2000c101506 */
[----:B------:R-:W-:-:S03]  /*8be60*/  PRMT R18, R21, 0x7632, R18 ;  /* 0x0000763215127816 */ /* 0x000fc60000000012 */
[----:B------:R-:W-:Y:S01]  /*8be70*/  @P6 STG.E.U16 [R8.64], R17 ;  /* 0x0000001108006986 */ /* 0x000fe2000c101506 */
[----:B------:R-:W-:-:S03]  /*8be80*/  ISETP.LT.AND P5, PT, R27, c[0x0][0x178], !P3 ;  /* 0x00005e001b007a0c */ /* 0x000fc60005fa1270 */
[----:B------:R1:W-:Y:S01]  /*8be90*/  @P4 STG.E.U16 [R10.64], R19 ;  /* 0x000000130a004986 */ /* 0x0003e2000c101506 */
[----:B------:R-:W-:Y:S01]  /*8bea0*/  ISETP.LT.AND P4, PT, R28, c[0x0][0x178], !P3 ;  /* 0x00005e001c007a0c */ /* 0x000fe20005f81270 */
[----:B0-----:R-:W-:Y:S01]  /*8beb0*/  IMAD.WIDE R2, R16, 0x2, R6 ;  /* 0x0000000210027825 */ /* 0x001fe200078e0206 */
[----:B------:R-:W-:Y:S01]  /*8bec0*/  ISETP.LT.AND P6, PT, R20, c[0x0][0x178], !P3 ;  /* 0x00005e0014007a0c */ /* 0x000fe20005fc1270 */
[----:B------:R-:W2:Y:S01]  /*8bed0*/  LDL.LU R21, [R1+0x23a0] ;  /* 0x0023a00001157983 */ /* 0x000ea20000300800 */
[----:B------:R-:W-:-:S03]  /*8bee0*/  ISETP.LT.AND P3, PT, R23, c[0x0][0x178], !P3 ;  /* 0x00005e0017007a0c */ /* 0x000fc60005f61270 */
[----:B------:R-:W3:Y:S01]  /*8bef0*/  LDL.LU R23, [R1+0x239c] ;  /* 0x00239c0001177983 */ /* 0x000ee20000300800 */
[----:B-1----:R-:W-:-:S03]  /*8bf00*/  IADD3 R19, R22, 0xce, RZ ;  /* 0x000000ce16137810 */ /* 0x002fc60007ffe0ff */
[----:B------:R0:W-:Y:S01]  /*8bf10*/  @P1 STG.E.U16 [R2.64], R18 ;  /* 0x0000001202001986 */ /* 0x0001e2000c101506 */
[----:B------:R-:W-:-:S03]  /*8bf20*/  ISETP.GE.AND P1, PT, R19, c[0x0][0x17c], PT ;  /* 0x00005f0013007a0c */ /* 0x000fc60003f26270 */
[----:B0-----:R-:W4:Y:S04]  /*8bf30*/  LDL R2, [R1+0x750] ;  /* 0x0007500001027983 */ /* 0x001f280000100800 */
[----:B------:R-:W5:Y:S04]  /*8bf40*/  LDL.LU R18, [R1+0x720] ;  /* 0x0007200001127983 */ /* 0x000f680000300800 */
[----:B------:R-:W2:Y:S01]  /*8bf50*/  LDL.LU R19, [R1+0x740] ;  /* 0x0007400001137983 */ /* 0x000ea20000300800 */
[----:B------:R-:W-:-:S05]  /*8bf60*/  IADD3 R0, R16, c[0x0][0x198], RZ ;  /* 0x0000660010007a10 */ /* 0x000fca0007ffe0ff */
[----:B------:R-:W-:-:S04]  /*8bf70*/  IMAD.WIDE R8, R0, 0x2, R4 ;  /* 0x0000000200087825 */ /* 0x000fc800078e0204 */
[----:B------:R-:W-:-:S04]  /*8bf80*/  IMAD.WIDE R10, R0, 0x2, R14 ;  /* 0x00000002000a7825 */ /* 0x000fc800078e020e */
[----:B------:R-:W-:Y:S01]  /*8bf90*/  IMAD.WIDE R16, R0, 0x2, R12 ;  /* 0x0000000200107825 */ /* 0x000fe200078e020c */
[----:B------:R-:W0:Y:S02]  /*8bfa0*/  S2R R29, SR_TID.X ;  /* 0x00000000001d7919 */ /* 0x000e240000002100 */
[C---:B0-----:R-:W-:Y:S01]  /*8bfb0*/  LOP3.LUT R3, R29.reuse, 0x7f, RZ, 0xc0, !PT ;  /* 0x0000007f1d037812 */ /* 0x041fe200078ec0ff */
[----:B------:R-:W-:-:S05]  /*8bfc0*/  IMAD.SHL.U32 R29, R29, 0x800, RZ ;  /* 0x000008001d1d7824 */ /* 0x000fca00078e00ff */
[----:B------:R-:W-:Y:S01]  /*8bfd0*/  LOP3.LUT R29, R29, 0x3000, RZ, 0xc0, !PT ;  /* 0x000030001d1d7812 */ /* 0x000fe200078ec0ff */
[----:B----4-:R-:W-:Y:S04]  /*8bfe0*/  @P4 STG.E.U16 [R8.64], R2 ;  /* 0x0000000208004986 */ /* 0x010fe8000c101506 */
[----:B--2---:R-:W-:Y:S04]  /*8bff0*/  @P5 STG.E.U16 [R10.64], R19 ;  /* 0x000000130a005986 */ /* 0x004fe8000c101506 */
[----:B-----5:R0:W-:Y:S04]  /*8c000*/  @P6 STG.E.U16 [R16.64], R18 ;  /* 0x0000001210006986 */ /* 0x0201e8000c101506 */
[----:B0-----:R-:W2:Y:S01]  /*8c010*/  LDL.LU R17, [R1+0x750] ;  /* 0x0007500001117983 */ /* 0x001ea20000300800 */
[----:B------:R-:W-:-:S05]  /*8c020*/  IMAD R29, R3, 0x10, R29 ;  /* 0x00000010031d7824 */ /* 0x000fca00078e021d */
[----:B------:R-:W-:-:S05]  /*8c030*/  LOP3.LUT R29, R29, 0x60, RZ, 0x3c, !PT ;  /* 0x000000601d1d7812 */ /* 0x000fca00078e3cff */
[----:B------:R0:W1:Y:S01]  /*8c040*/  LDS.128 R8, [R29+0x800] ;  /* 0x000800001d087984 */ /* 0x0000620000000c00 */
[----:B------:R-:W-:Y:S01]  /*8c050*/  ISETP.LT.AND P5, PT, R28, c[0x0][0x178], !P2 ;  /* 0x00005e001c007a0c */ /* 0x000fe200057a1270 */
[----:B------:R-:W-:Y:S01]  /*8c060*/  IMAD.WIDE R2, R0, 0x2, R6 ;  /* 0x0000000200027825 */ /* 0x000fe200078e0206 */
[----:B------:R-:W-:Y:S02]  /*8c070*/  ISETP.LT.AND P4, PT, R20, c[0x0][0x178], !P2 ;  /* 0x00005e0014007a0c */ /* 0x000fe40005781270 */
[----:B------:R-:W-:Y:S01]  /*8c080*/  IADD3 R20, R0, c[0x0][0x198], RZ ;  /* 0x0000660000147a10 */ /* 0x000fe20007ffe0ff */
[----:B0-----:R-:W4:Y:S04]  /*8c090*/  LDL.LU R29, [R1+0x700] ;  /* 0x00070000011d7983 */ /* 0x001f280000300800 */
[----:B------:R0:W-:Y:S02]  /*8c0a0*/  @P3 STG.E.U16 [R2.64], R24 ;  /* 0x0000001802003986 */ /* 0x0001e4000c101506 */
[----:B0-----:R-:W-:-:S02]  /*8c0b0*/  IMAD.WIDE R2, R20, 0x2, R4 ;  /* 0x0000000214027825 */ /* 0x001fc400078e0204 */
[----:B-1----:R0:W-:Y:S04]  /*8c0c0*/  STL [R1+0x2398], R10 ;  /* 0x0023980a01007387 */ /* 0x0021e80000100800 */
[----:B0-----:R-:W5:Y:S04]  /*8c0d0*/  LDL.LU R10, [R1+0x730] ;  /* 0x00073000010a7983 */ /* 0x001f680000300800 */
[----:B------:R0:W-:Y:S04]  /*8c0e0*/  STL [R1+0x2390], R11 ;  /* 0x0023900b01007387 */ /* 0x0001e80000100800 */
[----:B0-----:R-:W4:Y:S01]  /*8c0f0*/  LDL R11, [R1+0x1770] ;  /* 0x00177000010b7983 */ /* 0x001f220000100800 */
[----:B--2---:R-:W-:-:S05]  /*8c100*/  PRMT R0, R17, 0x7632, R0 ;  /* 0x0000763211007816 */ /* 0x004fca0000000000 */
[----:B------:R0:W-:Y:S04]  /*8c110*/  @P5 STG.E.U16 [R2.64], R0 ;  /* 0x0000000002005986 */ /* 0x0001e8000c101506 */
[----:B0-----:R-:W2:Y:S01]  /*8c120*/  LDL R3, [R1+0x176c] ;  /* 0x00176c0001037983 */ /* 0x001ea20000100800 */
[----:B------:R-:W-:Y:S01]  /*8c130*/  ISETP.LT.AND P6, PT, R27, c[0x0][0x178], !P2 ;  /* 0x00005e001b007a0c */ /* 0x000fe200057c1270 */
[----:B------:R-:W-:Y:S01]  /*8c140*/  IMAD.WIDE R16, R20, 0x2, R14 ;  /* 0x0000000214107825 */ /* 0x000fe200078e020e */
[----:B------:R-:W-:Y:S02]  /*8c150*/  IADD3 R22, R22, 0xcf, RZ ;  /* 0x000000cf16167810 */ /* 0x000fe40007ffe0ff */
[----:B------:R-:W-:Y:S02]  /*8c160*/  PRMT R21, R19, 0x7632, R21 ;  /* 0x0000763213157816 */ /* 0x000fe40000000015 */
[----:B------:R-:W-:-:S02]  /*8c170*/  ISETP.GE.AND P3, PT, R22, c[0x0][0x17c], PT ;  /* 0x00005f0016007a0c */ /* 0x000fc40003f66270 */
[----:B------:R-:W-:Y:S02]  /*8c180*/  PRMT R22, R24, 0x7632, R22 ;  /* 0x0000763218167816 */ /* 0x000fe40000000016 */
[----:B---3--:R-:W-:Y:S01]  /*8c190*/  PRMT R23, R18, 0x7632, R23 ;  /* 0x0000763212177816 */ /* 0x008fe20000000017 */
[----:B------:R-:W3:Y:S01]  /*8c1a0*/  LDL.LU R24, [R1+0x1740] ;  /* 0x0017400001187983 */ /* 0x000ee20000300800 */
[----:B------:R-:W-:-:S03]  /*8c1b0*/  IMAD.WIDE R18, R20, 0x2, R12 ;  /* 0x0000000214127825 */ /* 0x000fc600078e020c */
[----:B------:R-:W-:Y:S04]  /*8c1c0*/  @P6 STG.E.U16 [R16.64], R21 ;  /* 0x0000001510006986 */ /* 0x000fe8000c101506 */
[----:B------:R-:W-:Y:S01]  /*8c1d0*/  @P4 STG.E.U16 [R18.64], R23 ;  /* 0x0000001712004986 */ /* 0x000fe2000c101506 */
[----:B----4-:R-:W-:Y:S02]  /*8c1e0*/  ISETP.LT.AND P2, PT, R11, c[0x0][0x178], !P2 ;  /* 0x00005e000b007a0c */ /* 0x010fe40005741270 */
[----:B--2---:R-:W-:Y:S01]  /*8c1f0*/  ISETP.LT.AND P6, PT, R3, c[0x0][0x178], !P1 ;  /* 0x00005e0003007a0c */ /* 0x004fe20004fc1270 */
[----:B------:R-:W-:-:S10]  /*8c200*/  IMAD.WIDE R2, R20, 0x2, R6 ;  /* 0x0000000214027825 */ /* 0x000fd400078e0206 */
[----:B------:R0:W-:Y:S04]  /*8c210*/  @P2 STG.E.U16 [R2.64], R22 ;  /* 0x0000001602002986 */ /* 0x0001e8000c101506 */
[----:B0-----:R-:W2:Y:S01]  /*8c220*/  LDL R3, [R1+0x760] ;  /* 0x0007600001037983 */ /* 0x001ea20000100800 */
[----:B------:R-:W-:Y:S02]  /*8c230*/  ISETP.LT.AND P4, PT, R28, c[0x0][0x178], !P1 ;  /* 0x00005e001c007a0c */ /* 0x000fe40004f81270 */
[----:B------:R-:W-:Y:S02]  /*8c240*/  IADD3 R0, R20, c[0x0][0x198], RZ ;  /* 0x0000660014007a10 */ /* 0x000fe40007ffe0ff */
[----:B---3--:R-:W-:-:S03]  /*8c250*/  IADD3 R23, R24, 0xd0, RZ ;  /* 0x000000d018177810 */ /* 0x008fc60007ffe0ff */
[----:B------:R-:W-:Y:S01]  /*8c260*/  IMAD.WIDE R16, R0, 0x2, R4 ;  /* 0x0000000200107825 */ /* 0x000fe200078e0204 */
[----:B------:R-:W-:Y:S01]  /*8c270*/  ISETP.GE.AND P2, PT, R23, c[0x0][0x17c], PT ;  /* 0x00005f0017007a0c */ /* 0x000fe20003f46270 */
[----:B------:R0:W-:Y:S04]  /*8c280*/  STL [R1+0x2394], R23 ;  /* 0x0023941701007387 */ /* 0x0001e80000100800 */
[----:B0-----:R-:W3:Y:S01]  /*8c290*/  LDL R23, [R1+0x176c] ;  /* 0x00176c0001177983 */ /* 0x001ee20000100800 */
[----:B------:R-:W-:-:S03]  /*8c2a0*/  ISETP.LT.AND P5, PT, R27, c[0x0][0x178], !P1 ;  /* 0x00005e001b007a0c */ /* 0x000fc60004fa1270 */
[----:B--2---:R0:W-:Y:S04]  /*8c2b0*/  @P4 STG.E.U16 [R16.64], R3 ;  /* 0x0000000310004986 */ /* 0x0041e8000c101506 */
[----:B0-----:R-:W2:Y:S01]  /*8c2c0*/  LDL.LU R17, [R1+0x760] ;  /* 0x0007600001117983 */ /* 0x001ea20000300800 */
[----:B------:R-:W-:Y:S01]  /*8c2d0*/  ISETP.LT.AND P1, PT, R11, c[0x0][0x178], !P1 ;  /* 0x00005e000b007a0c */ /* 0x000fe20004f21270 */
[----:B------:R-:W-:-:S04]  /*8c2e0*/  IMAD.WIDE R18, R0, 0x2, R14 ;  /* 0x0000000200127825 */ /* 0x000fc800078e020e */
[----:B------:R-:W-:Y:S01]  /*8c2f0*/  IMAD.WIDE R20, R0, 0x2, R12 ;  /* 0x0000000200147825 */ /* 0x000fe200078e020c */
[----:B-----5:R-:W-:Y:S01]  /*8c300*/  @P5 STG.E.U16 [R18.64], R10 ;  /* 0x0000000a12005986 */ /* 0x020fe2000c101506 */
[----:B------:R-:W-:Y:S02]  /*8c310*/  ISETP.LT.AND P5, PT, R28, c[0x0][0x178], !P3 ;  /* 0x00005e001c007a0c */ /* 0x000fe40005fa1270 */
[----:B------:R-:W-:Y:S01]  /*8c320*/  IMAD.WIDE R2, R0, 0x2, R6 ;  /* 0x0000000200027825 */ /* 0x000fe200078e0206 */
[----:B------:R0:W-:Y:S01]  /*8c330*/  @P6 STG.E.U16 [R20.64], R29 ;  /* 0x0000001d14006986 */ /* 0x0001e2000c101506 */
[----:B------:R-:W-:Y:S02]  /*8c340*/  ISETP.LT.AND P6, PT, R27, c[0x0][0x178], !P3 ;  /* 0x00005e001b007a0c */ /* 0x000fe40005fc1270 */
[----:B---3--:R-:W-:Y:S01]  /*8c350*/  ISETP.LT.AND P4, PT, R23, c[0x0][0x178], !P3 ;  /* 0x00005e0017007a0c */ /* 0x008fe20005f81270 */
[----:B------:R1:W-:Y:S01]  /*8c360*/  @P1 STG.E.U16 [R2.64], R8 ;  /* 0x0000000802001986 */ /* 0x0003e2000c101506 */
[----:B------:R-:W-:-:S02]  /*8c370*/  ISETP.LT.AND P3, PT, R11, c[0x0][0x178], !P3 ;  /* 0x00005e000b007a0c */ /* 0x000fc40005f61270 */
[----:B0-----:R-:W-:-:S05]  /*8c380*/  IADD3 R20, R0, c[0x0][0x198], RZ ;  /* 0x0000660000147a10 */ /* 0x001fca0007ffe0ff */
[----:B-1----:R-:W-:Y:S01]  /*8c390*/  IMAD.WIDE R2, R20, 0x2, R4 ;  /* 0x0000000214027825 */ /* 0x002fe200078e0204 */
[----:B------:R-:W-:Y:S02]  /*8c3a0*/  PRMT R21, R10, 0x7632, R21 ;  /* 0x000076320a157816 */ /* 0x000fe40000000015 */
[----:B------:R-:W-:Y:S01]  /*8c3b0*/  PRMT R22, R29, 0x7632, R22 ;  /* 0x000076321d167816 */ /* 0x000fe20000000016 */
[C---:B------:R-:W-:Y:S01]  /*8c3c0*/  IMAD.WIDE R18, R20.reuse, 0x2, R12 ;  /* 0x0000000214127825 */ /* 0x040fe200078e020c */
[----:B------:R-:W3:Y:S04]  /*8c3d0*/  LDL.LU R10, [R1+0x54] ;  /* 0x00005400010a7983 */ /* 0x000ee80000300800 */
[----:B------:R-:W4:Y:S01]  /*8c3e0*/  LDL.LU R29, [R1+0x634] ;  /* 0x00063400011d7983 */ /* 0x000f220000300800 */
[----:B--2---:R-:W-:Y:S01]  /*8c3f0*/  PRMT R8, R17, 0x7632, R8 ;  /* 0x0000763211087816 */ /* 0x004fe20000000008 */
[----:B------:R-:W-:-:S04]  /*8c400*/  IMAD.WIDE R16, R20, 0x2, R14 ;  /* 0x0000000214107825 */ /* 0x000fc800078e020e */
[----:B------:R0:W-:Y:S04]  /*8c410*/  @P5 STG.E.U16 [R2.64], R8 ;  /* 0x0000000802005986 */ /* 0x0001e8000c101506 */
[----:B------:R-:W-:Y:S04]  /*8c420*/  @P6 STG.E.U16 [R16.64], R21 ;  /* 0x0000001510006986 */ /* 0x000fe8000c101506 */
[----:B------:R-:W-:Y:S01]  /*8c430*/  @P4 STG.E.U16 [R18.64], R22 ;  /* 0x0000001612004986 */ /* 0x000fe2000c101506 */
[----:B0-----:R-:W-:Y:S01]  /*8c440*/  PRMT R8, R8, 0x7632, R8 ;  /* 0x0000763208087816 */ /* 0x001fe20000000008 */
[----:B------:R-:W-:-:S05]  /*8c450*/  IMAD.WIDE R2, R20, 0x2, R6 ;  /* 0x0000000214027825 */ /* 0x000fca00078e0206 */
[----:B------:R0:W-:Y:S04]  /*8c460*/  @P3 STG.E.U16 [R2.64], R8 ;  /* 0x0000000802003986 */ /* 0x0001e8000c101506 */
[----:B0-----:R-:W2:Y:S01]  /*8c470*/  LDL R3, [R1+0x614] ;  /* 0x0006140001037983 */ /* 0x001ea20000100800 */
[----:B------:R-:W-:Y:S02]  /*8c480*/  IADD3 R0, R24, 0xd1, RZ ;  /* 0x000000d118007810 */ /* 0x000fe40007ffe0ff */
[----:B------:R-:W-:Y:S02]  /*8c490*/  ISETP.LT.AND P4, PT, R28, c[0x0][0x178], !P2 ;  /* 0x00005e001c007a0c */ /* 0x000fe40005781270 */
[----:B------:R-:W-:Y:S02]  /*8c4a0*/  ISETP.GE.AND P1, PT, R0, c[0x0][0x17c], PT ;  /* 0x00005f0000007a0c */ /* 0x000fe40003f26270 */
[----:B------:R-:W-:-:S05]  /*8c4b0*/  IADD3 R0, R20, c[0x0][0x198], RZ ;  /* 0x0000660014007a10 */ /* 0x000fca0007ffe0ff */
[----:B------:R-:W-:-:S05]  /*8c4c0*/  IMAD.WIDE R16, R0, 0x2, R4 ;  /* 0x0000000200107825 */ /* 0x000fca00078e0204 */
[----:B--2---:R0:W-:Y:S04]  /*8c4d0*/  @P4 STG.E.U16 [R16.64], R3 ;  /* 0x0000000310004986 */ /* 0x0041e8000c101506 */
[----:B0-----:R-:W2:Y:S04]  /*8c4e0*/  LDL.LU R16, [R1+0x614] ;  /* 0x0006140001107983 */ /* 0x001ea80000300800 */
[----:B------:R-:W5:Y:S01]  /*8c4f0*/  LDL.LU R17, [R1+0x604] ;  /* 0x0006040001117983 */ /* 0x000f620000300800 */
[----:B------:R-:W-:Y:S01]  /*8c500*/  ISETP.LT.AND P5, PT, R27, c[0x0][0x178], !P2 ;  /* 0x00005e001b007a0c */ /* 0x000fe200057a1270 */
[----:B------:R-:W-:Y:S01]  /*8c510*/  IMAD.WIDE R18, R0, 0x2, R14 ;  /* 0x0000000200127825 */ /* 0x000fe200078e020e */
[----:B------:R-:W-:-:S02]  /*8c520*/  ISETP.LT.AND P6, PT, R23, c[0x0][0x178], !P2 ;  /* 0x00005e0017007a0c */ /* 0x000fc400057c1270 */
[----:B------:R-:W-:-:S09]  /*8c530*/  ISETP.LT.AND P2, PT, R11, c[0x0][0x178], !P2 ;  /* 0x00005e000b007a0c */ /* 0x000fd20005741270 */
[----:B-----5:R0:W-:Y:S04]  /*8c540*/  @P5 STG.E.U16 [R18.64], R17 ;  /* 0x0000001112005986 */ /* 0x0201e8000c101506 */
[----:B0-----:R-:W5:Y:S01]  /*8c550*/  LDL.LU R19, [R1+0x5f4] ;  /* 0x0005f40001137983 */ /* 0x001f620000300800 */
[----:B------:R-:W-:Y:S01]  /*8c560*/  IMAD.WIDE R20, R0, 0x2, R12 ;  /* 0x0000000200147825 */ /* 0x000fe200078e020c */
[----:B------:R-:W-:-:S03]  /*8c570*/  ISETP.LT.AND P5, PT, R28, c[0x0][0x178], !P1 ;  /* 0x00005e001c007a0c */ /* 0x000fc60004fa1270 */
[----:B------:R-:W-:Y:S01]  /*8c580*/  IMAD.WIDE R2, R0, 0x2, R6 ;  /* 0x0000000200027825 */ /* 0x000fe200078e0206 */
[----:B------:R-:W-:Y:S02]  /*8c590*/  ISETP.LT.AND P4, PT, R23, c[0x0][0x178], !P1 ;  /* 0x00005e0017007a0c */ /* 0x000fe40004f81270 */
[----:B------:R-:W-:Y:S02]  /*8c5a0*/  IADD3 R22, R24, 0xd2, RZ ;  /* 0x000000d218167810 */ /* 0x000fe40007ffe0ff */
[----:B------:R-:W-:Y:S02]  /*8c5b0*/  PRMT R8, R17, 0x7632, R8 ;  /* 0x0000763211087816 */ /* 0x000fe40000000008 */
[----:B------:R-:W-:Y:S01]  /*8c5c0*/  ISETP.GE.AND P3, PT, R22, c[0x0][0x17c], PT ;  /* 0x00005f0016007a0c */ /* 0x000fe20003f66270 */
[----:B-----5:R0:W-:Y:S01]  /*8c5d0*/  @P6 STG.E.U16 [R20.64], R19 ;  /* 0x0000001314006986 */ /* 0x0201e2000c101506 */
[----:B------:R-:W-:Y:S02]  /*8c5e0*/  ISETP.LT.AND P6, PT, R27, c[0x0][0x178], !P1 ;  /* 0x00005e001b007a0c */ /* 0x000fe40004fc1270 */
[----:B------:R-:W-:Y:S01]  /*8c5f0*/  ISETP.LT.AND P1, PT, R11, c[0x0][0x178], !P1 ;  /* 0x00005e000b007a0c */ /* 0x000fe20004f21270 */
[----:B---3--:R1:W-:Y:S01]  /*8c600*/  @P2 STG.E.U16 [R2.64], R10 ;  /* 0x0000000a02002986 */ /* 0x0083e2000c101506 */
[----:B0-----:R-:W-:-:S02]  /*8c610*/  IADD3 R20, R0, c[0x0][0x198], RZ ;  /* 0x0000660000147a10 */ /* 0x001fc40007ffe0ff */
[----:B--2---:R-:W-:-:S03]  /*8c620*/  PRMT R0, R16, 0x7632, R0 ;  /* 0x0000763210007816 */ /* 0x004fc60000000000 */
[----:B-1----:R-:W-:-:S04]  /*8c630*/  IMAD.WIDE R2, R20, 0x2, R4 ;  /* 0x0000000214027825 */ /* 0x002fc800078e0204 */
[C---:B------:R-:W-:Y:S01]  /*8c640*/  IMAD.WIDE R16, R20.reuse, 0x2, R14 ;  /* 0x0000000214107825 */ /* 0x040fe200078e020e */
[----:B------:R-:W-:Y:S01]  /*8c650*/  PRMT R22, R19, 0x7632, R22 ;  /* 0x0000763213167816 */ /* 0x000fe20000000016 */
[----:B------:R0:W-:Y:S02]  /*8c660*/  @P5 STG.E.U16 [R2.64], R0 ;  /* 0x0000000002005986 */ /* 0x0001e4000c101506 */
[C---:B------:R-:W-:Y:S02]  /*8c670*/  IMAD.WIDE R18, R20.reuse, 0x2, R12 ;  /* 0x0000000214127825 */ /* 0x040fe400078e020c */
[----:B------:R1:W-:Y:S04]  /*8c680*/  @P6 STG.E.U16 [R16.64], R8 ;  /* 0x0000000810006986 */ /* 0x0003e8000c101506 */
[----:B------:R-:W-:Y:S01]  /*8c690*/  @P4 STG.E.U16 [R18.64], R22 ;  /* 0x0000001612004986 */ /* 0x000fe2000c101506 */
[----:B0-----:R-:W-:Y:S01]  /*8c6a0*/  IMAD.WIDE R2, R20, 0x2, R6 ;  /* 0x0000000214027825 */ /* 0x001fe200078e0206 */
[----:B-1----:R-:W-:-:S02]  /*8c6b0*/  PRMT R8, R10, 0x7632, R8 ;  /* 0x000076320a087816 */ /* 0x002fc40000000008 */
[----:B------:R-:W2:Y:S04]  /*8c6c0*/  LDL.LU R10, [R1+0x664] ;  /* 0x00066400010a7983 */ /* 0x000ea80000300800 */
[----:B------:R0:W-:Y:S04]  /*8c6d0*/  @P1 STG.E.U16 [R2.64], R8 ;  /* 0x0000000802001986 */ /* 0x0001e8000c101506 */
[----:B0-----:R-:W3:Y:S01]  /*8c6e0*/  LDL R3, [R1+0x654] ;  /* 0x0006540001037983 */ /* 0x001ee20000100800 */
[----:B------:R-:W-:Y:S02]  /*8c6f0*/  ISETP.LT.AND P4, PT, R28, c[0x0][0x178], !P3 ;  /* 0x00005e001c007a0c */ /* 0x000fe40005f81270 */
[----:B------:R-:W-:-:S02]  /*8c700*/  ISETP.LT.AND P5, PT, R27, c[0x0][0x178], !P3 ;  /* 0x00005e001b007a0c */ /* 0x000fc40005fa1270 */
[----:B------:R-:W-:-:S05]  /*8c710*/  IADD3 R0, R20, c[0x0][0x198], RZ ;  /* 0x0000660014007a10 */ /* 0x000fca0007ffe0ff */
[----:B------:R-:W-:-:S04]  /*8c720*/  IMAD.WIDE R16, R0, 0x2, R4 ;  /* 0x0000000200107825 */ /* 0x000fc800078e0204 */
[----:B------:R-:W-:Y:S01]  /*8c730*/  IMAD.WIDE R18, R0, 0x2, R14 ;  /* 0x0000000200127825 */ /* 0x000fe200078e020e */
[----:B---3--:R0:W-:Y:S04]  /*8c740*/  @P4 STG.E.U16 [R16.64], R3 ;  /* 0x0000000310004986 */ /* 0x0081e8000c101506 */
[----:B----4-:R1:W-:Y:S04]  /*8c750*/  @P5 STG.E.U16 [R18.64], R29 ;  /* 0x0000001d12005986 */ /* 0x0103e8000c101506 */
[----:B0-----:R-:W3:Y:S04]  /*8c760*/  LDL R16, [R1+0x4] ;  /* 0x0000040001107983 */ /* 0x001ee80000100800 */
[----:B------:R-:W4:Y:S04]  /*8c770*/  LDL.LU R17, [R1+0x654] ;  /* 0x0006540001117983 */ /* 0x000f280000300800 */
[----:B-1----:R-:W5:Y:S01]  /*8c780*/  LDL.LU R19, [R1+0x624] ;  /* 0x0006240001137983 */ /* 0x002f620000300800 */
[----:B------:R-:W-:-:S02]  /*8c790*/  ISETP.LT.AND P6, PT, R23, c[0x0][0x178], !P3 ;  /* 0x00005e0017007a0c */ /* 0x000fc40005fc1270 */
[----:B------:R-:W-:Y:S02]  /*8c7a0*/  IADD3 R21, R24, 0xd3, RZ ;  /* 0x000000d318157810 */ /* 0x000fe40007ffe0ff */
[----:B------:R-:W-:Y:S02]  /*8c7b0*/  ISETP.LT.AND P3, PT, R11, c[0x0][0x178], !P3 ;  /* 0x00005e000b007a0c */ /* 0x000fe40005f61270 */
[----:B------:R-:W-:Y:S01]  /*8c7c0*/  ISETP.GE.AND P2, PT, R21, c[0x0][0x17c], PT ;  /* 0x00005f0015007a0c */ /* 0x000fe20003f46270 */
[----:B------:R-:W-:-:S04]  /*8c7d0*/  IMAD.WIDE R20, R0, 0x2, R12 ;  /* 0x0000000200147825 */ /* 0x000fc800078e020c */
[----:B------:R-:W-:Y:S01]  /*8c7e0*/  IMAD.WIDE R2, R0, 0x2, R6 ;  /* 0x0000000200027825 */ /* 0x000fe200078e0206 */
[----:B------:R-:W-:Y:S02]  /*8c7f0*/  PRMT R8, R29, 0x7632, R8 ;  /* 0x000076321d087816 */ /* 0x000fe40000000008 */
[----:B------:R-:W2:Y:S04]  /*8c800*/  LDL.LU R29, [R1+0x44] ;  /* 0x00004400011d7983 */ /* 0x000ea80000300800 */
[----:B-----5:R0:W-:Y:S04]  /*8c810*/  @P6 STG.E.U16 [R20.64], R19 ;  /* 0x0000001314006986 */ /* 0x0201e8000c101506 */
[----:B---3--:R1:W-:Y:S01]  /*8c820*/  @P3 STG.E.U16 [R2.64], R16 ;  /* 0x0000001002003986 */ /* 0x0083e2000c101506 */
[----:B0-----:R-:W-:-:S04]  /*8c830*/  IADD3 R21, R24, 0xd5, RZ ;  /* 0x000000d518157810 */ /* 0x001fc80007ffe0ff */
[----:B------:R-:W-:Y:S02]  /*8c840*/  ISETP.GE.AND P3, PT, R21, c[0x0][0x17c], PT ;  /* 0x00005f0015007a0c */ /* 0x000fe40003f66270 */
[----:B------:R-:W3:Y:S01]  /*8c850*/  LDL.LU R21, [R1+0x4] ;  /* 0x0000040001157983 */ /* 0x000ee20000300800 */
[----:B------:R-:W-:Y:S02]  /*8c860*/  ISETP.LT.AND P5, PT, R28, c[0x0][0x178], !P2 ;  /* 0x00005e001c007a0c */ /* 0x000fe400057a1270 */
[----:B------:R-:W-:Y:S02]  /*8c870*/  ISETP.LT.AND P6, PT, R27, c[0x0][0x178], !P2 ;  /* 0x00005e001b007a0c */ /* 0x000fe400057c1270 */
[----:B------:R-:W-:Y:S02]  /*8c880*/  IADD3 R20, R0, c[0x0][0x198], RZ ;  /* 0x0000660000147a10 */ /* 0x000fe40007ffe0ff */
[----:B------:R-:W-:Y:S02]  /*8c890*/  ISETP.LT.AND P4, PT, R23, c[0x0][0x178], !P2 ;  /* 0x00005e0017007a0c */ /* 0x000fe40005781270 */
[----:B------:R-:W-:Y:S01]  /*8c8a0*/  ISETP.LT.AND P2, PT, R11, c[0x0][0x178], !P2 ;  /* 0x00005e000b007a0c */ /* 0x000fe20005741270 */
[----:B-1----:R-:W-:Y:S01]  /*8c8b0*/  IMAD.WIDE R2, R20, 0x2, R4 ;  /* 0x0000000214027825 */ /* 0x002fe200078e0204 */
[----:B------:R-:W-:-:S02]  /*8c8c0*/  IADD3 R22, R24, 0xd4, RZ ;  /* 0x000000d418167810 */ /* 0x000fc40007ffe0ff */
[----:B----4-:R-:W-:Y:S01]  /*8c8d0*/  PRMT R0, R17, 0x7632, R0 ;  /* 0x0000763211007816 */ /* 0x010fe20000000000 */
[----:B------:R-:W-:Y:S01]  /*8c8e0*/  IMAD.WIDE R16, R20, 0x2, R14 ;  /* 0x0000000214107825 */ /* 0x000fe200078e020e */
[----:B------:R-:W-:Y:S02]  /*8c8f0*/  ISETP.GE.AND P1, PT, R22, c[0x0][0x17c], PT ;  /* 0x00005f0016007a0c */ /* 0x000fe40003f26270 */
[----:B------:R-:W-:Y:S01]  /*8c900*/  PRMT R22, R19, 0x7632, R22 ;  /* 0x0000763213167816 */ /* 0x000fe20000000016 */
[----:B------:R0:W-:Y:S01]  /*8c910*/  @P5 STG.E.U16 [R2.64], R0 ;  /* 0x0000000002005986 */ /* 0x0001e2000c101506 */
[----:B------:R-:W-:-:S03]  /*8c920*/  IMAD.WIDE R18, R20, 0x2, R12 ;  /* 0x0000000214127825 */ /* 0x000fc600078e020c */
[----:B------:R3:W-:Y:S04]  /*8c930*/  @P6 STG.E.U16 [R16.64], R8 ;  /* 0x0000000810006986 */ /* 0x0007e8000c101506 */
[----:B------:R-:W-:Y:S01]  /*8c940*/  @P4 STG.E.U16 [R18.64], R22 ;  /* 0x0000001612004986 */ /* 0x000fe2000c101506 */
[----:B0-----:R-:W-:Y:S01]  /*8c950*/  IMAD.WIDE R2, R20, 0x2, R6 ;  /* 0x0000000214027825 */ /* 0x001fe200078e0206 */
[----:B---3--:R-:W-:-:S05]  /*8c960*/  PRMT R8, R21, 0x7632, R8 ;  /* 0x0000763215087816 */ /* 0x008fca0000000008 */
[----:B------:R0:W-:Y:S04]  /*8c970*/  @P2 STG.E.U16 [R2.64], R8 ;  /* 0x0000000802002986 */ /* 0x0001e8000c101506 */
[----:B0-----:R-:W3:Y:S01]  /*8c980*/  LDL R3, [R1+0x684] ;  /* 0x0006840001037983 */ /* 0x001ee20000100800 */
[----:B------:R-:W-:Y:S02]  /*8c990*/  ISETP.LT.AND P4, PT, R28, c[0x0][0x178], !P1 ;  /* 0x00005e001c007a0c */ /* 0x000fe40004f81270 */
[----:B------:R-:W-:Y:S02]  /*8c9a0*/  ISETP.LT.AND P5, PT, R27, c[0x0][0x178], !P1 ;  /* 0x00005e001b007a0c */ /* 0x000fe40004fa1270 */
[----:B------:R-:W-:-:S05]  /*8c9b0*/  IADD3 R0, R20, c[0x0][0x198], RZ ;  /* 0x0000660014007a10 */ /* 0x000fca0007ffe0ff */
[----:B------:R-:W-:-:S04]  /*8c9c0*/  IMAD.WIDE R16, R0, 0x2, R4 ;  /* 0x0000000200107825 */ /* 0x000fc800078e0204 */
[C---:B------:R-:W-:Y:S01]  /*8c9d0*/  IMAD.WIDE R18, R0.reuse, 0x2, R14 ;  /* 0x0000000200127825 */ /* 0x040fe200078e020e */
[----:B---3--:R0:W-:Y:S04]  /*8c9e0*/  @P4 STG.E.U16 [R16.64], R3 ;  /* 0x0000000310004986 */ /* 0x0081e8000c101506 */
[----:B--2---:R1:W-:Y:S04]  /*8c9f0*/  @P5 STG.E.U16 [R18.64], R10 ;  /* 0x0000000a12005986 */ /* 0x0043e8000c101506 */
[----:B0-----:R-:W2:Y:S04]  /*8ca00*/  LDL.LU R17, [R1+0x684] ;  /* 0x0006840001117983 */ /* 0x001ea80000300800 */
[----:B-1----:R-:W3:Y:S01]  /*8ca10*/  LDL.LU R19, [R1+0x644] ;  /* 0x0006440001137983 */ /* 0x002ee20000300800 */
[----:B------:R-:W-:Y:S01]  /*8ca20*/  ISETP.LT.AND P6, PT, R23, c[0x0][0x178], !P1 ;  /* 0x00005e0017007a0c */ /* 0x000fe20004fc1270 */
[----:B------:R-:W-:Y:S01]  /*8ca30*/  IMAD.WIDE R20, R0, 0x2, R12 ;  /* 0x0000000200147825 */ /* 0x000fe200078e020c */
[----:B------:R-:W-:-:S02]  /*8ca40*/  ISETP.LT.AND P1, PT, R11, c[0x0][0x178], !P1 ;  /* 0x00005e000b007a0c */ /* 0x000fc40004f21270 */
[----:B------:R-:W-:Y:S01]  /*8ca50*/  ISETP.LT.AND P5, PT, R28, c[0x0][0x178], !P3 ;  /* 0x00005e001c007a0c */ /* 0x000fe20005fa1270 */
[----:B------:R-:W-:Y:S01]  /*8ca60*/  IMAD.WIDE R2, R0, 0x2, R6 ;  /* 0x0000000200027825 */ /* 0x000fe200078e0206 */
[----:B------:R-:W-:Y:S02]  /*8ca70*/  ISETP.LT.AND P4, PT, R23, c[0x0][0x178], !P3 ;  /* 0x00005e0017007a0c */ /* 0x000fe40005f81270 */
[----:B------:R-:W-:Y:S02]  /*8ca80*/  IADD3 R22, R24, 0xd6, RZ ;  /* 0x000000d618167810 */ /* 0x000fe40007ffe0ff */
[----:B------:R-:W-:Y:S02]  /*8ca90*/  PRMT R8, R10, 0x7632, R8 ;  /* 0x000076320a087816 */ /* 0x000fe40000000008 */
[----:B------:R-:W-:Y:S01]  /*8caa0*/  ISETP.GE.AND P2, PT, R22, c[0x0][0x17c], PT ;  /* 0x00005f0016007a0c */ /* 0x000fe20003f46270 */
[----:B------:R-:W4:Y:S04]  /*8cab0*/  LDL.LU R10, [R1+0x34] ;  /* 0x00003400010a7983 */ /* 0x000f280000300800 */
[----:B---3--:R0:W-:Y:S01]  /*8cac0*/  @P6 STG.E.U16 [R20.64], R19 ;  /* 0x0000001314006986 */ /* 0x0081e2000c101506 */
[----:B------:R-:W-:-:S02]  /*8cad0*/  ISETP.LT.AND P6, PT, R27, c[0x0][0x178], !P3 ;  /* 0x00005e001b007a0c */ /* 0x000fc40005fc1270 */
[----:B------:R-:W-:Y:S01]  /*8cae0*/  ISETP.LT.AND P3, PT, R11, c[0x0][0x178], !P3 ;  /* 0x00005e000b007a0c */ /* 0x000fe20005f61270 */
[----:B------:R1:W-:Y:S01]  /*8caf0*/  @P1 STG.E.U16 [R2.64], R29 ;  /* 0x0000001d02001986 */ /* 0x0003e2000c101506 */
[----:B0-----:R-:W-:Y:S02]  /*8cb00*/  IADD3 R20, R0, c[0x0][0x198], RZ ;  /* 0x0000660000147a10 */ /* 0x001fe40007ffe0ff */
        /* <DEDUP_REMOVED lines=14> */
[----:B------:R-:W-:-:S05]  /*8cbf0*/  IADD3 R0, R20, c[0x0][0x198], RZ ;  /* 0x0000660014007a10 */ /* 0x000fca0007ffe0ff */
[----:B------:R-:W-:Y:S01]  /*8cc00*/  IMAD.WIDE R16, R0, 0x2, R4 ;  /* 0x0000000200107825 */ /* 0x000fe200078e0204 */
[----:B------:R-:W-:-:S05]  /*8cc10*/  ISETP.LT.AND P5, PT, R27, c[0x0][0x178], !P2 ;  /* 0x00005e001b007a0c */ /* 0x000fca00057a1270 */
[----:B---3--:R0:W-:Y:S04]  /*8cc20*/  @P4 STG.E.U16 [R16.64], R3 ;  /* 0x0000000310004986 */ /* 0x0081e8000c101506 */
[----:B0-----:R-:W3:Y:S04]  /*8cc30*/  LDL.LU R16, [R1+0x6b4] ;  /* 0x0006b40001107983 */ /* 0x001ee80000300800 */
[----:B------:R-:W5:Y:S01]  /*8cc40*/  LDL.LU R17, [R1+0x694] ;  /* 0x0006940001117983 */ /* 0x000f620000300800 */
[----:B------:R-:W-:Y:S01]  /*8cc50*/  IMAD.WIDE R18, R0, 0x2, R14 ;  /* 0x0000000200127825 */ /* 0x000fe200078e020e */
[----:B------:R-:W-:-:S02]  /*8cc60*/  ISETP.LT.AND P6, PT, R23, c[0x0][0x178], !P2 ;  /* 0x00005e0017007a0c */ /* 0x000fc400057c1270 */
[----:B------:R-:W-:Y:S02]  /*8cc70*/  IADD3 R21, R24, 0xd7, RZ ;  /* 0x000000d718157810 */ /* 0x000fe40007ffe0ff */
[----:B-----5:R0:W-:Y:S04]  /*8cc80*/  @P5 STG.E.U16 [R18.64], R17 ;  /* 0x0000001112005986 */ /* 0x0201e8000c101506 */
[----:B0-----:R-:W5:Y:S01]  /*8cc90*/  LDL.LU R19, [R1+0x674] ;  /* 0x0006740001137983 */ /* 0x001f620000300800 */
[----:B------:R-:W-:Y:S01]  /*8cca0*/  ISETP.GE.AND P1, PT, R21, c[0x0][0x17c], PT ;  /* 0x00005f0015007a0c */ /* 0x000fe20003f26270 */
[C---:B------:R-:W-:Y:S01]  /*8ccb0*/  IMAD.WIDE R20, R0.reuse, 0x2, R12 ;  /* 0x0000000200147825 */ /* 0x040fe200078e020c */
[----:B------:R-:W-:Y:S02]  /*8ccc0*/  ISETP.LT.AND P2, PT, R11, c[0x0][0x178], !P2 ;  /* 0x00005e000b007a0c */ /* 0x000fe40005741270 */
[----:B------:R-:W-:Y:S01]  /*8ccd0*/  ISETP.LT.AND P5, PT, R27, c[0x0][0x178], !P1 ;  /* 0x00005e001b007a0c */ /* 0x000fe20004fa1270 */
[----:B------:R-:W-:Y:S01]  /*8cce0*/  IMAD.WIDE R2, R0, 0x2, R6 ;  /* 0x0000000200027825 */ /* 0x000fe200078e0206 */
[----:B------:R-:W-:-:S02]  /*8ccf0*/  ISETP.LT.AND P4, PT, R23, c[0x0][0x178], !P1 ;  /* 0x00005e0017007a0c */ /* 0x000fc40004f81270 */
[----:B------:R-:W-:Y:S02]  /*8cd00*/  IADD3 R22, R24, 0xd8, RZ ;  /* 0x000000d818167810 */ /* 0x000fe40007ffe0ff */
[----:B------:R-:W-:Y:S02]  /*8cd10*/  PRMT R8, R17, 0x7632, R8 ;  /* 0x0000763211087816 */ /* 0x000fe40000000008 */
[----:B------:R-:W-:Y:S01]  /*8cd20*/  ISETP.GE.AND P3, PT, R22, c[0x0][0x17c], PT ;  /* 0x00005f0016007a0c */ /* 0x000fe20003f66270 */
[----:B-----5:R0:W-:Y:S01]  /*8cd30*/  @P6 STG.E.U16 [R20.64], R19 ;  /* 0x0000001314006986 */ /* 0x0201e2000c101506 */
[----:B------:R-:W-:Y:S02]  /*8cd40*/  ISETP.LT.AND P6, PT, R28, c[0x0][0x178], !P1 ;  /* 0x00005e001c007a0c */ /* 0x000fe40004fc1270 */
[----:B------:R-:W-:Y:S01]  /*8cd50*/  ISETP.LT.AND P1, PT, R11, c[0x0][0x178], !P1 ;  /* 0x00005e000b007a0c */ /* 0x000fe20004f21270 */
[----:B----4-:R1:W-:Y:S01]  /*8cd60*/  @P2 STG.E.U16 [R2.64], R10 ;  /* 0x0000000a02002986 */ /* 0x0103e2000c101506 */
[----:B0-----:R-:W-:-:S02]  /*8cd70*/  IADD3 R20, R0, c[0x0][0x198], RZ ;  /* 0x0000660000147a10 */ /* 0x001fc40007ffe0ff */
[----:B---3--:R-:W-:-:S03]  /*8cd80*/  PRMT R0, R16, 0x7632, R0 ;  /* 0x0000763210007816 */ /* 0x008fc60000000000 */
        /* <DEDUP_REMOVED lines=9> */
[----:B------:R-:W3:Y:S04]  /*8ce20*/  LDL.LU R10, [R1+0x6d4] ;  /* 0x0006d400010a7983 */ /* 0x000ee80000300800 */
[----:B------:R0:W-:Y:S04]  /*8ce30*/  @P1 STG.E.U16 [R2.64], R8 ;  /* 0x0000000802001986 */ /* 0x0001e8000c101506 */
[----:B0-----:R-:W4:Y:S01]  /*8ce40*/  LDL R3, [R1+0x6e4] ;  /* 0x0006e40001037983 */ /* 0x001f220000100800 */
[----:B------:R-:W-:Y:S02]  /*8ce50*/  ISETP.LT.AND P4, PT, R28, c[0x0][0x178], !P3 ;  /* 0x00005e001c007a0c */ /* 0x000fe40005f81270 */
[----:B------:R-:W-:-:S02]  /*8ce60*/  ISETP.LT.AND P6, PT, R27, c[0x0][0x178], !P3 ;  /* 0x00005e001b007a0c */ /* 0x000fc40005fc1270 */
[----:B------:R-:W-:-:S05]  /*8ce70*/  IADD3 R0, R20, c[0x0][0x198], RZ ;  /* 0x0000660014007a10 */ /* 0x000fca0007ffe0ff */
[----:B------:R-:W-:-:S04]  /*8ce80*/  IMAD.WIDE R16, R0, 0x2, R4 ;  /* 0x0000000200107825 */ /* 0x000fc800078e0204 */
[----:B------:R-:W-:Y:S01]  /*8ce90*/  IMAD.WIDE R18, R0, 0x2, R14 ;  /* 0x0000000200127825 */ /* 0x000fe200078e020e */
[----:B----4-:R0:W-:Y:S04]  /*8cea0*/  @P4 STG.E.U16 [R16.64], R3 ;  /* 0x0000000310004986 */ /* 0x0101e8000c101506 */
[----:B--2---:R1:W-:Y:S04]  /*8ceb0*/  @P6 STG.E.U16 [R18.64], R29 ;  /* 0x0000001d12006986 */ /* 0x0043e8000c101506 */
[----:B0-----:R-:W2:Y:S04]  /*8cec0*/  LDL R16, [R1+0x24] ;  /* 0x0000240001107983 */ /* 0x001ea80000100800 */
        /* <DEDUP_REMOVED lines=9> */
[----:B------:R-:W3:Y:S04]  /*8cf60*/  LDL.LU R29, [R1+0x14] ;  /* 0x00001400011d7983 */ /* 0x000ee80000300800 */
[----:B-----5:R0:W-:Y:S04]  /*8cf70*/  @P5 STG.E.U16 [R20.64], R19 ;  /* 0x0000001314005986 */ /* 0x0201e8000c101506 */
[----:B--2---:R1:W-:Y:S01]  /*8cf80*/  @P3 STG.E.U16 [R2.64], R16 ;  /* 0x0000001002003986 */ /* 0x0043e2000c101506 */
[----:B0-----:R-:W-:-:S04]  /*8cf90*/  IADD3 R21, R24, 0xdb, RZ ;  /* 0x000000db18157810 */ /* 0x001fc80007ffe0ff */
[----:B------:R-:W-:Y:S02]  /*8cfa0*/  ISETP.GE.AND P3, PT, R21, c[0x0][0x17c], PT ;  /* 0x00005f0015007a0c */ /* 0x000fe40003f66270 */
[----:B------:R-:W2:Y:S01]  /*8cfb0*/  LDL.LU R21, [R1+0x24] ;  /* 0x0000240001157983 */ /* 0x000ea20000300800 */
        /* <DEDUP_REMOVED lines=16> */
[----:B--2---:R-:W-:-:S05]  /*8d0c0*/  PRMT R8, R21, 0x7632, R8 ;  /* 0x0000763215087816 */ /* 0x004fca0000000008 */
[----:B------:R0:W-:Y:S04]  /*8d0d0*/  @P2 STG.E.U16 [R2.64], R8 ;  /* 0x0000000802002986 */ /* 0x0001e8000c101506 */
[----:B0-----:R-:W2:Y:S01]  /*8d0e0*/  LDL R3, [R1+0x714] ;  /* 0x0007140001037983 */ /* 0x001ea20000100800 */
[----:B------:R-:W-:Y:S02]  /*8d0f0*/  ISETP.LT.AND P4, PT, R28, c[0x0][0x178], !P1 ;  /* 0x00005e001c007a0c */ /* 0x000fe40004f81270 */
[----:B------:R-:W-:-:S05]  /*8d100*/  IADD3 R0, R20, c[0x0][0x198], RZ ;  /* 0x0000660014007a10 */ /* 0x000fca0007ffe0ff */
[----:B------:R-:W-:Y:S01]  /*8d110*/  IMAD.WIDE R16, R0, 0x2, R4 ;  /* 0x0000000200107825 */ /* 0x000fe200078e0204 */
[----:B------:R-:W-:-:S05]  /*8d120*/  ISETP.LT.AND P6, PT, R27, c[0x0][0x178], !P1 ;  /* 0x00005e001b007a0c */ /* 0x000fca0004fc1270 */
[----:B--2---:R0:W-:Y:S04]  /*8d130*/  @P4 STG.E.U16 [R16.64], R3 ;  /* 0x0000000310004986 */ /* 0x0041e8000c101506 */
[----:B0-----:R-:W2:Y:S04]  /*8d140*/  LDL.LU R16, [R1+0x714] ;  /* 0x0007140001107983 */ /* 0x001ea80000300800 */
[----:B------:R-:W4:Y:S01]  /*8d150*/  LDL.LU R17, [R1+0x6f4] ;  /* 0x0006f40001117983 */ /* 0x000f220000300800 */
[----:B------:R-:W-:Y:S01]  /*8d160*/  ISETP.LT.AND P5, PT, R23, c[0x0][0x178], !P1 ;  /* 0x00005e0017007a0c */ /* 0x000fe20004fa1270 */
[----:B------:R-:W-:Y:S01]  /*8d170*/  IMAD.WIDE R18, R0, 0x2, R14 ;  /* 0x0000000200127825 */ /* 0x000fe200078e020e */
[----:B------:R-:W-:-:S03]  /*8d180*/  ISETP.LT.AND P1, PT, R11, c[0x0][0x178], !P1 ;  /* 0x00005e000b007a0c */ /* 0x000fc60004f21270 */
[----:B------:R-:W-:-:S04]  /*8d190*/  IMAD.WIDE R20, R0, 0x2, R12 ;  /* 0x0000000200147825 */ /* 0x000fc800078e020c */
[----:B------:R-:W-:Y:S01]  /*8d1a0*/  IMAD.WIDE R2, R0, 0x2, R6 ;  /* 0x0000000200027825 */ /* 0x000fe200078e0206 */
[----:B------:R-:W-:Y:S02]  /*8d1b0*/  ISETP.LT.AND P4, PT, R23, c[0x0][0x178], !P3 ;  /* 0x00005e0017007a0c */ /* 0x000fe40005f81270 */
[----:B------:R-:W-:-:S04]  /*8d1c0*/  IADD3 R22, R24, 0xdc, RZ ;  /* 0x000000dc18167810 */ /* 0x000fc80007ffe0ff */
[----:B------:R-:W-:Y:S02]  /*8d1d0*/  ISETP.GE.AND P2, PT, R22, c[0x0][0x17c], PT ;  /* 0x00005f0016007a0c */ /* 0x000fe40003f46270 */
[----:B---3--:R-:W-:Y:S01]  /*8d1e0*/  PRMT R22, R10, 0x7632, R22 ;  /* 0x000076320a167816 */ /* 0x008fe20000000016 */
[----:B----4-:R-:W-:Y:S01]  /*8d1f0*/  @P6 STG.E.U16 [R18.64], R17 ;  /* 0x0000001112006986 */ /* 0x010fe2000c101506 */
[----:B------:R-:W-:-:S03]  /*8d200*/  ISETP.LT.AND P6, PT, R28, c[0x0][0x178], !P3 ;  /* 0x00005e001c007a0c */ /* 0x000fc60005fc1270 */
[----:B------:R0:W-:Y:S01]  /*8d210*/  @P5 STG.E.U16 [R20.64], R10 ;  /* 0x0000000a14005986 */ /* 0x0001e2000c101506 */
[----:B------:R-:W-:Y:S02]  /*8d220*/  ISETP.LT.AND P5, PT, R27, c[0x0][0x178], !P3 ;  /* 0x00005e001b007a0c */ /* 0x000fe40005fa1270 */
[----:B------:R-:W-:Y:S01]  /*8d230*/  ISETP.LT.AND P3, PT, R11, c[0x0][0x178], !P3 ;  /* 0x00005e000b007a0c */ /* 0x000fe20005f61270 */
[----:B------:R1:W-:Y:S01]  /*8d240*/  @P1 STG.E.U16 [R2.64], R29 ;  /* 0x0000001d02001986 */ /* 0x0003e2000c101506 */
[----:B------:R-:W-:Y:S02]  /*8d250*/  PRMT R8, R17, 0x7632, R8 ;  /* 0x0000763211087816 */ /* 0x000fe40000000008 */
[----:B0-----:R-:W-:Y:S01]  /*8d260*/  IADD3 R20, R0, c[0x0][0x198], RZ ;  /* 0x0000660000147a10 */ /* 0x001fe20007ffe0ff */
[----:B------:R-:W3:Y:S01]  /*8d270*/  LDL.LU R10, [R1+0x734] ;  /* 0x00073400010a7983 */ /* 0x000ee20000300800 */
[----:B--2---:R-:W-:-:S03]  /*8d280*/  PRMT R0, R16, 0x7632, R0 ;  /* 0x0000763210007816 */ /* 0x004fc60000000000 */
[----:B-1----:R-:W-:-:S04]  /*8d290*/  IMAD.WIDE R2, R20, 0x2, R4 ;  /* 0x0000000214027825 */ /* 0x002fc800078e0204 */
[C---:B------:R-:W-:Y:S01]  /*8d2a0*/  IMAD.WIDE R16, R20.reuse, 0x2, R14 ;  /* 0x0000000214107825 */ /* 0x040fe200078e020e */
[----:B------:R0:W-:Y:S03]  /*8d2b0*/  @P6 STG.E.U16 [R2.64], R0 ;  /* 0x0000000002006986 */ /* 0x0001e6000c101506 */
[C---:B------:R-:W-:Y:S01]  /*8d2c0*/  IMAD.WIDE R18, R20.reuse, 0x2, R12 ;  /* 0x0000000214127825 */ /* 0x040fe200078e020c */
[----:B------:R1:W-:Y:S04]  /*8d2d0*/  @P5 STG.E.U16 [R16.64], R8 ;  /* 0x0000000810005986 */ /* 0x0003e8000c101506 */
[----:B------:R-:W-:Y:S01]  /*8d2e0*/  @P4 STG.E.U16 [R18.64], R22 ;  /* 0x0000001612004986 */ /* 0x000fe2000c101506 */
[----:B0-----:R-:W-:Y:S01]  /*8d2f0*/  IMAD.WIDE R2, R20, 0x2, R6 ;  /* 0x0000000214027825 */ /* 0x001fe200078e0206 */
[----:B-1----:R-:W-:-:S02]  /*8d300*/  PRMT R8, R29, 0x7632, R8 ;  /* 0x000076321d087816 */ /* 0x002fc40000000008 */
[----:B------:R-:W2:Y:S04]  /*8d310*/  LDL.LU R29, [R1+0x704] ;  /* 0x00070400011d7983 */ /* 0x000ea80000300800 */
[----:B------:R0:W-:Y:S04]  /*8d320*/  @P3 STG.E.U16 [R2.64], R8 ;  /* 0x0000000802003986 */ /* 0x0001e8000c101506 */
[----:B0-----:R-:W4:Y:S01]  /*8d330*/  LDL R3, [R1+0x754] ;  /* 0x0007540001037983 */ /* 0x001f220000100800 */
[----:B------:R-:W-:Y:S02]  /*8d340*/  ISETP.LT.AND P4, PT, R28, c[0x0][0x178], !P2 ;  /* 0x00005e001c007a0c */ /* 0x000fe40005781270 */
[----:B------:R-:W-:-:S05]  /*8d350*/  IADD3 R0, R20, c[0x0][0x198], RZ ;  /* 0x0000660014007a10 */ /* 0x000fca0007ffe0ff */
[----:B------:R-:W-:Y:S01]  /*8d360*/  IMAD.WIDE R16, R0, 0x2, R4 ;  /* 0x0000000200107825 */ /* 0x000fe200078e0204 */
[----:B------:R-:W-:-:S05]  /*8d370*/  ISETP.LT.AND P6, PT, R27, c[0x0][0x178], !P2 ;  /* 0x00005e001b007a0c */ /* 0x000fca00057c1270 */
[----:B----4-:R0:W-:Y:S04]  /*8d380*/  @P4 STG.E.U16 [R16.64], R3 ;  /* 0x0000000310004986 */ /* 0x0101e8000c101506 */
[----:B0-----:R-:W4:Y:S01]  /*8d390*/  LDL.LU R16, [R1+0x754] ;  /* 0x0007540001107983 */ /* 0x001f220000300800 */
[----:B------:R-:W5:Y:S02]  /*8d3a0*/  LDL.LU R17, [R1+0x744] ;  /* 0x0007440001117983 */ /* 0x000f640000300800 */
[----:B------:R-:W-:Y:S01]  /*8d3b0*/  IMAD.WIDE R18, R0, 0x2, R14 ;  /* 0x0000000200127825 */ /* 0x000fe200078e020e */
[----:B------:R-:W-:Y:S02]  /*8d3c0*/  ISETP.LT.AND P5, PT, R23, c[0x0][0x178], !P2 ;  /* 0x00005e0017007a0c */ /* 0x000fe400057a1270 */
[----:B------:R-:W-:Y:S01]  /*8d3d0*/  IADD3 R21, R24, 0xdd, RZ ;  /* 0x000000dd18157810 */ /* 0x000fe20007ffe0ff */
[----:B------:R-:W-:Y:S01]  /*8d3e0*/  ISETP.LT.AND P2, PT, R11, c[0x0][0x178], !P2 ;  /* 0x00005e000b007a0c */ /* 0x000fe20005741270 */
[----:B-----5:R0:W-:Y:S04]  /*8d3f0*/  @P6 STG.E.U16 [R18.64], R17 ;  /* 0x0000001112006986 */ /* 0x0201e8000c101506 */
[----:B0-----:R-:W5:Y:S01]  /*8d400*/  LDL.LU R19, [R1+0x724] ;  /* 0x0007240001137983 */ /* 0x001f620000300800 */
[----:B------:R-:W-:Y:S01]  /*8d410*/  ISETP.GE.AND P1, PT, R21, c[0x0][0x17c], PT ;  /* 0x00005f0015007a0c */ /* 0x000fe20003f26270 */
[----:B------:R-:W-:-:S04]  /*8d420*/  IMAD.WIDE R20, R0, 0x2, R12 ;  /* 0x0000000200147825 */ /* 0x000fc800078e020c */
[----:B------:R-:W-:Y:S01]  /*8d430*/  IMAD.WIDE R2, R0, 0x2, R6 ;  /* 0x0000000200027825 */ /* 0x000fe200078e0206 */
[----:B------:R-:W-:Y:S02]  /*8d440*/  ISETP.LT.AND P6, PT, R28, c[0x0][0x178], !P1 ;  /* 0x00005e001c007a0c */ /* 0x000fe40004fc1270 */
[----:B------:R-:W-:Y:S02]  /*8d450*/  ISETP.LT.AND P4, PT, R23, c[0x0][0x178], !P1 ;  /* 0x00005e0017007a0c */ /* 0x000fe40004f81270 */
[----:B------:R-:W-:Y:S02]  /*8d460*/  IADD3 R22, R24, 0xde, RZ ;  /* 0x000000de18167810 */ /* 0x000fe40007ffe0ff */
[----:B----4-:R-:W-:Y:S02]  /*8d470*/  PRMT R8, R16, 0x7632, R8 ;  /* 0x0000763210087816 */ /* 0x010fe40000000008 */
[----:B------:R-:W-:Y:S01]  /*8d480*/  ISETP.GE.AND P3, PT, R22, c[0x0][0x17c], PT ;  /* 0x00005f0016007a0c */ /* 0x000fe20003f66270 */
[----:B-----5:R0:W-:Y:S01]  /*8d490*/  @P5 STG.E.U16 [R20.64], R19 ;  /* 0x0000001314005986 */ /* 0x0201e2000c101506 */
[----:B------:R-:W-:Y:S01]  /*8d4a0*/  ISETP.LT.AND P5, PT, R27, c[0x0][0x178], !P1 ;  /* 0x00005e001b007a0c */ /* 0x000fe20004fa1270 */
[----:B------:R-:W-:-:S02]  /*8d4b0*/  ISETP.LT.AND P1, PT, R11, c[0x0][0x178], !P1 ;  /* 0x00005e000b007a0c */ /* 0x000fc40004f21270 */
[----:B------:R1:W-:Y:S01]  /*8d4c0*/  @P2 STG.E.U16 [R2.64], R25 ;  /* 0x0000001902002986 */ /* 0x0003e2000c101506 */
[----:B0-----:R-:W-:Y:S02]  /*8d4d0*/  IADD3 R20, R0, c[0x0][0x198], RZ ;  /* 0x0000660000147a10 */ /* 0x001fe40007ffe0ff */
[----:B------:R-:W-:-:S03]  /*8d4e0*/  PRMT R21, R17, 0x7632, R21 ;  /* 0x0000763211157816 */ /* 0x000fc60000000015 */
[----:B-1----:R-:W-:-:S04]  /*8d4f0*/  IMAD.WIDE R2, R20, 0x2, R4 ;  /* 0x0000000214027825 */ /* 0x002fc800078e0204 */
[----:B------:R-:W-:Y:S01]  /*8d500*/  IMAD.WIDE R16, R20, 0x2, R14 ;  /* 0x0000000214107825 */ /* 0x000fe200078e020e */
[----:B------:R-:W-:-:S03]  /*8d510*/  PRMT R22, R19, 0x7632, R22 ;  /* 0x0000763213167816 */ /* 0x000fc60000000016 */
[C---:B------:R-:W-:Y:S01]  /*8d520*/  IMAD.WIDE R18, R20.reuse, 0x2, R12 ;  /* 0x0000000214127825 */ /* 0x040fe200078e020c */
[----:B------:R0:W-:Y:S03]  /*8d530*/  @P6 STG.E.U16 [R2.64], R8 ;  /* 0x0000000802006986 */ /* 0x0001e6000c101506 */
[----:B------:R-:W-:Y:S01]  /*8d540*/  @P5 STG.E.U16 [R16.64], R21 ;  /* 0x0000001510005986 */ /* 0x000fe2000c101506 */
[----:B------:R-:W-:Y:S01]  /*8d550*/  ISETP.LT.AND P5, PT, R23, c[0x0][0x178], !P3 ;  /* 0x00005e0017007a0c */ /* 0x000fe20005fa1270 */
[----:B------:R-:W-:Y:S01]  /*8d560*/  @P4 STG.E.U16 [R18.64], R22 ;  /* 0x0000001612004986 */ /* 0x000fe2000c101506 */
[----:B------:R-:W4:Y:S01]  /*8d570*/  LDL.LU R23, [R1+0x608] ;  /* 0x0006080001177983 */ /* 0x000f220000300800 */
[----:B0-----:R-:W-:Y:S01]  /*8d580*/  PRMT R8, R25, 0x7632, R8 ;  /* 0x0000763219087816 */ /* 0x001fe20000000008 */
[----:B------:R-:W-:Y:S02]  /*8d590*/  IMAD.WIDE R2, R20, 0x2, R6 ;  /* 0x0000000214027825 */ /* 0x000fe400078e0206 */
[----:B------:R-:W5:Y:S04]  /*8d5a0*/  LDL.LU R25, [R1+0x176c] ;  /* 0x00176c0001197983 */ /* 0x000f680000300800 */
[----:B------:R0:W-:Y:S04]  /*8d5b0*/  @P1 STG.E.U16 [R2.64], R8 ;  /* 0x0000000802001986 */ /* 0x0001e8000c101506 */
[----:B0-----:R-:W2:Y:S01]  /*8d5c0*/  LDL R3, [R1+0x764] ;  /* 0x0007640001037983 */ /* 0x001ea20000100800 */
[----:B------:R-:W-:-:S02]  /*8d5d0*/  IADD3 R0, R24, 0xdf, RZ ;  /* 0x000000df18007810 */ /* 0x000fc40007ffe0ff */
[----:B------:R-:W-:Y:S02]  /*8d5e0*/  ISETP.LT.AND P4, PT, R28, c[0x0][0x178], !P3 ;  /* 0x00005e001c007a0c */ /* 0x000fe40005f81270 */
[----:B------:R-:W-:Y:S01]  /*8d5f0*/  ISETP.GE.AND P2, PT, R0, c[0x0][0x17c], PT ;  /* 0x00005f0000007a0c */ /* 0x000fe20003f46270 */
[----:B------:R-:W-:-:S05]  /*8d600*/  IADD3 R0, R20, c[0x0][0x198], RZ ;  /* 0x0000660014007a10 */ /* 0x000fca0007ffe0ff */
[----:B------:R-:W-:Y:S01]  /*8d610*/  IMAD.WIDE R16, R0, 0x2, R4 ;  /* 0x0000000200107825 */ /* 0x000fe200078e0204 */
[----:B------:R-:W-:-:S03]  /*8d620*/  ISETP.LT.AND P6, PT, R27, c[0x0][0x178], !P3 ;  /* 0x00005e001b007a0c */ /* 0x000fc60005fc1270 */
[----:B------:R-:W-:Y:S01]  /*8d630*/  ISETP.LT.AND P3, PT, R11, c[0x0][0x178], !P3 ;  /* 0x00005e000b007a0c */ /* 0x000fe20005f61270 */
[----:B--2---:R0:W-:Y:S04]  /*8d640*/  @P4 STG.E.U16 [R16.64], R3 ;  /* 0x0000000310004986 */ /* 0x0041e8000c101506 */
[----:B0-----:R-:W2:Y:S01]  /*8d650*/  LDL.LU R17, [R1+0x764] ;  /* 0x0007640001117983 */ /* 0x001ea20000300800 */
[----:B------:R-:W-:-:S04]  /*8d660*/  IMAD.WIDE R18, R0, 0x2, R14 ;  /* 0x0000000200127825 */ /* 0x000fc800078e020e */
[----:B------:R-:W-:-:S04]  /*8d670*/  IMAD.WIDE R20, R0, 0x2, R12 ;  /* 0x0000000200147825 */ /* 0x000fc800078e020c */
[----:B------:R-:W-:Y:S01]  /*8d680*/  IMAD.WIDE R2, R0, 0x2, R6 ;  /* 0x0000000200027825 */ /* 0x000fe200078e0206 */
[----:B---3--:R-:W-:Y:S03]  /*8d690*/  @P6 STG.E.U16 [R18.64], R10 ;  /* 0x0000000a12006986 */ /* 0x008fe6000c101506 */
[----:B------:R0:W-:Y:S01]  /*8d6a0*/  @P5 STG.E.U16 [R20.64], R29 ;  /* 0x0000001d14005986 */ /* 0x0001e2000c101506 */
[----:B------:R-:W-:Y:S02]  /*8d6b0*/  ISETP.LT.AND P6, PT, R28, c[0x0][0x178], !P2 ;  /* 0x00005e001c007a0c */ /* 0x000fe400057c1270 */
[----:B------:R-:W-:Y:S02]  /*8d6c0*/  ISETP.LT.AND P5, PT, R27, c[0x0][0x178], !P2 ;  /* 0x00005e001b007a0c */ /* 0x000fe400057a1270 */
[----:B------:R-:W-:Y:S02]  /*8d6d0*/  IADD3 R8, R0, c[0x0][0x198], RZ ;  /* 0x0000660000087a10 */ /* 0x000fe40007ffe0ff */
[----:B-----5:R-:W-:Y:S01]  /*8d6e0*/  ISETP.LT.AND P4, PT, R25, c[0x0][0x178], !P2 ;  /* 0x00005e0019007a0c */ /* 0x020fe20005781270 */
[----:B------:R1:W-:Y:S01]  /*8d6f0*/  @P3 STG.E.U16 [R2.64], R9 ;  /* 0x0000000902003986 */ /* 0x0003e2000c101506 */
[----:B------:R-:W-:-:S02]  /*8d700*/  ISETP.LT.AND P2, PT, R11, c[0x0][0x178], !P2 ;  /* 0x00005e000b007a0c */ /* 0x000fc40005741270 */
[----:B0-----:R-:W-:Y:S02]  /*8d710*/  PRMT R20, R10, 0x7632, R20 ;  /* 0x000076320a147816 */ /* 0x001fe40000000014 */
[----:B------:R-:W-:Y:S01]  /*8d720*/  PRMT R21, R29, 0x7632, R21 ;  /* 0x000076321d157816 */ /* 0x000fe20000000015 */
[----:B------:R-:W-:-:S04]  /*8d730*/  IMAD.WIDE R18, R8, 0x2, R12 ;  /* 0x0000000208127825 */ /* 0x000fc800078e020c */
[C---:B-1----:R-:W-:Y:S01]  /*8d740*/  IMAD.WIDE R2, R8.reuse, 0x2, R4 ;  /* 0x0000000208027825 */ /* 0x042fe200078e0204 */
[----:B------:R-:W3:Y:S03]  /*8d750*/  LDL.LU R10, [R1+0x58] ;  /* 0x00005800010a7983 */ /* 0x000ee60000300800 */
[----:B------:R-:W5:Y:S01]  /*8d760*/  LDL.LU R29, [R1+0x638] ;  /* 0x00063800011d7983 */ /* 0x000f620000300800 */
[----:B--2---:R-:W-:Y:S01]  /*8d770*/  PRMT R9, R17, 0x7632, R9 ;  /* 0x0000763211097816 */ /* 0x004fe20000000009 */
[----:B------:R-:W-:-:S04]  /*8d780*/  IMAD.WIDE R16, R8, 0x2, R14 ;  /* 0x0000000208107825 */ /* 0x000fc800078e020e */
[----:B------:R0:W-:Y:S01]  /*8d790*/  @P6 STG.E.U16 [R2.64], R9 ;  /* 0x0000000902006986 */ /* 0x0001e2000c101506 */
[----:B------:R1:W-:Y:S02]  /*8d7a0*/  @P5 STG.E.U16 [R16.64], R20 ;  /* 0x0000001410005986 */ /* 0x0003e4000c101506 */
[----:B------:R-:W-:Y:S02]  /*8d7b0*/  @P4 STG.E.U16 [R18.64], R21 ;  /* 0x0000001512004986 */ /* 0x000fe4000c101506 */
[----:B0-----:R-:W-:Y:S01]  /*8d7c0*/  IMAD.WIDE R2, R8, 0x2, R6 ;  /* 0x0000000208027825 */ /* 0x001fe200078e0206 */
[----:B-1----:R-:W-:-:S05]  /*8d7d0*/  PRMT R20, R9, 0x7632, R20 ;  /* 0x0000763209147816 */ /* 0x002fca0000000014 */
[----:B------:R0:W-:Y:S04]  /*8d7e0*/  @P2 STG.E.U16 [R2.64], R20 ;  /* 0x0000001402002986 */ /* 0x0001e8000c101506 */
[----:B0-----:R-:W2:Y:S01]  /*8d7f0*/  LDL.LU R20, [R1+0x618] ;  /* 0x0006180001147983 */ /* 0x001ea20000300800 */
[C---:B------:R-:W-:Y:S02]  /*8d800*/  IADD3 R22, R24.reuse, 0xe0, RZ ;  /* 0x000000e018167810 */ /* 0x040fe40007ffe0ff */
[----:B------:R-:W-:Y:S02]  /*8d810*/  IADD3 R0, R24, 0xe1, RZ ;  /* 0x000000e118007810 */ /* 0x000fe40007ffe0ff */
[----:B------:R-:W-:Y:S02]  /*8d820*/  ISETP.GE.AND P1, PT, R22, c[0x0][0x17c], PT ;  /* 0x00005f0016007a0c */ /* 0x000fe40003f26270 */
[----:B------:R-:W-:-:S02]  /*8d830*/  ISETP.GE.AND P3, PT, R0, c[0x0][0x17c], PT ;  /* 0x00005f0000007a0c */ /* 0x000fc40003f66270 */
[----:B------:R-:W-:Y:S02]  /*8d840*/  ISETP.LT.AND P4, PT, R28, c[0x0][0x178], !P1 ;  /* 0x00005e001c007a0c */ /* 0x000fe40004f81270 */
[----:B------:R-:W-:Y:S01]  /*8d850*/  ISETP.LT.AND P6, PT, R27, c[0x0][0x178], !P1 ;  /* 0x00005e001b007a0c */ /* 0x000fe20004fc1270 */
[----:B------:R-:W-:-:S05]  /*8d860*/  IADD3 R0, R8, c[0x0][0x198], RZ ;  /* 0x0000660008007a10 */ /* 0x000fca0007ffe0ff */
[----:B------:R-:W-:-:S04]  /*8d870*/  IMAD.WIDE R8, R0, 0x2, R4 ;  /* 0x0000000200087825 */ /* 0x000fc800078e0204 */
[C---:B------:R-:W-:Y:S01]  /*8d880*/  IMAD.WIDE R16, R0.reuse, 0x2, R14 ;  /* 0x0000000200107825 */ /* 0x040fe200078e020e */
[----:B--2---:R-:W-:Y:S04]  /*8d890*/  @P4 STG.E.U16 [R8.64], R20 ;  /* 0x0000001408004986 */ /* 0x004fe8000c101506 */
[----:B----4-:R0:W-:Y:S02]  /*8d8a0*/  @P6 STG.E.U16 [R16.64], R23 ;  /* 0x0000001710006986 */ /* 0x0101e4000c101506 */
[----:B0-----:R-:W2:Y:S01]  /*8d8b0*/  LDL.LU R17, [R1+0x5f8] ;  /* 0x0005f80001117983 */ /* 0x001ea20000300800 */
[----:B------:R-:W-:Y:S01]  /*8d8c0*/  ISETP.LT.AND P5, PT, R25, c[0x0][0x178], !P1 ;  /* 0x00005e0019007a0c */ /* 0x000fe20004fa1270 */
[----:B------:R-:W-:Y:S02]  /*8d8d0*/  ISETP.LT.AND P1, PT, R11, c[0x0][0x178], !P1 ;  /* 0x00005e000b007a0c */ /* 0x000fe40004f21270 */
[----:B------:R-:W-:Y:S01]  /*8d8e0*/  IMAD.WIDE R18, R0, 0x2, R12 ;  /* 0x0000000200127825 */ /* 0x000fe200078e020c */
[----:B------:R-:W-:-:S03]  /*8d8f0*/  ISETP.LT.AND P6, PT, R28, c[0x0][0x178], !P3 ;  /* 0x00005e001c007a0c */ /* 0x000fc60005fc1270 */
[----:B------:R-:W-:Y:S01]  /*8d900*/  IMAD.WIDE R2, R0, 0x2, R6 ;  /* 0x0000000200027825 */ /* 0x000fe200078e0206 */
[----:B------:R-:W-:Y:S02]  /*8d910*/  ISETP.LT.AND P4, PT, R25, c[0x0][0x178], !P3 ;  /* 0x00005e0019007a0c */ /* 0x000fe40005f81270 */
[----:B------:R-:W-:-:S04]  /*8d920*/  IADD3 R21, R24, 0xe2, RZ ;  /* 0x000000e218157810 */ /* 0x000fc80007ffe0ff */
[----:B------:R-:W-:Y:S01]  /*8d930*/  ISETP.GE.AND P2, PT, R21, c[0x0][0x17c], PT ;  /* 0x00005f0015007a0c */ /* 0x000fe20003f46270 */
[----:B--2---:R0:W-:Y:S01]  /*8d940*/  @P5 STG.E.U16 [R18.64], R17 ;  /* 0x0000001112005986 */ /* 0x0041e2000c101506 */
[----:B------:R-:W-:Y:S01]  /*8d950*/  ISETP.LT.AND P5, PT, R27, c[0x0][0x178], !P3 ;  /* 0x00005e001b007a0c */ /* 0x000fe20005fa1270 */
[----:B------:R-:W-:Y:S02]  /*8d960*/  ISETP.LT.AND P3, PT, R11, c[0x0][0x178], !P3 ;  /* 0x00005e000b007a0c */ /* 0x000fe40005f61270 */
[----:B---3--:R1:W-:Y:S01]  /*8d970*/  @P1 STG.E.U16 [R2.64], R10 ;  /* 0x0000000a02001986 */ /* 0x0083e2000c101506 */
[----:B0-----:R-:W-:Y:S01]  /*8d980*/  IADD3 R18, R0, c[0x0][0x198], RZ ;  /* 0x0000660000127a10 */ /* 0x001fe20007ffe0ff */
[----:B------:R-:W-:Y:S01]  /*8d990*/  PRMT R0, R20, 0x7632, R0 ;  /* 0x0000763214007816 */ /* 0x000fe20000000000 */
[----:B------:R-:W-:-:S03]  /*8d9a0*/  IADD3 R20, R24, 0xe3, RZ ;  /* 0x000000e318147810 */ /* 0x000fc60007ffe0ff */
[----:B-1----:R-:W-:Y:S01]  /*8d9b0*/  IMAD.WIDE R2, R18, 0x2, R4 ;  /* 0x0000000212027825 */ /* 0x002fe200078e0204 */
[----:B------:R-:W-:-:S03]  /*8d9c0*/  PRMT R19, R23, 0x7632, R19 ;  /* 0x0000763217137816 */ /* 0x000fc60000000013 */
[----:B------:R-:W-:Y:S01]  /*8d9d0*/  IMAD.WIDE R8, R18, 0x2, R14 ;  /* 0x0000000212087825 */ /* 0x000fe200078e020e */
[----:B------:R-:W-:-:S03]  /*8d9e0*/  PRMT R21, R17, 0x7632, R21 ;  /* 0x0000763211157816 */ /* 0x000fc60000000015 */
[----:B------:R-:W-:Y:S01]  /*8d9f0*/  IMAD.WIDE R16, R18, 0x2, R12 ;  /* 0x0000000212107825 */ /* 0x000fe200078e020c */
[----:B------:R-:W-:Y:S01]  /*8da00*/  ISETP.GE.AND P1, PT, R20, c[0x0][0x17c], PT ;  /* 0x00005f0014007a0c */ /* 0x000fe20003f26270 */
[----:B------:R0:W-:Y:S01]  /*8da10*/  @P6 STG.E.U16 [R2.64], R0 ;  /* 0x0000000002006986 */ /* 0x0001e2000c101506 */
[----:B------:R-:W-:Y:S01]  /*8da20*/  PRMT R20, R10, 0x7632, R20 ;  /* 0x000076320a147816 */ /* 0x000fe20000000014 */
[----:B------:R-:W-:Y:S02]  /*8da30*/  @P5 STG.E.U16 [R8.64], R19 ;  /* 0x0000001308005986 */ /* 0x000fe4000c101506 */
[----:B------:R-:W2:Y:S01]  /*8da40*/  LDL.LU R23, [R1+0x8] ;  /* 0x0000080001177983 */ /* 0x000ea20000300800 */
[----:B------:R-:W-:Y:S02]  /*8da50*/  @P4 STG.E.U16 [R16.64], R21 ;  /* 0x0000001510004986 */ /* 0x000fe4000c101506 */
[----:B------:R-:W3:Y:S02]  /*8da60*/  LDL.LU R10, [R1+0x668] ;  /* 0x00066800010a7983 */ /* 0x000ee40000300800 */
[----:B0-----:R-:W-:-:S05]  /*8da70*/  IMAD.WIDE R2, R18, 0x2, R6 ;  /* 0x0000000212027825 */ /* 0x001fca00078e0206 */
[----:B------:R0:W-:Y:S04]  /*8da80*/  @P3 STG.E.U16 [R2.64], R20 ;  /* 0x0000001402003986 */ /* 0x0001e8000c101506 */
[----:B0-----:R-:W4:Y:S01]  /*8da90*/  LDL R3, [R1+0x658] ;  /* 0x0006580001037983 */ /* 0x001f220000100800 */
[----:B------:R-:W-:Y:S02]  /*8daa0*/  ISETP.LT.AND P4, PT, R28, c[0x0][0x178], !P2 ;  /* 0x00005e001c007a0c */ /* 0x000fe40005781270 */
[----:B------:R-:W-:Y:S02]  /*8dab0*/  ISETP.LT.AND P6, PT, R27, c[0x0][0x178], !P2 ;  /* 0x00005e001b007a0c */ /* 0x000fe400057c1270 */
[----:B------:R-:W-:-:S05]  /*8dac0*/  IADD3 R0, R18, c[0x0][0x198], RZ ;  /* 0x0000660012007a10 */ /* 0x000fca0007ffe0ff */
[----:B------:R-:W-:-:S04]  /*8dad0*/  IMAD.WIDE R8, R0, 0x2, R4 ;  /* 0x0000000200087825 */ /* 0x000fc800078e0204 */
[C---:B------:R-:W-:Y:S01]  /*8dae0*/  IMAD.WIDE R16, R0.reuse, 0x2, R14 ;  /* 0x0000000200107825 */ /* 0x040fe200078e020e */
[----:B------:R-:W-:Y:S01]  /*8daf0*/  ISETP.LT.AND P5, PT, R25, c[0x0][0x178], !P2 ;  /* 0x00005e0019007a0c */ /* 0x000fe200057a1270 */
[----:B----4-:R0:W-:Y:S03]  /*8db00*/  @P4 STG.E.U16 [R8.64], R3 ;  /* 0x0000000308004986 */ /* 0x0101e6000c101506 */
[----:B-----5:R1:W-:Y:S01]  /*8db10*/  @P6 STG.E.U16 [R16.64], R29 ;  /* 0x0000001d10006986 */ /* 0x0203e2000c101506 */
[----:B0-----:R-:W4:Y:S01]  /*8db20*/  LDL.LU R9, [R1+0x658] ;  /* 0x0006580001097983 */ /* 0x001f220000300800 */
[----:B-1----:R-:W5:Y:S01]  /*8db30*/  LDL.LU R17, [R1+0x628] ;  /* 0x0006280001117983 */ /* 0x002f620000300800 */
[----:B------:R-:W-:Y:S01]  /*8db40*/  ISETP.LT.AND P2, PT, R11, c[0x0][0x178], !P2 ;  /* 0x00005e000b007a0c */ /* 0x000fe20005741270 */
[----:B------:R-:W-:Y:S01]  /*8db50*/  IMAD.WIDE R18, R0, 0x2, R12 ;  /* 0x0000000200127825 */ /* 0x000fe200078e020c */
[----:B------:R-:W-:-:S03]  /*8db60*/  ISETP.LT.AND P6, PT, R28, c[0x0][0x178], !P1 ;  /* 0x00005e001c007a0c */ /* 0x000fc60004fc1270 */
[----:B------:R-:W-:Y:S01]  /*8db70*/  IMAD.WIDE R2, R0, 0x2, R6 ;  /* 0x0000000200027825 */ /* 0x000fe200078e0206 */
[----:B------:R-:W-:Y:S02]  /*8db80*/  ISETP.LT.AND P4, PT, R25, c[0x0][0x178], !P1 ;  /* 0x00005e0019007a0c */ /* 0x000fe40004f81270 */
[----:B------:R-:W-:Y:S02]  /*8db90*/  IADD3 R21, R24, 0xe4, RZ ;  /* 0x000000e418157810 */ /* 0x000fe40007ffe0ff */
[----:B------:R-:W-:Y:S02]  /*8dba0*/  PRMT R20, R29, 0x7632, R20 ;  /* 0x000076321d147816 */ /* 0x000fe40000000014 */
[----:B------:R-:W3:Y:S01]  /*8dbb0*/  LDL.LU R29, [R1+0x48] ;  /* 0x00004800011d7983 */ /* 0x000ee20000300800 */
[----:B------:R-:W-:-:S03]  /*8dbc0*/  ISETP.GE.AND P3, PT, R21, c[0x0][0x17c], PT ;  /* 0x00005f0015007a0c */ /* 0x000fc60003f66270 */
[----:B-----5:R0:W-:Y:S01]  /*8dbd0*/  @P5 STG.E.U16 [R18.64], R17 ;  /* 0x0000001112005986 */ /* 0x0201e2000c101506 */
[----:B------:R-:W-:Y:S01]  /*8dbe0*/  ISETP.LT.AND P5, PT, R27, c[0x0][0x178], !P1 ;  /* 0x00005e001b007a0c */ /* 0x000fe20004fa1270 */
[----:B--2---:R1:W-:Y:S01]  /*8dbf0*/  @P2 STG.E.U16 [R2.64], R23 ;  /* 0x0000001702002986 */ /* 0x0043e2000c101506 */
[----:B------:R-:W-:Y:S02]  /*8dc00*/  ISETP.LT.AND P1, PT, R11, c[0x0][0x178], !P1 ;  /* 0x00005e000b007a0c */ /* 0x000fe40004f21270 */
[----:B0-----:R-:W-:Y:S02]  /*8dc10*/  IADD3 R18, R0, c[0x0][0x198], RZ ;  /* 0x0000660000127a10 */ /* 0x001fe40007ffe0ff */
[----:B----4-:R-:W-:-:S03]  /*8dc20*/  PRMT R19, R9, 0x7632, R19 ;  /* 0x0000763209137816 */ /* 0x010fc60000000013 */
[----:B-1----:R-:W-:-:S04]  /*8dc30*/  IMAD.WIDE R2, R18, 0x2, R4 ;  /* 0x0000000212027825 */ /* 0x002fc800078e0204 */
[----:B------:R-:W-:Y:S01]  /*8dc40*/  IMAD.WIDE R8, R18, 0x2, R14 ;  /* 0x0000000212087825 */ /* 0x000fe200078e020e */
[----:B------:R-:W-:-:S03]  /*8dc50*/  PRMT R21, R17, 0x7632, R21 ;  /* 0x0000763211157816 */ /* 0x000fc60000000015 */
[C---:B------:R-:W-:Y:S01]  /*8dc60*/  IMAD.WIDE R16, R18.reuse, 0x2, R12 ;  /* 0x0000000212107825 */ /* 0x040fe200078e020c */
[----:B------:R0:W-:Y:S03]  /*8dc70*/  @P6 STG.E.U16 [R2.64], R19 ;  /* 0x0000001302006986 */ /* 0x0001e6000c101506 */
[----:B------:R1:W-:Y:S02]  /*8dc80*/  @P5 STG.E.U16 [R8.64], R20 ;  /* 0x0000001408005986 */ /* 0x0003e4000c101506 */
[----:B------:R-:W-:Y:S02]  /*8dc90*/  @P4 STG.E.U16 [R16.64], R21 ;  /* 0x0000001510004986 */ /* 0x000fe4000c101506 */
[----:B0-----:R-:W-:Y:S01]  /*8dca0*/  IMAD.WIDE R2, R18, 0x2, R6 ;  /* 0x0000000212027825 */ /* 0x001fe200078e0206 */
[----:B-1----:R-:W-:Y:S02]  /*8dcb0*/  PRMT R20, R23, 0x7632, R20 ;  /* 0x0000763217147816 */ /* 0x002fe40000000014 */
[----:B------:R-:W2:Y:S04]  /*8dcc0*/  LDL.LU R23, [R1+0x698] ;  /* 0x0006980001177983 */ /* 0x000ea80000300800 */
[----:B------:R0:W-:Y:S04]  /*8dcd0*/  @P1 STG.E.U16 [R2.64], R20 ;  /* 0x0000001402001986 */ /* 0x0001e8000c101506 */
[----:B0-----:R-:W4:Y:S01]  /*8dce0*/  LDL.LU R20, [R1+0x688] ;  /* 0x0006880001147983 */ /* 0x001f220000300800 */
[----:B------:R-:W-:-:S02]  /*8dcf0*/  IADD3 R0, R24, 0xe5, RZ ;  /* 0x000000e518007810 */ /* 0x000fc40007ffe0ff */
[----:B------:R-:W-:Y:S02]  /*8dd00*/  ISETP.LT.AND P4, PT, R28, c[0x0][0x178], !P3 ;  /* 0x00005e001c007a0c */ /* 0x000fe40005f81270 */
[----:B------:R-:W-:Y:S02]  /*8dd10*/  ISETP.LT.AND P6, PT, R27, c[0x0][0x178], !P3 ;  /* 0x00005e001b007a0c */ /* 0x000fe40005fc1270 */
[----:B------:R-:W-:Y:S01]  /*8dd20*/  ISETP.GE.AND P2, PT, R0, c[0x0][0x17c], PT ;  /* 0x00005f0000007a0c */ /* 0x000fe20003f46270 */
[----:B------:R-:W-:-:S05]  /*8dd30*/  IADD3 R0, R18, c[0x0][0x198], RZ ;  /* 0x0000660012007a10 */ /* 0x000fca0007ffe0ff */
[----:B------:R-:W-:-:S04]  /*8dd40*/  IMAD.WIDE R8, R0, 0x2, R4 ;  /* 0x0000000200087825 */ /* 0x000fc800078e0204 */
[C---:B------:R-:W-:Y:S01]  /*8dd50*/  IMAD.WIDE R16, R0.reuse, 0x2, R14 ;  /* 0x0000000200107825 */ /* 0x040fe200078e020e */
[----:B----4-:R-:W-:Y:S04]  /*8dd60*/  @P4 STG.E.U16 [R8.64], R20 ;  /* 0x0000001408004986 */ /* 0x010fe8000c101506 */
[----:B---3--:R0:W-:Y:S02]  /*8dd70*/  @P6 STG.E.U16 [R16.64], R10 ;  /* 0x0000000a10006986 */ /* 0x0081e4000c101506 */
[----:B0-----:R-:W3:Y:S01]  /*8dd80*/  LDL.LU R17, [R1+0x648] ;  /* 0x0006480001117983 */ /* 0x001ee20000300800 */
        /* <DEDUP_REMOVED lines=8> */
[----:B---3--:R0:W-:Y:S01]  /*8de10*/  @P5 STG.E.U16 [R18.64], R17 ;  /* 0x0000001112005986 */ /* 0x0081e2000c101506 */
[----:B------:R-:W-:Y:S01]  /*8de20*/  ISETP.LT.AND P5, PT, R27, c[0x0][0x178], !P2 ;  /* 0x00005e001b007a0c */ /* 0x000fe200057a1270 */
[----:B------:R-:W-:Y:S02]  /*8de30*/  ISETP.LT.AND P2, PT, R11, c[0x0][0x178], !P2 ;  /* 0x00005e000b007a0c */ /* 0x000fe40005741270 */
[----:B------:R1:W-:Y:S01]  /*8de40*/  @P3 STG.E.U16 [R2.64], R29 ;  /* 0x0000001d02003986 */ /* 0x0003e2000c101506 */
        /* <DEDUP_REMOVED lines=12> */
[----:B------:R-:W3:Y:S01]  /*8df10*/  LDL.LU R10, [R1+0x38] ;  /* 0x00003800010a7983 */ /* 0x000ee20000300800 */
[----:B------:R-:W-:Y:S02]  /*8df20*/  @P4 STG.E.U16 [R16.64], R21 ;  /* 0x0000001510004986 */ /* 0x000fe4000c101506 */
[----:B------:R-:W4:Y:S02]  /*8df30*/  LDL.LU R29, [R1+0x6c8] ;  /* 0x0006c800011d7983 */ /* 0x000f240000300800 */
[----:B0-----:R-:W-:-:S05]  /*8df40*/  IMAD.WIDE R2, R18, 0x2, R6 ;  /* 0x0000000212027825 */ /* 0x001fca00078e0206 */
[----:B------:R0:W-:Y:S04]  /*8df50*/  @P2 STG.E.U16 [R2.64], R20 ;  /* 0x0000001402002986 */ /* 0x0001e8000c101506 */
[----:B0-----:R-:W5:Y:S01]  /*8df60*/  LDL.LU R20, [R1+0x6b8] ;  /* 0x0006b80001147983 */ /* 0x001f620000300800 */
[----:B------:R-:W-:Y:S02]  /*8df70*/  ISETP.LT.AND P4, PT, R28, c[0x0][0x178], !P1 ;  /* 0x00005e001c007a0c */ /* 0x000fe40004f81270 */
[----:B------:R-:W-:Y:S02]  /*8df80*/  ISETP.LT.AND P6, PT, R27, c[0x0][0x178], !P1 ;  /* 0x00005e001b007a0c */ /* 0x000fe40004fc1270 */
[----:B------:R-:W-:-:S05]  /*8df90*/  IADD3 R0, R18, c[0x0][0x198], RZ ;  /* 0x0000660012007a10 */ /* 0x000fca0007ffe0ff */
[----:B------:R-:W-:-:S04]  /*8dfa0*/  IMAD.WIDE R8, R0, 0x2, R4 ;  /* 0x0000000200087825 */ /* 0x000fc800078e0204 */
[C---:B------:R-:W-:Y:S01]  /*8dfb0*/  IMAD.WIDE R16, R0.reuse, 0x2, R14 ;  /* 0x0000000200107825 */ /* 0x040fe200078e020e */
[----:B------:R-:W-:Y:S01]  /*8dfc0*/  ISETP.LT.AND P5, PT, R25, c[0x0][0x178], !P1 ;  /* 0x00005e0019007a0c */ /* 0x000fe20004fa1270 */
[----:B-----5:R-:W-:Y:S03]  /*8dfd0*/  @P4 STG.E.U16 [R8.64], R20 ;  /* 0x0000001408004986 */ /* 0x020fe6000c101506 */
[----:B--2---:R0:W-:Y:S02]  /*8dfe0*/  @P6 STG.E.U16 [R16.64], R23 ;  /* 0x0000001710006986 */ /* 0x0041e4000c101506 */
[----:B0-----:R-:W2:Y:S01]  /*8dff0*/  LDL.LU R17, [R1+0x678] ;  /* 0x0006780001117983 */ /* 0x001ea20000300800 */
[----:B------:R-:W-:Y:S01]  /*8e000*/  ISETP.LT.AND P1, PT, R11, c[0x0][0x178], !P1 ;  /* 0x00005e000b007a0c */ /* 0x000fe20004f21270 */
        /* <DEDUP_REMOVED lines=35> */
[----:B----4-:R0:W-:Y:S02]  /*8e240*/  @P6 STG.E.U16 [R16.64], R29 ;  /* 0x0000001d10006986 */ /* 0x0101e4000c101506 */
[----:B0-----:R-:W4:Y:S01]  /*8e250*/  LDL.LU R17, [R1+0x6a8] ;  /* 0x0006a80001117983 */ /* 0x001f220000300800 */
[----:B------:R-:W-:Y:S01]  /*8e260*/  ISETP.LT.AND P2, PT, R11, c[0x0][0x178], !P2 ;  /* 0x00005e000b007a0c */ /* 0x000fe20005741270 */
[----:B------:R-:W-:Y:S01]  /*8e270*/  IMAD.WIDE R18, R0, 0x2, R12 ;  /* 0x0000000200127825 */ /* 0x000fe200078e020c */
[----:B------:R-:W-:-:S03]  /*8e280*/  ISETP.LT.AND P6, PT, R28, c[0x0][0x178], !P1 ;  /* 0x00005e001c007a0c */ /* 0x000fc60004fc1270 */
[----:B------:R-:W-:Y:S01]  /*8e290*/  IMAD.WIDE R2, R0, 0x2, R6 ;  /* 0x0000000200027825 */ /* 0x000fe200078e0206 */
[----:B------:R-:W-:Y:S02]  /*8e2a0*/  ISETP.LT.AND P4, PT, R25, c[0x0][0x178], !P1 ;  /* 0x00005e0019007a0c */ /* 0x000fe40004f81270 */
[----:B------:R-:W-:-:S04]  /*8e2b0*/  IADD3 R21, R24, 0xea, RZ ;  /* 0x000000ea18157810 */ /* 0x000fc80007ffe0ff */
[----:B------:R-:W-:Y:S01]  /*8e2c0*/  ISETP.GE.AND P3, PT, R21, c[0x0][0x17c], PT ;  /* 0x00005f0015007a0c */ /* 0x000fe20003f66270 */
[----:B----4-:R0:W-:Y:S01]  /*8e2d0*/  @P5 STG.E.U16 [R18.64], R17 ;  /* 0x0000001112005986 */ /* 0x0101e2000c101506 */
[----:B------:R-:W-:Y:S01]  /*8e2e0*/  ISETP.LT.AND P5, PT, R27, c[0x0][0x178], !P1 ;  /* 0x00005e001b007a0c */ /* 0x000fe20004fa1270 */
[----:B------:R-:W-:Y:S02]  /*8e2f0*/  ISETP.LT.AND P1, PT, R11, c[0x0][0x178], !P1 ;  /* 0x00005e000b007a0c */ /* 0x000fe40004f21270 */
[----:B--2---:R1:W-:Y:S01]  /*8e300*/  @P2 STG.E.U16 [R2.64], R23 ;  /* 0x0000001702002986 */ /* 0x0043e2000c101506 */
        /* <DEDUP_REMOVED lines=14> */
[----:B------:R-:W4:Y:S02]  /*8e3f0*/  LDL.LU R23, [R1+0x728] ;  /* 0x0007280001177983 */ /* 0x000f240000300800 */
[----:B0-----:R-:W-:-:S05]  /*8e400*/  IMAD.WIDE R2, R18, 0x2, R6 ;  /* 0x0000000212027825 */ /* 0x001fca00078e0206 */
[----:B------:R0:W-:Y:S04]  /*8e410*/  @P1 STG.E.U16 [R2.64], R20 ;  /* 0x0000001402001986 */ /* 0x0001e8000c101506 */
[----:B0-----:R-:W5:Y:S01]  /*8e420*/  LDL R3, [R1+0x718] ;  /* 0x0007180001037983 */ /* 0x001f620000100800 */
[----:B------:R-:W-:Y:S02]  /*8e430*/  ISETP.LT.AND P4, PT, R28, c[0x0][0x178], !P3 ;  /* 0x00005e001c007a0c */ /* 0x000fe40005f81270 */
[----:B------:R-:W-:Y:S01]  /*8e440*/  IADD3 R0, R18, c[0x0][0x198], RZ ;  /* 0x0000660012007a10 */ /* 0x000fe20007ffe0ff */
[----:B------:R-:W2:Y:S04]  /*8e450*/  LDL.LU R20, [R1+0x6f8] ;  /* 0x0006f80001147983 */ /* 0x000ea80000300800 */
[----:B------:R-:W-:Y:S01]  /*8e460*/  IMAD.WIDE R8, R0, 0x2, R4 ;  /* 0x0000000200087825 */ /* 0x000fe200078e0204 */
[----:B------:R-:W-:-:S02]  /*8e470*/  ISETP.LT.AND P6, PT, R27, c[0x0][0x178], !P3 ;  /* 0x00005e001b007a0c */ /* 0x000fc40005fc1270 */
[----:B------:R-:W-:Y:S01]  /*8e480*/  ISETP.LT.AND P5, PT, R25, c[0x0][0x178], !P3 ;  /* 0x00005e0019007a0c */ /* 0x000fe20005fa1270 */
[----:B------:R-:W-:Y:S02]  /*8e490*/  ISETP.LT.AND P3, PT, R11, c[0x0][0x178], !P3 ;  /* 0x00005e000b007a0c */ /* 0x000fe40005f61270 */
[C---:B------:R-:W-:Y:S01]  /*8e4a0*/  IMAD.WIDE R16, R0.reuse, 0x2, R14 ;  /* 0x0000000200107825 */ /* 0x040fe200078e020e */
[----:B-----5:R0:W-:Y:S04]  /*8e4b0*/  @P4 STG.E.U16 [R8.64], R3 ;  /* 0x0000000308004986 */ /* 0x0201e8000c101506 */
[----:B0-----:R-:W5:Y:S01]  /*8e4c0*/  LDL.LU R9, [R1+0x718] ;  /* 0x0007180001097983 */ /* 0x001f620000300800 */
[----:B------:R-:W-:-:S04]  /*8e4d0*/  IMAD.WIDE R18, R0, 0x2, R12 ;  /* 0x0000000200127825 */ /* 0x000fc800078e020c */
[----:B--2---:R-:W-:Y:S01]  /*8e4e0*/  @P6 STG.E.U16 [R16.64], R20 ;  /* 0x0000001410006986 */ /* 0x004fe2000c101506 */
[----:B------:R-:W-:Y:S01]  /*8e4f0*/  ISETP.LT.AND P6, PT, R28, c[0x0][0x178], !P2 ;  /* 0x00005e001c007a0c */ /* 0x000fe200057c1270 */
[----:B------:R-:W-:Y:S01]  /*8e500*/  IMAD.WIDE R2, R0, 0x2, R6 ;  /* 0x0000000200027825 */ /* 0x000fe200078e0206 */
[----:B---3--:R0:W-:Y:S01]  /*8e510*/  @P5 STG.E.U16 [R18.64], R10 ;  /* 0x0000000a12005986 */ /* 0x0081e2000c101506 */
[----:B------:R-:W-:Y:S02]  /*8e520*/  ISETP.LT.AND P5, PT, R27, c[0x0][0x178], !P2 ;  /* 0x00005e001b007a0c */ /* 0x000fe400057a1270 */
[----:B------:R-:W-:Y:S01]  /*8e530*/  ISETP.LT.AND P4, PT, R25, c[0x0][0x178], !P2 ;  /* 0x00005e0019007a0c */ /* 0x000fe20005781270 */
[----:B------:R-:W-:Y:S01]  /*8e540*/  ISETP.LT.AND P2, PT, R11, c[0x0][0x178], !P2 ;  /* 0x00005e000b007a0c */ /* 0x000fe20005741270 */
[----:B------:R1:W-:Y:S01]  /*8e550*/  @P3 STG.E.U16 [R2.64], R29 ;  /* 0x0000001d02003986 */ /* 0x0003e2000c101506 */
[----:B------:R-:W-:Y:S02]  /*8e560*/  IADD3 R21, R24, 0xec, RZ ;  /* 0x000000ec18157810 */ /* 0x000fe40007ffe0ff */
[----:B0-----:R-:W-:-:S02]  /*8e570*/  IADD3 R18, R0, c[0x0][0x198], RZ ;  /* 0x0000660000127a10 */ /* 0x001fc40007ffe0ff */
[----:B------:R-:W-:Y:S01]  /*8e580*/  PRMT R19, R20, 0x7632, R19 ;  /* 0x0000763214137816 */ /* 0x000fe20000000013 */
[----:B------:R-:W-:Y:S02]  /*8e590*/  IADD3 R20, R24, 0xed, RZ ;  /* 0x000000ed18147810 */ /* 0x000fe40007ffe0ff */
[----:B-1----:R-:W-:Y:S01]  /*8e5a0*/  IMAD.WIDE R2, R18, 0x2, R4 ;  /* 0x0000000212027825 */ /* 0x002fe200078e0204 */
[----:B------:R-:W-:-:S03]  /*8e5b0*/  ISETP.GE.AND P1, PT, R21, c[0x0][0x17c], PT ;  /* 0x00005f0015007a0c */ /* 0x000fc60003f26270 */
[----:B------:R-:W-:Y:S02]  /*8e5c0*/  PRMT R21, R10, 0x7632, R21 ;  /* 0x000076320a157816 */ /* 0x000fe40000000015 */
[----:B------:R-:W-:Y:S01]  /*8e5d0*/  IMAD.WIDE R16, R18, 0x2, R12 ;  /* 0x0000000212107825 */ /* 0x000fe200078e020c */
[----:B------:R-:W-:-:S03]  /*8e5e0*/  ISETP.GE.AND P3, PT, R20, c[0x0][0x17c], PT ;  /* 0x00005f0014007a0c */ /* 0x000fc60003f66270 */
[----:B------:R-:W-:Y:S01]  /*8e5f0*/  PRMT R20, R29, 0x7632, R20 ;  /* 0x000076321d147816 */ /* 0x000fe20000000014 */
[----:B------:R-:W2:Y:S01]  /*8e600*/  LDL R10, [R1+0x768] ;  /* 0x00076800010a7983 */ /* 0x000ea20000100800 */
[----:B------:R-:W3:Y:S01]  /*8e610*/  LDL.LU R29, [R1+0x738] ;  /* 0x00073800011d7983 */ /* 0x000ee20000300800 */
[----:B-----5:R-:W-:Y:S01]  /*8e620*/  PRMT R0, R9, 0x7632, R0 ;  /* 0x0000763209007816 */ /* 0x020fe20000000000 */
[----:B------:R-:W-:-:S04]  /*8e630*/  IMAD.WIDE R8, R18, 0x2, R14 ;  /* 0x0000000212087825 */ /* 0x000fc800078e020e */
[----:B------:R0:W-:Y:S01]  /*8e640*/  @P6 STG.E.U16 [R2.64], R0 ;  /* 0x0000000002006986 */ /* 0x0001e2000c101506 */
[----:B------:R-:W-:Y:S02]  /*8e650*/  @P5 STG.E.U16 [R8.64], R19 ;  /* 0x0000001308005986 */ /* 0x000fe4000c101506 */
[----:B------:R-:W-:Y:S02]  /*8e660*/  @P4 STG.E.U16 [R16.64], R21 ;  /* 0x0000001510004986 */ /* 0x000fe4000c101506 */
[----:B0-----:R-:W-:-:S05]  /*8e670*/  IMAD.WIDE R2, R18, 0x2, R6 ;  /* 0x0000000212027825 */ /* 0x001fca00078e0206 */
[----:B------:R0:W-:Y:S04]  /*8e680*/  @P2 STG.E.U16 [R2.64], R20 ;  /* 0x0000001402002986 */ /* 0x0001e8000c101506 */
[----:B0-----:R-:W5:Y:S01]  /*8e690*/  LDL R3, [R1+0x758] ;  /* 0x0007580001037983 */ /* 0x001f620000100800 */
[----:B------:R-:W-:Y:S02]  /*8e6a0*/  ISETP.LT.AND P4, PT, R28, c[0x0][0x178], !P1 ;  /* 0x00005e001c007a0c */ /* 0x000fe40004f81270 */
[----:B------:R-:W-:-:S05]  /*8e6b0*/  IADD3 R0, R18, c[0x0][0x198], RZ ;  /* 0x0000660012007a10 */ /* 0x000fca0007ffe0ff */
[----:B------:R-:W-:Y:S01]  /*8e6c0*/  IMAD.WIDE R8, R0, 0x2, R4 ;  /* 0x0000000200087825 */ /* 0x000fe200078e0204 */
[----:B------:R-:W-:Y:S02]  /*8e6d0*/  ISETP.LT.AND P6, PT, R27, c[0x0][0x178], !P1 ;  /* 0x00005e001b007a0c */ /* 0x000fe40004fc1270 */
[----:B------:R-:W-:-:S03]  /*8e6e0*/  ISETP.LT.AND P5, PT, R25, c[0x0][0x178], !P1 ;  /* 0x00005e0019007a0c */ /* 0x000fc60004fa1270 */
[----:B-----5:R0:W-:Y:S04]  /*8e6f0*/  @P4 STG.E.U16 [R8.64], R3 ;  /* 0x0000000308004986 */ /* 0x0201e8000c101506 */
[----:B0-----:R-:W5:Y:S01]  /*8e700*/  LDL.LU R8, [R1+0x758] ;  /* 0x0007580001087983 */ /* 0x001f620000300800 */
[----:B------:R-:W2:Y:S01]  /*8e710*/  LDL.LU R9, [R1+0x748] ;  /* 0x0007480001097983 */ /* 0x000ea20000300800 */
[----:B------:R-:W-:Y:S01]  /*8e720*/  ISETP.LT.AND P1, PT, R11, c[0x0][0x178], !P1 ;  /* 0x00005e000b007a0c */ /* 0x000fe20004f21270 */
[----:B------:R-:W-:-:S04]  /*8e730*/  IMAD.WIDE R16, R0, 0x2, R14 ;  /* 0x0000000200107825 */ /* 0x000fc800078e020e */
[----:B------:R-:W-:Y:S01]  /*8e740*/  IMAD.WIDE R18, R0, 0x2, R12 ;  /* 0x0000000200127825 */ /* 0x000fe200078e020c */
[----:B------:R-:W-:-:S03]  /*8e750*/  ISETP.LT.AND P4, PT, R27, c[0x0][0x178], !P3 ;  /* 0x00005e001b007a0c */ /* 0x000fc60005f81270 */
[----:B------:R-:W-:Y:S01]  /*8e760*/  IMAD.WIDE R2, R0, 0x2, R6 ;  /* 0x0000000200027825 */ /* 0x000fe200078e0206 */
[----:B------:R-:W-:-:S04]  /*8e770*/  IADD3 R21, R24, 0xee, RZ ;  /* 0x000000ee18157810 */ /* 0x000fc80007ffe0ff */
[----:B------:R-:W-:Y:S01]  /*8e780*/  ISETP.GE.AND P2, PT, R21, c[0x0][0x17c], PT ;  /* 0x00005f0015007a0c */ /* 0x000fe20003f46270 */
[----:B----4-:R-:W-:Y:S01]  /*8e790*/  PRMT R21, R23, 0x7632, R21 ;  /* 0x0000763217157816 */ /* 0x010fe20000000015 */
[----:B--2---:R-:W-:Y:S01]  /*8e7a0*/  @P6 STG.E.U16 [R16.64], R9 ;  /* 0x0000000910006986 */ /* 0x004fe2000c101506 */
[----:B------:R-:W-:Y:S01]  /*8e7b0*/  ISETP.LT.AND P6, PT, R28, c[0x0][0x178], !P3 ;  /* 0x00005e001c007a0c */ /* 0x000fe20005fc1270 */
[----:B------:R0:W-:Y:S01]  /*8e7c0*/  @P5 STG.E.U16 [R18.64], R23 ;  /* 0x0000001712005986 */ /* 0x0001e2000c101506 */
[----:B------:R-:W-:Y:S01]  /*8e7d0*/  ISETP.LT.AND P5, PT, R25, c[0x0][0x178], !P3 ;  /* 0x00005e0019007a0c */ /* 0x000fe20005fa1270 */
[----:B------:R1:W-:Y:S01]  /*8e7e0*/  @P1 STG.E.U16 [R2.64], R26 ;  /* 0x0000001a02001986 */ /* 0x0003e2000c101506 */
[----:B------:R-:W-:Y:S02]  /*8e7f0*/  PRMT R20, R9, 0x7632, R20 ;  /* 0x0000763209147816 */ /* 0x000fe40000000014 */
[----:B0-----:R-:W-:Y:S02]  /*8e800*/  IADD3 R18, R0, c[0x0][0x198], RZ ;  /* 0x0000660000127a10 */ /* 0x001fe40007ffe0ff */
[----:B-----5:R-:W-:Y:S01]  /*8e810*/  PRMT R19, R8, 0x7632, R19 ;  /* 0x0000763208137816 */ /* 0x020fe20000000013 */
[----:B------:R-:W2:Y:S02]  /*8e820*/  LDL.LU R23, [R1+0x61c] ;  /* 0x00061c0001177983 */ /* 0x000ea40000300800 */
[----:B-1----:R-:W-:-:S04]  /*8e830*/  IMAD.WIDE R2, R18, 0x2, R4 ;  /* 0x0000000212027825 */ /* 0x002fc800078e0204 */
[----:B------:R-:W-:-:S04]  /*8e840*/  IMAD.WIDE R8, R18, 0x2, R14 ;  /* 0x0000000212087825 */ /* 0x000fc800078e020e */
[----:B------:R-:W-:Y:S01]  /*8e850*/  IMAD.WIDE R16, R18, 0x2, R12 ;  /* 0x0000000212107825 */ /* 0x000fe200078e020c */
[----:B------:R-:W-:Y:S02]  /*8e860*/  IADD3 R0, R24, 0xef, RZ ;  /* 0x000000ef18007810 */ /* 0x000fe40007ffe0ff */
[----:B------:R-:W-:Y:S01]  /*8e870*/  ISETP.LT.AND P3, PT, R11, c[0x0][0x178], !P3 ;  /* 0x00005e000b007a0c */ /* 0x000fe20005f61270 */
[----:B------:R-:W-:Y:S01]  /*8e880*/  @P6 STG.E.U16 [R2.64], R19 ;  /* 0x0000001302006986 */ /* 0x000fe2000c101506 */
[----:B------:R-:W-:Y:S02]  /*8e890*/  @P4 STG.E.U16 [R8.64], R20 ;  /* 0x0000001408004986 */ /* 0x000fe4000c101506 */
[----:B------:R0:W-:Y:S01]  /*8e8a0*/  @P5 STG.E.U16 [R16.64], R21 ;  /* 0x0000001510005986 */ /* 0x0001e2000c101506 */
[----:B------:R-:W-:Y:S02]  /*8e8b0*/  ISETP.LT.AND P5, PT, R28, c[0x0][0x178], !P2 ;  /* 0x00005e001c007a0c */ /* 0x000fe400057a1270 */
[----:B------:R-:W-:Y:S01]  /*8e8c0*/  ISETP.GE.AND P1, PT, R0, c[0x0][0x17c], PT ;  /* 0x00005f0000007a0c */ /* 0x000fe20003f26270 */
[----:B------:R-:W-:Y:S01]  /*8e8d0*/  IADD3 R0, R18, c[0x0][0x198], RZ ;  /* 0x0000660012007a10 */ /* 0x000fe20007ffe0ff */
[----:B------:R-:W-:-:S02]  /*8e8e0*/  PRMT R26, R26, 0x7632, R26 ;  /* 0x000076321a1a7816 */ /* 0x000fc4000000001a */
[----:B------:R-:W-:Y:S02]  /*8e8f0*/  ISETP.LT.AND P6, PT, R27, c[0x0][0x178], !P2 ;  /* 0x00005e001b007a0c */ /* 0x000fe400057c1270 */
[----:B------:R-:W-:Y:S01]  /*8e900*/  ISETP.LT.AND P4, PT, R25, c[0x0][0x178], !P2 ;  /* 0x00005e0019007a0c */ /* 0x000fe20005781270 */
[----:B------:R-:W-:Y:S02]  /*8e910*/  ISETP.LT.AND P2, PT, R11, c[0x0][0x178], !P2 ;  /* 0x00005e000b007a0c */ /* 0x000fe40005741270 */
[----:B------:R-:W4:Y:S01]  /*8e920*/  LDL.LU R11, [R1+0x60c] ;  /* 0x00060c00010b7983 */ /* 0x000f220000300800 */
[----:B0-----:R-:W-:Y:S01]  /*8e930*/  IMAD.WIDE R16, R18, 0x2, R6 ;  /* 0x0000000212107825 */ /* 0x001fe200078e0206 */
[----:B------:R-:W-:-:S03]  /*8e940*/  IADD3 R18, R24, 0xf0, RZ ;  /* 0x000000f018127810 */ /* 0x000fc60007ffe0ff */
[----:B------:R-:W-:Y:S01]  /*8e950*/  IMAD.WIDE R8, R0, 0x2, R4 ;  /* 0x0000000200087825 */ /* 0x000fe200078e0204 */
[----:B------:R0:W-:Y:S01]  /*8e960*/  @P3 STG.E.U16 [R16.64], R26 ;  /* 0x0000001a10003986 */ /* 0x0001e2000c101506 */
[----:B------:R-:W-:-:S03]  /*8e970*/  ISETP.GE.AND P3, PT, R18, c[0x0][0x17c], PT ;  /* 0x00005f0012007a0c */ /* 0x000fc60003f66270 */
[----:B------:R1:W-:Y:S01]  /*8e980*/  @P5 STG.E.U16 [R8.64], R10 ;  /* 0x0000000a08005986 */ /* 0x0003e2000c101506 */
[----:B0-----:R-:W5:Y:S01]  /*8e990*/  LDL.LU R26, [R1+0x1770] ;  /* 0x00177000011a7983 */ /* 0x001f620000300800 */
[----:B------:R-:W2:Y:S02]  /*8e9a0*/  LDL.LU R18, [R1+0x708] ;  /* 0x0007080001127983 */ /* 0x000ea40000300800 */
[----:B-1----:R-:W4:Y:S02]  /*8e9b0*/  LDL.LU R10, [R1+0x2398] ;  /* 0x00239800010a7983 */ /* 0x002f240000300800 */
[----:B------:R-:W5:Y:S02]  /*8e9c0*/  LDL.LU R9, [R1+0x768] ;  /* 0x0007680001097983 */ /* 0x000f640000300800 */
[----:B------:R-:W-:-:S04]  /*8e9d0*/  IMAD.WIDE R2, R0, 0x2, R14 ;  /* 0x0000000200027825 */ /* 0x000fc800078e020e */
[----:B------:R-:W-:Y:S01]  /*8e9e0*/  IMAD.WIDE R16, R0, 0x2, R12 ;  /* 0x0000000200107825 */ /* 0x000fe200078e020c */
[----:B---3--:R0:W-:Y:S01]  /*8e9f0*/  @P6 STG.E.U16 [R2.64], R29 ;  /* 0x0000001d02006986 */ /* 0x0081e2000c101506 */
[----:B------:R-:W-:Y:S02]  /*8ea00*/  ISETP.LT.AND P5, PT, R28, c[0x0][0x178], !P1 ;  /* 0x00005e001c007a0c */ /* 0x000fe40004fa1270 */
[C---:B0-----:R-:W-:Y:S01]  /*8ea10*/  IMAD.WIDE R2, R0.reuse, 0x2, R6 ;  /* 0x0000000200027825 */ /* 0x041fe200078e0206 */
[----:B------:R-:W-:Y:S01]  /*8ea20*/  IADD3 R0, R0, c[0x0][0x198], RZ ;  /* 0x0000660000007a10 */ /* 0x000fe20007ffe0ff */
[----:B--2---:R-:W-:Y:S03]  /*8ea30*/  @P4 STG.E.U16 [R16.64], R18 ;  /* 0x0000001210004986 */ /* 0x004fe6000c101506 */
[----:B----4-:R0:W-:Y:S01]  /*8ea40*/  @P2 STG.E.U16 [R2.64], R10 ;  /* 0x0000000a02002986 */ /* 0x0101e2000c101506 */
[----:B------:R-:W-:-:S02]  /*8ea50*/  ISETP.LT.AND P4, PT, R27, c[0x0][0x178], !P1 ;  /* 0x00005e001b007a0c */ /* 0x000fc40004f81270 */
[----:B------:R-:W-:Y:S02]  /*8ea60*/  ISETP.LT.AND P2, PT, R25, c[0x0][0x178], !P1 ;  /* 0x00005e0019007a0c */ /* 0x000fe40004f41270 */
[----:B-----5:R-:W-:Y:S02]  /*8ea70*/  ISETP.LT.AND P6, PT, R26, c[0x0][0x178], !P1 ;  /* 0x00005e001a007a0c */ /* 0x020fe40004fc1270 */
[----:B0-----:R-:W-:Y:S02]  /*8ea80*/  PRMT R10, R29, 0x7632, R10 ;  /* 0x000076321d0a7816 */ /* 0x001fe4000000000a */
[----:B------:R-:W-:Y:S01]  /*8ea90*/  IADD3 R16, R24, 0xf1, RZ ;  /* 0x000000f118107810 */ /* 0x000fe20007ffe0ff */
[----:B------:R-:W2:Y:S03]  /*8eaa0*/  LDL.LU R29, [R1+0x5fc] ;  /* 0x0005fc00011d7983 */ /* 0x000ea60000300800 */
[----:B------:R-:W-:Y:S01]  /*8eab0*/  ISETP.GE.AND P1, PT, R16, c[0x0][0x17c], PT ;  /* 0x00005f0010007a0c */ /* 0x000fe20003f26270 */
[----:B------:R-:W-:-:S02]  /*8eac0*/  PRMT R16, R18, 0x7632, R16 ;  /* 0x0000763212107816 */ /* 0x000fc40000000010 */
[----:B------:R-:W3:Y:S01]  /*8ead0*/  LDL.LU R18, [R1+0x5c] ;  /* 0x00005c0001127983 */ /* 0x000ee20000300800 */
[----:B------:R-:W-:Y:S01]  /*8eae0*/  PRMT R17, R9, 0x7632, R17 ;  /* 0x0000763209117816 */ /* 0x000fe20000000011 */
[----:B------:R-:W-:-:S04]  /*8eaf0*/  IMAD.WIDE R8, R0, 0x2, R4 ;  /* 0x0000000200087825 */ /* 0x000fc800078e0204 */
[----:B------:R-:W-:Y:S01]  /*8eb00*/  IMAD.WIDE R2, R0, 0x2, R14 ;  /* 0x0000000200027825 */ /* 0x000fe200078e020e */
[----:B------:R0:W-:Y:S04]  /*8eb10*/  @P5 STG.E.U16 [R8.64], R17 ;  /* 0x0000001108005986 */ /* 0x0001e8000c101506 */
[----:B------:R1:W-:Y:S01]  /*8eb20*/  @P4 STG.E.U16 [R2.64], R10 ;  /* 0x0000000a02004986 */ /* 0x0003e2000c101506 */
[----:B------:R-:W-:Y:S02]  /*8eb30*/  ISETP.LT.AND P4, PT, R28, c[0x0][0x178], !P3 ;  /* 0x00005e001c007a0c */ /* 0x000fe40005f81270 */
[----:B------:R-:W-:Y:S01]  /*8eb40*/  ISETP.LT.AND P5, PT, R27, c[0x0][0x178], !P3 ;  /* 0x00005e001b007a0c */ /* 0x000fe20005fa1270 */
[----:B0-----:R-:W-:Y:S01]  /*8eb50*/  IMAD.WIDE R8, R0, 0x2, R12 ;  /* 0x0000000200087825 */ /* 0x001fe200078e020c */
[----:B-1----:R-:W-:-:S03]  /*8eb60*/  PRMT R10, R10, 0x7632, R10 ;  /* 0x000076320a0a7816 */ /* 0x002fc6000000000a */
[C---:B------:R-:W-:Y:S01]  /*8eb70*/  IMAD.WIDE R2, R0.reuse, 0x2, R6 ;  /* 0x0000000200027825 */ /* 0x040fe200078e0206 */
[----:B------:R-:W-:Y:S01]  /*8eb80*/  IADD3 R17, R0, c[0x0][0x198], RZ ;  /* 0x0000660000117a10 */ /* 0x000fe20007ffe0ff */
[----:B------:R-:W-:Y:S03]  /*8eb90*/  @P2 STG.E.U16 [R8.64], R16 ;  /* 0x0000001008002986 */ /* 0x000fe6000c101506 */
[----:B------:R0:W-:Y:S01]  /*8eba0*/  @P6 STG.E.U16 [R2.64], R10 ;  /* 0x0000000a02006986 */ /* 0x0001e2000c101506 */
[----:B------:R-:W-:Y:S01]  /*8ebb0*/  ISETP.LT.AND P6, PT, R25, c[0x0][0x178], !P3 ;  /* 0x00005e0019007a0c */ /* 0x000fe20005fc1270 */
[----:B------:R-:W-:Y:S01]  /*8ebc0*/  ISETP.LT.AND P3, PT, R26, c[0x0][0x178], !P3 ;  /* 0x00005e001a007a0c */ /* 0x000fe20005f61270 */
[----:B------:R-:W-:Y:S01]  /*8ebd0*/  IADD3 R0, R24, 0xf2, RZ ;  /* 0x000000f218007810 */ /* 0x000fe20007ffe0ff */
[----:B0-----:R-:W-:-:S04]  /*8ebe0*/  IMAD.WIDE R2, R17, 0x2, R4 ;  /* 0x0000000211027825 */ /* 0x001fc800078e0204 */
[C---:B------:R-:W-:Y:S01]  /*8ebf0*/  IMAD.WIDE R8, R17.reuse, 0x2, R14 ;  /* 0x0000000211087825 */ /* 0x040fe200078e020e */
[----:B------:R0:W-:Y:S01]  /*8ec00*/  @P4 STG.E.U16 [R2.64], R23 ;  /* 0x0000001702004986 */ /* 0x0001e2000c101506 */
[----:B------:R-:W-:Y:S02]  /*8ec10*/  ISETP.LT.AND P4, PT, R28, c[0x0][0x178], !P1 ;  /* 0x00005e001c007a0c */ /* 0x000fe40004f81270 */
[----:B------:R-:W-:Y:S01]  /*8ec20*/  IADD3 R16, R17, c[0x0][0x198], RZ ;  /* 0x0000660011107a10 */ /* 0x000fe20007ffe0ff */
[----:B------:R1:W-:Y:S01]  /*8ec30*/  @P5 STG.E.U16 [R8.64], R11 ;  /* 0x0000000b08005986 */ /* 0x0003e2000c101506 */
[----:B------:R-:W-:Y:S02]  /*8ec40*/  ISETP.LT.AND P5, PT, R27, c[0x0][0x178], !P1 ;  /* 0x00005e001b007a0c */ /* 0x000fe40004fa1270 */
[----:B------:R-:W-:Y:S01]  /*8ec50*/  ISETP.GE.AND P2, PT, R0, c[0x0][0x17c], PT ;  /* 0x00005f0000007a0c */ /* 0x000fe20003f46270 */
[----:B0-----:R-:W-:-:S04]  /*8ec60*/  IMAD.WIDE R2, R17, 0x2, R12 ;  /* 0x0000000211027825 */ /* 0x001fc800078e020c */
[----:B-1----:R-:W-:Y:S01]  /*8ec70*/  IMAD.WIDE R8, R17, 0x2, R6 ;  /* 0x0000000211087825 */ /* 0x002fe200078e0206 */
[----:B------:R-:W-:Y:S02]  /*8ec80*/  PRMT R0, R23, 0x7632, R0 ;  /* 0x0000763217007816 */ /* 0x000fe40000000000 */
[----:B------:R-:W-:Y:S02]  /*8ec90*/  IADD3 R17, R24, 0xf3, RZ ;  /* 0x000000f318117810 */ /* 0x000fe40007ffe0ff */
[----:B------:R-:W-:Y:S01]  /*8eca0*/  PRMT R10, R11, 0x7632, R10 ;  /* 0x000076320b0a7816 */ /* 0x000fe2000000000a */
[----:B------:R-:W4:Y:S01]  /*8ecb0*/  LDL.LU R23, [R1+0x65c] ;  /* 0x00065c0001177983 */ /* 0x000f220000300800 */
[----:B------:R-:W5:Y:S03]  /*8ecc0*/  LDL.LU R11, [R1+0x63c] ;  /* 0x00063c00010b7983 */ /* 0x000f660000300800 */
[----:B--2---:R0:W-:Y:S01]  /*8ecd0*/  @P6 STG.E.U16 [R2.64], R29 ;  /* 0x0000001d02006986 */ /* 0x0041e2000c101506 */
[----:B------:R-:W-:Y:S01]  /*8ece0*/  ISETP.LT.AND P6, PT, R25, c[0x0][0x178], !P1 ;  /* 0x00005e0019007a0c */ /* 0x000fe20004fc1270 */
[----:B------:R-:W-:-:S02]  /*8ecf0*/  ISETP.LT.AND P1, PT, R26, c[0x0][0x178], !P1 ;  /* 0x00005e001a007a0c */ /* 0x000fc40004f21270 */
[----:B---3--:R1:W-:Y:S01]  /*8ed00*/  @P3 STG.E.U16 [R8.64], R18 ;  /* 0x0000001208003986 */ /* 0x0083e2000c101506 */
[----:B------:R-:W-:Y:S01]  /*8ed10*/  ISETP.GE.AND P3, PT, R17, c[0x0][0x17c], PT ;  /* 0x00005f0011007a0c */ /* 0x000fe20003f66270 */
[C---:B0-----:R-:W-:Y:S01]  /*8ed20*/  IMAD.WIDE R2, R16.reuse, 0x2, R4 ;  /* 0x0000000210027825 */ /* 0x041fe200078e0204 */
[----:B------:R-:W-:Y:S02]  /*8ed30*/  PRMT R17, R29, 0x7632, R17 ;  /* 0x000076321d117816 */ /* 0x000fe40000000011 */
[----:B------:R-:W2:Y:S04]  /*8ed40*/  LDL.LU R29, [R1+0xc] ;  /* 0x00000c00011d7983 */ /* 0x000ea80000300800 */
[----:B------:R0:W-:Y:S01]  /*8ed50*/  @P4 STG.E.U16 [R2.64], R0 ;  /* 0x0000000002004986 */ /* 0x0001e2000c101506 */
[----:B-1----:R-:W-:-:S05]  /*8ed60*/  IMAD.WIDE R8, R16, 0x2, R14 ;  /* 0x0000000210087825 */ /* 0x002fca00078e020e */
[----:B------:R-:W-:Y:S01]  /*8ed70*/  @P5 STG.E.U16 [R8.64], R10 ;  /* 0x0000000a08005986 */ /* 0x000fe2000c101506 */
[----:B0-----:R-:W-:Y:S01]  /*8ed80*/  IMAD.WIDE R2, R16, 0x2, R12 ;  /* 0x0000000210027825 */ /* 0x001fe200078e020c */
[----:B------:R-:W-:-:S03]  /*8ed90*/  PRMT R0, R18, 0x7632, R0 ;  /* 0x0000763212007816 */ /* 0x000fc60000000000 */
[C---:B------:R-:W-:Y:S01]  /*8eda0*/  IADD3 R18, R16.reuse, c[0x0][0x198], RZ ;  /* 0x0000660010127a10 */ /* 0x040fe20007ffe0ff */
[----:B------:R0:W-:Y:S02]  /*8edb0*/  @P6 STG.E.U16 [R2.64], R17 ;  /* 0x0000001102006986 */ /* 0x0001e4000c101506 */
[----:B0-----:R-:W-:-:S05]  /*8edc0*/  IMAD.WIDE R16, R16, 0x2, R6 ;  /* 0x0000000210107825 */ /* 0x001fca00078e0206 */
[----:B------:R0:W-:Y:S04]  /*8edd0*/  @P1 STG.E.U16 [R16.64], R0 ;  /* 0x0000000010001986 */ /* 0x0001e8000c101506 */
[----:B0-----:R-:W3:Y:S01]  /*8ede0*/  LDL.LU R17, [R1+0x62c] ;  /* 0x00062c0001117983 */ /* 0x001ee20000300800 */
[----:B------:R-:W-:Y:S02]  /*8edf0*/  ISETP.LT.AND P4, PT, R28, c[0x0][0x178], !P2 ;  /* 0x00005e001c007a0c */ /* 0x000fe40005781270 */
[----:B------:R-:W-:Y:S02]  /*8ee00*/  ISETP.LT.AND P5, PT, R27, c[0x0][0x178], !P2 ;  /* 0x00005e001b007a0c */ /* 0x000fe400057a1270 */
[----:B------:R-:W-:Y:S01]  /*8ee10*/  ISETP.LT.AND P6, PT, R25, c[0x0][0x178], !P2 ;  /* 0x00005e0019007a0c */ /* 0x000fe200057c1270 */
[----:B------:R-:W-:-:S04]  /*8ee20*/  IMAD.WIDE R2, R18, 0x2, R4 ;  /* 0x0000000212027825 */ /* 0x000fc800078e0204 */
[----:B------:R-:W-:Y:S01]  /*8ee30*/  IMAD.WIDE R8, R18, 0x2, R14 ;  /* 0x0000000212087825 */ /* 0x000fe200078e020e */
[----:B------:R-:W-:-:S03]  /*8ee40*/  ISETP.LT.AND P2, PT, R26, c[0x0][0x178], !P2 ;  /* 0x00005e001a007a0c */ /* 0x000fc60005741270 */
[----:B----4-:R0:W-:Y:S02]  /*8ee50*/  @P4 STG.E.U16 [R2.64], R23 ;  /* 0x0000001702004986 */ /* 0x0101e4000c101506 */
[----:B-----5:R1:W-:Y:S01]  /*8ee60*/  @P5 STG.E.U16 [R8.64], R11 ;  /* 0x0000000b08005986 */ /* 0x0203e2000c101506 */
[----:B------:R-:W-:Y:S02]  /*8ee70*/  ISETP.LT.AND P5, PT, R28, c[0x0][0x178], !P3 ;  /* 0x00005e001c007a0c */ /* 0x000fe40005fa1270 */
[----:B------:R-:W-:Y:S02]  /*8ee80*/  ISETP.LT.AND P4, PT, R27, c[0x0][0x178], !P3 ;  /* 0x00005e001b007a0c */ /* 0x000fe40005f81270 */
[----:B------:R-:W-:Y:S02]  /*8ee90*/  IADD3 R10, R24, 0xf4, RZ ;  /* 0x000000f4180a7810 */ /* 0x000fe40007ffe0ff */
[C---:B------:R-:W-:Y:S01]  /*8eea0*/  IADD3 R0, R18.reuse, c[0x0][0x198], RZ ;  /* 0x0000660012007a10 */ /* 0x040fe20007ffe0ff */
[----:B0-----:R-:W-:Y:S01]  /*8eeb0*/  IMAD.WIDE R2, R18, 0x2, R12 ;  /* 0x0000000212027825 */ /* 0x001fe200078e020c */
[----:B------:R-:W-:-:S02]  /*8eec0*/  ISETP.GE.AND P1, PT, R10, c[0x0][0x17c], PT ;  /* 0x00005f000a007a0c */ /* 0x000fc40003f26270 */
[----:B------:R-:W-:Y:S01]  /*8eed0*/  PRMT R19, R23, 0x7632, R19 ;  /* 0x0000763217137816 */ /* 0x000fe20000000013 */
[----:B-1----:R-:W-:Y:S01]  /*8eee0*/  IMAD.WIDE R8, R0, 0x2, R4 ;  /* 0x0000000200087825 */ /* 0x002fe200078e0204 */
[----:B------:R-:W-:Y:S01]  /*8eef0*/  PRMT R20, R11, 0x7632, R20 ;  /* 0x000076320b147816 */ /* 0x000fe20000000014 */
[----:B------:R-:W4:Y:S02]  /*8ef00*/  LDL.LU R23, [R1+0x66c] ;  /* 0x00066c0001177983 */ /* 0x000f240000300800 */
[----:B------:R-:W5:Y:S02]  /*8ef10*/  LDL.LU R11, [R1+0x64c] ;  /* 0x00064c00010b7983 */ /* 0x000f640000300800 */
[----:B---3--:R0:W-:Y:S01]  /*8ef20*/  @P6 STG.E.U16 [R2.64], R17 ;  /* 0x0000001102006986 */ /* 0x0081e2000c101506 */
[----:B------:R-:W-:Y:S02]  /*8ef30*/  ISETP.LT.AND P6, PT, R25, c[0x0][0x178], !P3 ;  /* 0x00005e0019007a0c */ /* 0x000fe40005fc1270 */
[----:B------:R-:W-:Y:S01]  /*8ef40*/  PRMT R10, R17, 0x7632, R10 ;  /* 0x00007632110a7816 */ /* 0x000fe2000000000a */
[----:B0-----:R-:W-:-:S04]  /*8ef50*/  IMAD.WIDE R2, R18, 0x2, R6 ;  /* 0x0000000212027825 */ /* 0x001fc800078e0206 */
[C---:B------:R-:W-:Y:S01]  /*8ef60*/  IMAD.WIDE R16, R0.reuse, 0x2, R14 ;  /* 0x0000000200107825 */ /* 0x040fe200078e020e */
[----:B--2---:R0:W-:Y:S03]  /*8ef70*/  @P2 STG.E.U16 [R2.64], R29 ;  /* 0x0000001d02002986 */ /* 0x0041e6000c101506 */
[----:B------:R-:W-:Y:S01]  /*8ef80*/  @P5 STG.E.U16 [R8.64], R19 ;  /* 0x0000001308005986 */ /* 0x000fe2000c101506 */
[----:B------:R-:W-:Y:S01]  /*8ef90*/  PRMT R18, R29, 0x7632, R18 ;  /* 0x000076321d127816 */ /* 0x000fe20000000012 */
[----:B------:R-:W-:Y:S02]  /*8efa0*/  @P4 STG.E.U16 [R16.64], R20 ;  /* 0x0000001410004986 */ /* 0x000fe4000c101506 */
[----:B0-----:R-:W-:Y:S01]  /*8efb0*/  IMAD.WIDE R2, R0, 0x2, R12 ;  /* 0x0000000200027825 */ /* 0x001fe200078e020c */
[----:B------:R-:W2:Y:S04]  /*8efc0*/  LDL.LU R29, [R1+0x4c] ;  /* 0x00004c00011d7983 */ /* 0x000ea80000300800 */
[----:B------:R0:W-:Y:S04]  /*8efd0*/  @P6 STG.E.U16 [R2.64], R10 ;  /* 0x0000000a02006986 */ /* 0x0001e8000c101506 */
[----:B0-----:R-:W3:Y:S01]  /*8efe0*/  LDL.LU R10, [R1+0x68c] ;  /* 0x00068c00010a7983 */ /* 0x001ee20000300800 */
[----:B------:R-:W-:-:S02]  /*8eff0*/  ISETP.LT.AND P3, PT, R26, c[0x0][0x178], !P3 ;  /* 0x00005e001a007a0c */ /* 0x000fc40005f61270 */
[----:B------:R-:W-:Y:S02]  /*8f000*/  ISETP.LT.AND P2, PT, R28, c[0x0][0x178], !P1 ;  /* 0x00005e001c007a0c */ /* 0x000fe40004f41270 */
[----:B------:R-:W-:Y:S02]  /*8f010*/  ISETP.LT.AND P5, PT, R27, c[0x0][0x178], !P1 ;  /* 0x00005e001b007a0c */ /* 0x000fe40004fa1270 */
[----:B------:R-:W-:Y:S01]  /*8f020*/  ISETP.LT.AND P4, PT, R25, c[0x0][0x178], !P1 ;  /* 0x00005e0019007a0c */ /* 0x000fe20004f81270 */
[C---:B------:R-:W-:Y:S01]  /*8f030*/  IMAD.WIDE R8, R0.reuse, 0x2, R6 ;  /* 0x0000000200087825 */ /* 0x040fe200078e0206 */
[----:B------:R-:W-:Y:S02]  /*8f040*/  IADD3 R19, R0, c[0x0][0x198], RZ ;  /* 0x0000660000137a10 */ /* 0x000fe40007ffe0ff */
[----:B------:R-:W-:-:S03]  /*8f050*/  IADD3 R16, R24, 0xf5, RZ ;  /* 0x000000f518107810 */ /* 0x000fc60007ffe0ff */
[C---:B------:R-:W-:Y:S01]  /*8f060*/  IMAD.WIDE R2, R19.reuse, 0x2, R4 ;  /* 0x0000000213027825 */ /* 0x040fe200078e0204 */
[----:B------:R-:W-:Y:S01]  /*8f070*/  ISETP.GE.AND P6, PT, R16, c[0x0][0x17c], PT ;  /* 0x00005f0010007a0c */ /* 0x000fe20003fc6270 */
[----:B------:R0:W-:Y:S02]  /*8f080*/  @P3 STG.E.U16 [R8.64], R18 ;  /* 0x0000001208003986 */ /* 0x0001e4000c101506 */
[C---:B------:R-:W-:Y:S01]  /*8f090*/  IMAD.WIDE R16, R19.reuse, 0x2, R12 ;  /* 0x0000000213107825 */ /* 0x040fe200078e020c */
[----:B------:R-:W-:Y:S02]  /*8f0a0*/  IADD3 R0, R24, 0xf6, RZ ;  /* 0x000000f618007810 */ /* 0x000fe40007ffe0ff */
[----:B------:R-:W-:Y:S01]  /*8f0b0*/  ISETP.LT.AND P1, PT, R26, c[0x0][0x178], !P1 ;  /* 0x00005e001a007a0c */ /* 0x000fe20004f21270 */
[----:B0-----:R-:W-:Y:S01]  /*8f0c0*/  IMAD.WIDE R8, R19, 0x2, R14 ;  /* 0x0000000213087825 */ /* 0x001fe200078e020e */
[----:B------:R-:W-:Y:S02]  /*8f0d0*/  ISETP.GE.AND P3, PT, R0, c[0x0][0x17c], PT ;  /* 0x00005f0000007a0c */ /* 0x000fe40003f66270 */
[----:B----4-:R-:W-:-:S02]  /*8f0e0*/  PRMT R20, R23, 0x7632, R20 ;  /* 0x0000763217147816 */ /* 0x010fc40000000014 */
[----:B-----5:R-:W-:Y:S02]  /*8f0f0*/  PRMT R21, R11, 0x7632, R21 ;  /* 0x000076320b157816 */ /* 0x020fe40000000015 */
[----:B--2---:R-:W-:Y:S01]  /*8f100*/  PRMT R22, R29, 0x7632, R22 ;  /* 0x000076321d167816 */ /* 0x004fe20000000016 */
[----:B---3--:R0:W-:Y:S01]  /*8f110*/  @P2 STG.E.U16 [R2.64], R10 ;  /* 0x0000000a02002986 */ /* 0x0081e2000c101506 */
[----:B------:R1:W-:Y:S02]  /*8f120*/  @P5 STG.E.U16 [R8.64], R23 ;  /* 0x0000001708005986 */ /* 0x0003e4000c101506 */
[----:B------:R2:W-:Y:S01]  /*8f130*/  @P4 STG.E.U16 [R16.64], R11 ;  /* 0x0000000b10004986 */ /* 0x0005e2000c101506 */
[----:B------:R-:W-:Y:S02]  /*8f140*/  ISETP.LT.AND P5, PT, R28, c[0x0][0x178], !P6 ;  /* 0x00005e001c007a0c */ /* 0x000fe400077a1270 */
[----:B------:R-:W-:Y:S02]  /*8f150*/  ISETP.LT.AND P4, PT, R27, c[0x0][0x178], !P6 ;  /* 0x00005e001b007a0c */ /* 0x000fe40007781270 */
[----:B------:R-:W-:-:S02]  /*8f160*/  PRMT R0, R10, 0x7632, R0 ;  /* 0x000076320a007816 */ /* 0x000fc40000000000 */
[C---:B0-----:R-:W-:Y:S01]  /*8f170*/  IADD3 R10, R19.reuse, c[0x0][0x198], RZ ;  /* 0x00006600130a7a10 */ /* 0x041fe20007ffe0ff */
[----:B------:R-:W-:Y:S01]  /*8f180*/  IMAD.WIDE R2, R19, 0x2, R6 ;  /* 0x0000000213027825 */ /* 0x000fe200078e0206 */
[----:B-1----:R-:W3:Y:S03]  /*8f190*/  LDL.LU R23, [R1+0x6bc] ;  /* 0x0006bc0001177983 */ /* 0x002ee60000300800 */
[----:B--2---:R-:W2:Y:S02]  /*8f1a0*/  LDL.LU R11, [R1+0x67c] ;  /* 0x00067c00010b7983 */ /* 0x004ea40000300800 */
[----:B------:R-:W-:-:S04]  /*8f1b0*/  IMAD.WIDE R8, R10, 0x2, R4 ;  /* 0x000000020a087825 */ /* 0x000fc800078e0204 */
[----:B------:R-:W-:Y:S01]  /*8f1c0*/  IMAD.WIDE R16, R10, 0x2, R14 ;  /* 0x000000020a107825 */ /* 0x000fe200078e020e */
[----:B------:R0:W-:Y:S03]  /*8f1d0*/  @P1 STG.E.U16 [R2.64], R29 ;  /* 0x0000001d02001986 */ /* 0x0001e6000c101506 */
[----:B------:R-:W-:Y:S01]  /*8f1e0*/  @P5 STG.E.U16 [R8.64], R0 ;  /* 0x0000000008005986 */ /* 0x000fe2000c101506 */
[----:B------:R1:W-:Y:S04]  /*8f1f0*/  @P4 STG.E.U16 [R16.64], R20 ;  /* 0x0000001410004986 */ /* 0x0003e8000c101506 */
[----:B0-----:R-:W4:Y:S04]  /*8f200*/  LDL.LU R29, [R1+0x3c] ;  /* 0x00003c00011d7983 */ /* 0x001f280000300800 */
[----:B-1----:R-:W5:Y:S01]  /*8f210*/  LDL.LU R20, [R1+0x69c] ;  /* 0x00069c0001147983 */ /* 0x002f620000300800 */
[----:B------:R-:W-:Y:S01]  /*8f220*/  ISETP.LT.AND P2, PT, R25, c[0x0][0x178], !P6 ;  /* 0x00005e0019007a0c */ /* 0x000fe20007741270 */
[----:B------:R-:W-:-:S02]  /*8f230*/  ISETP.LT.AND P6, PT, R26, c[0x0][0x178], !P6 ;  /* 0x00005e001a007a0c */ /* 0x000fc400077c1270 */
[----:B------:R-:W-:-:S04]  /*8f240*/  IMAD.WIDE R18, R10, 0x2, R12 ;  /* 0x000000020a127825 */ /* 0x000fc800078e020c */
[----:B------:R-:W-:-:S06]  /*8f250*/  IMAD.WIDE R2, R10, 0x2, R6 ;  /* 0x000000020a027825 */ /* 0x000fcc00078e0206 */
[----:B------:R-:W-:Y:S01]  /*8f260*/  @P2 STG.E.U16 [R18.64], R21 ;  /* 0x0000001512002986 */ /* 0x000fe2000c101506 */
[----:B------:R-:W-:Y:S02]  /*8f270*/  ISETP.LT.AND P2, PT, R27, c[0x0][0x178], !P3 ;  /* 0x00005e001b007a0c */ /* 0x000fe40005f41270 */
[----:B------:R-:W4:Y:S02]  /*8f280*/  LDL.LU R27, [R1+0x6ec] ;  /* 0x0006ec00011b7983 */ /* 0x000f240000300800 */
[----:B------:R0:W-:Y:S01]  /*8f290*/  @P6 STG.E.U16 [R2.64], R22 ;  /* 0x0000001602006986 */ /* 0x0001e2000c101506 */
[----:B------:R-:W-:Y:S01]  /*8f2a0*/  ISETP.LT.AND P5, PT, R28, c[0x0][0x178], !P3 ;  /* 0x00005e001c007a0c */ /* 0x000fe20005fa1270 */
[----:B0-----:R-:W4:Y:S01]  /*8f2b0*/  LDL.LU R22, [R1+0x1768] ;  /* 0x0017680001167983 */ /* 0x001f220000300800 */
[----:B------:R-:W-:Y:S02]  /*8f2c0*/  IADD3 R10, R10, c[0x0][0x198], RZ ;  /* 0x000066000a0a7a10 */ /* 0x000fe40007ffe0ff */
[----:B------:R-:W-:-:S02]  /*8f2d0*/  ISETP.LT.AND P4, PT, R25, c[0x0][0x178], !P3 ;  /* 0x00005e0019007a0c */ /* 0x000fc40005f81270 */
[C---:B------:R-:W-:Y:S02]  /*8f2e0*/  IADD3 R0, R24.reuse, 0xf7, RZ ;  /* 0x000000f718007810 */ /* 0x040fe40007ffe0ff */
[----:B------:R-:W-:Y:S01]  /*8f2f0*/  IADD3 R18, R24, 0xf9, RZ ;  /* 0x000000f918127810 */ /* 0x000fe20007ffe0ff */
[----:B------:R-:W-:Y:S01]  /*8f300*/  IMAD.WIDE R2, R10, 0x2, R4 ;  /* 0x000000020a027825 */ /* 0x000fe200078e0204 */
[----:B------:R-:W-:-:S03]  /*8f310*/  ISETP.GE.AND P1, PT, R0, c[0x0][0x17c], PT ;  /* 0x00005f0000007a0c */ /* 0x000fc60003f26270 */
[----:B------:R-:W-:Y:S01]  /*8f320*/  IMAD.WIDE R8, R10, 0x2, R14 ;  /* 0x000000020a087825 */ /* 0x000fe200078e020e */
[----:B------:R-:W-:-:S03]  /*8f330*/  IADD3 R0, R24, 0xf8, RZ ;  /* 0x000000f818007810 */ /* 0x000fc60007ffe0ff */
[----:B------:R-:W-:Y:S01]  /*8f340*/  IMAD.WIDE R16, R10, 0x2, R12 ;  /* 0x000000020a107825 */ /* 0x000fe200078e020c */
[----:B------:R-:W-:Y:S02]  /*8f350*/  ISETP.LT.AND P6, PT, R26, c[0x0][0x178], !P3 ;  /* 0x00005e001a007a0c */ /* 0x000fe40005fc1270 */
[----:B------:R-:W-:Y:S01]  /*8f360*/  ISETP.GE.AND P3, PT, R0, c[0x0][0x17c], PT ;  /* 0x00005f0000007a0c */ /* 0x000fe20003f66270 */
[----:B---3--:R0:W-:Y:S01]  /*8f370*/  @P5 STG.E.U16 [R2.64], R23 ;  /* 0x0000001702005986 */ /* 0x0081e2000c101506 */
[----:B------:R-:W-:Y:S01]  /*8f380*/  ISETP.GE.AND P5, PT, R18, c[0x0][0x17c], PT ;  /* 0x00005f0012007a0c */ /* 0x000fe20003fa6270 */
[----:B------:R-:W-:Y:S02]  /*8f390*/  PRMT R18, R23, 0x7632, R18 ;  /* 0x0000763217127816 */ /* 0x000fe40000000012 */
[----:B0-----:R-:W3:Y:S04]  /*8f3a0*/  LDL R23, [R1+0x6cc] ;  /* 0x0006cc0001177983 */ /* 0x001ee80000100800 */
[----:B-----5:R0:W-:Y:S01]  /*8f3b0*/  @P2 STG.E.U16 [R8.64], R20 ;  /* 0x0000001408002986 */ /* 0x0201e2000c101506 */
[----:B--2---:R1:W-:Y:S01]  /*8f3c0*/  @P4 STG.E.U16 [R16.64], R11 ;  /* 0x0000000b10004986 */ /* 0x0043e2000c101506 */
[----:B------:R-:W-:-:S02]  /*8f3d0*/  PRMT R0, R20, 0x7632, R0 ;  /* 0x0000763214007816 */ /* 0x000fc40000000000 */
[----:B0-----:R-:W2:Y:S01]  /*8f3e0*/  LDL.LU R20, [R1+0x6ac] ;  /* 0x0006ac0001147983 */ /* 0x001ea20000300800 */
[----:B-1----:R-:W-:Y:S02]  /*8f3f0*/  PRMT R17, R11, 0x7632, R17 ;  /* 0x000076320b117816 */ /* 0x002fe40000000011 */
[----:B------:R-:W5:Y:S01]  /*8f400*/  LDL.LU R11, [R1+0x2c] ;  /* 0x00002c00010b7983 */ /* 0x000f620000300800 */
[----:B------:R-:W-:Y:S01]  /*8f410*/  ISETP.LT.AND P2, PT, R28, c[0x0][0x178], !P1 ;  /* 0x00005e001c007a0c */ /* 0x000fe20004f41270 */
[C---:B------:R-:W-:Y:S01]  /*8f420*/  IMAD.WIDE R2, R10.reuse, 0x2, R6 ;  /* 0x000000020a027825 */ /* 0x040fe200078e0206 */
[----:B------:R-:W-:Y:S01]  /*8f430*/  IADD3 R16, R10, c[0x0][0x198], RZ ;  /* 0x000066000a107a10 */ /* 0x000fe20007ffe0ff */
[----:B------:R-:W5:Y:S04]  /*8f440*/  LDL.LU R21, [R1+0x71c] ;  /* 0x00071c0001157983 */ /* 0x000f680000300800 */
[----:B----4-:R0:W-:Y:S01]  /*8f450*/  @P6 STG.E.U16 [R2.64], R29 ;  /* 0x0000001d02006986 */ /* 0x0101e2000c101506 */
[----:B------:R-:W-:-:S02]  /*8f460*/  ISETP.LT.AND P6, PT, R25, c[0x0][0x178], !P1 ;  /* 0x00005e0019007a0c */ /* 0x000fc40004fc1270 */
[----:B------:R-:W-:Y:S01]  /*8f470*/  ISETP.LT.AND P4, PT, R22, c[0x0][0x178], !P1 ;  /* 0x00005e0016007a0c */ /* 0x000fe20004f81270 */
[----:B------:R-:W-:Y:S02]  /*8f480*/  ISETP.LT.AND P1, PT, R26, c[0x0][0x178], !P1 ;  /* 0x00005e001a007a0c */ /* 0x000fe40004f21270 */
[----:B0-----:R-:W-:-:S04]  /*8f490*/  IMAD.WIDE R2, R16, 0x2, R4 ;  /* 0x0000000210027825 */ /* 0x001fc800078e0204 */
[----:B------:R-:W-:Y:S01]  /*8f4a0*/  IMAD.WIDE R8, R16, 0x2, R14 ;  /* 0x0000000210087825 */ /* 0x000fe200078e020e */
[----:B------:R0:W-:Y:S01]  /*8f4b0*/  @P2 STG.E.U16 [R2.64], R18 ;  /* 0x0000001202002986 */ /* 0x0001e2000c101506 */
[----:B------:R-:W-:Y:S02]  /*8f4c0*/  ISETP.LT.AND P2, PT, R28, c[0x0][0x178], !P3 ;  /* 0x00005e001c007a0c */ /* 0x000fe40005f41270 */
[----:B------:R-:W-:Y:S02]  /*8f4d0*/  PRMT R10, R29, 0x7632, R10 ;  /* 0x000076321d0a7816 */ /* 0x000fe4000000000a */
[----:B------:R-:W4:Y:S04]  /*8f4e0*/  LDL.LU R29, [R1+0x6fc] ;  /* 0x0006fc00011d7983 */ /* 0x000f280000300800 */
[----:B------:R1:W-:Y:S01]  /*8f4f0*/  @P4 STG.E.U16 [R8.64], R0 ;  /* 0x0000000008004986 */ /* 0x0003e2000c101506 */
[----:B------:R-:W-:Y:S01]  /*8f500*/  ISETP.LT.AND P4, PT, R22, c[0x0][0x178], !P3 ;  /* 0x00005e0016007a0c */ /* 0x000fe20005f81270 */
[C---:B0-----:R-:W-:Y:S01]  /*8f510*/  IMAD.WIDE R2, R16.reuse, 0x2, R12 ;  /* 0x0000000210027825 */ /* 0x041fe200078e020c */
[----:B-1----:R-:W-:-:S03]  /*8f520*/  IADD3 R0, R16, c[0x0][0x198], RZ ;  /* 0x0000660010007a10 */ /* 0x002fc60007ffe0ff */
[----:B------:R-:W-:Y:S01]  /*8f530*/  IMAD.WIDE R8, R16, 0x2, R6 ;  /* 0x0000000210087825 */ /* 0x000fe200078e0206 */
[----:B------:R0:W-:Y:S01]  /*8f540*/  @P6 STG.E.U16 [R2.64], R17 ;  /* 0x0000001102006986 */ /* 0x0001e2000c101506 */
[----:B------:R-:W-:Y:S02]  /*8f550*/  ISETP.LT.AND P6, PT, R25, c[0x0][0x178], !P3 ;  /* 0x00005e0019007a0c */ /* 0x000fe40005fc1270 */
[----:B------:R-:W-:Y:S01]  /*8f560*/  ISETP.LT.AND P3, PT, R26, c[0x0][0x178], !P3 ;  /* 0x00005e001a007a0c */ /* 0x000fe20005f61270 */
[----:B------:R1:W-:Y:S01]  /*8f570*/  @P1 STG.E.U16 [R8.64], R10 ;  /* 0x0000000a08001986 */ /* 0x0003e2000c101506 */
[----:B0-----:R-:W-:-:S04]  /*8f580*/  IMAD.WIDE R2, R0, 0x2, R4 ;  /* 0x0000000200027825 */ /* 0x001fc800078e0204 */
[C---:B-1----:R-:W-:Y:S01]  /*8f590*/  IMAD.WIDE R8, R0.reuse, 0x2, R14 ;  /* 0x0000000200087825 */ /* 0x042fe200078e020e */
[----:B------:R0:W-:Y:S03]  /*8f5a0*/  @P2 STG.E.U16 [R2.64], R27 ;  /* 0x0000001b02002986 */ /* 0x0001e6000c101506 */
[----:B0-----:R-:W-:Y:S01]  /*8f5b0*/  IMAD.WIDE R2, R0, 0x2, R12 ;  /* 0x0000000200027825 */ /* 0x001fe200078e020c */
[----:B------:R-:W-:-:S04]  /*8f5c0*/  IADD3 R10, R24, 0xfb, RZ ;  /* 0x000000fb180a7810 */ /* 0x000fc80007ffe0ff */
[----:B------:R-:W-:Y:S01]  /*8f5d0*/  ISETP.GE.AND P2, PT, R10, c[0x0][0x17c], PT ;  /* 0x00005f000a007a0c */ /* 0x000fe20003f46270 */
[----:B------:R-:W-:Y:S01]  /*8f5e0*/  PRMT R10, R27, 0x7632, R10 ;  /* 0x000076321b0a7816 */ /* 0x000fe2000000000a */
[----:B---3--:R0:W-:Y:S02]  /*8f5f0*/  @P4 STG.E.U16 [R8.64], R23 ;  /* 0x0000001708004986 */ /* 0x0081e4000c101506 */
[----:B0-----:R-:W-:Y:S02]  /*8f600*/  IMAD.WIDE R8, R0, 0x2, R6 ;  /* 0x0000000200087825 */ /* 0x001fe400078e0206 */
[----:B------:R-:W3:Y:S04]  /*8f610*/  LDL.LU R23, [R1+0x2394] ;  /* 0x0023940001177983 */ /* 0x000ee80000300800 */
[----:B--2---:R-:W-:Y:S01]  /*8f620*/  @P6 STG.E.U16 [R2.64], R20 ;  /* 0x0000001402006986 */ /* 0x004fe2000c101506 */
[----:B-----5:R0:W-:Y:S03]  /*8f630*/  @P3 STG.E.U16 [R8.64], R11 ;  /* 0x0000000b08003986 */ /* 0x0201e6000c101506 */
[----:B0-----:R-:W2:Y:S01]  /*8f640*/  LDL.LU R9, [R1+0x6cc] ;  /* 0x0006cc0001097983 */ /* 0x001ea20000300800 */
[----:B------:R-:W5:Y:S01]  /*8f650*/  LDL.LU R27, [R1+0x6dc] ;  /* 0x0006dc00011b7983 */ /* 0x000f620000300800 */
[----:B------:R-:W-:-:S02]  /*8f660*/  ISETP.LT.AND P4, PT, R28, c[0x0][0x178], !P5 ;  /* 0x00005e001c007a0c */ /* 0x000fc40006f81270 */
[----:B------:R-:W-:Y:S02]  /*8f670*/  IADD3 R0, R0, c[0x0][0x198], RZ ;  /* 0x0000660000007a10 */ /* 0x000fe40007ffe0ff */
[----:B------:R-:W-:Y:S02]  /*8f680*/  ISETP.LT.AND P6, PT, R22, c[0x0][0x178], !P5 ;  /* 0x00005e0016007a0c */ /* 0x000fe40006fc1270 */
[----:B------:R-:W-:Y:S02]  /*8f690*/  ISETP.LT.AND P3, PT, R25, c[0x0][0x178], !P5 ;  /* 0x00005e0019007a0c */ /* 0x000fe40006f61270 */
[----:B------:R-:W-:Y:S01]  /*8f6a0*/  IADD3 R16, R24, 0xfa, RZ ;  /* 0x000000fa18107810 */ /* 0x000fe20007ffe0ff */
[----:B------:R-:W-:Y:S01]  /*8f6b0*/  IMAD.WIDE R2, R0, 0x2, R4 ;  /* 0x0000000200027825 */ /* 0x000fe200078e0204 */
[----:B------:R-:W-:Y:S02]  /*8f6c0*/  ISETP.LT.AND P5, PT, R26, c[0x0][0x178], !P5 ;  /* 0x00005e001a007a0c */ /* 0x000fe40006fa1270 */
[----:B------:R-:W-:Y:S01]  /*8f6d0*/  ISETP.GE.AND P1, PT, R16, c[0x0][0x17c], PT ;  /* 0x00005f0010007a0c */ /* 0x000fe20003f26270 */
[----:B------:R-:W-:-:S02]  /*8f6e0*/  PRMT R16, R20, 0x7632, R16 ;  /* 0x0000763214107816 */ /* 0x000fc40000000010 */
[----:B------:R-:W3:Y:S04]  /*8f6f0*/  LDL.LU R20, [R1+0x1c] ;  /* 0x00001c0001147983 */ /* 0x000ee80000300800 */
[----:B------:R0:W-:Y:S01]  /*8f700*/  @P4 STG.E.U16 [R2.64], R10 ;  /* 0x0000000a02004986 */ /* 0x0001e2000c101506 */
[----:B------:R-:W-:Y:S01]  /*8f710*/  ISETP.LT.AND P4, PT, R28, c[0x0][0x178], !P1 ;  /* 0x00005e001c007a0c */ /* 0x000fe20004f81270 */
[C---:B0-----:R-:W-:Y:S01]  /*8f720*/  IMAD.WIDE R2, R0.reuse, 0x2, R12 ;  /* 0x0000000200027825 */ /* 0x041fe200078e020c */
[----:B------:R-:W-:Y:S02]  /*8f730*/  PRMT R10, R11, 0x7632, R10 ;  /* 0x000076320b0a7816 */ /* 0x000fe4000000000a */
[----:B------:R-:W3:Y:S01]  /*8f740*/  LDL.LU R11, [R1+0x2390] ;  /* 0x00239000010b7983 */ /* 0x000ee20000300800 */
[----:B--2---:R-:W-:Y:S01]  /*8f750*/  PRMT R17, R9, 0x7632, R17 ;  /* 0x0000763209117816 */ /* 0x004fe20000000011 */
[----:B------:R-:W-:-:S05]  /*8f760*/  IMAD.WIDE R8, R0, 0x2, R14 ;  /* 0x0000000200087825 */ /* 0x000fca00078e020e */
[----:B------:R0:W-:Y:S01]  /*8f770*/  @P6 STG.E.U16 [R8.64], R17 ;  /* 0x0000001108006986 */ /* 0x0001e2000c101506 */
[----:B------:R1:W-:Y:S01]  /*8f780*/  @P3 STG.E.U16 [R2.64], R16 ;  /* 0x0000001002003986 */ /* 0x0003e2000c101506 */
[----:B------:R-:W-:Y:S02]  /*8f790*/  ISETP.LT.AND P3, PT, R22, c[0x0][0x178], !P1 ;  /* 0x00005e0016007a0c */ /* 0x000fe40004f61270 */
[----:B------:R-:W-:Y:S02]  /*8f7a0*/  ISETP.LT.AND P6, PT, R25, c[0x0][0x178], !P1 ;  /* 0x00005e0019007a0c */ /* 0x000fe40004fc1270 */
[C---:B0-----:R-:W-:Y:S01]  /*8f7b0*/  IADD3 R17, R0.reuse, c[0x0][0x198], RZ ;  /* 0x0000660000117a10 */ /* 0x041fe20007ffe0ff */
[----:B------:R-:W-:Y:S01]  /*8f7c0*/  IMAD.WIDE R8, R0, 0x2, R6 ;  /* 0x0000000200087825 */ /* 0x000fe200078e0206 */
[----:B------:R-:W-:-:S03]  /*8f7d0*/  IADD3 R0, R24, 0xfc, RZ ;  /* 0x000000fc18007810 */ /* 0x000fc60007ffe0ff */
[----:B-1----:R-:W-:Y:S01]  /*8f7e0*/  IMAD.WIDE R2, R17, 0x2, R4 ;  /* 0x0000000211027825 */ /* 0x002fe200078e0204 */
[----:B------:R0:W-:Y:S01]  /*8f7f0*/  @P5 STG.E.U16 [R8.64], R10 ;  /* 0x0000000a08005986 */ /* 0x0001e2000c101506 */
[----:B------:R-:W-:-:S03]  /*8f800*/  ISETP.GE.AND P5, PT, R0, c[0x0][0x17c], PT ;  /* 0x00005f0000007a0c */ /* 0x000fc60003fa6270 */
[----:B------:R1:W-:Y:S01]  /*8f810*/  @P4 STG.E.U16 [R2.64], R21 ;  /* 0x0000001502004986 */ /* 0x0003e2000c101506 */
[----:B----4-:R-:W-:Y:S01]  /*8f820*/  PRMT R0, R29, 0x7632, R0 ;  /* 0x000076321d007816 */ /* 0x010fe20000000000 */
[----:B0-----:R-:W-:-:S04]  /*8f830*/  IMAD.WIDE R8, R17, 0x2, R14 ;  /* 0x0000000211087825 */ /* 0x001fc800078e020e */
[----:B-1----:R-:W-:Y:S01]  /*8f840*/  IMAD.WIDE R2, R17, 0x2, R12 ;  /* 0x0000000211027825 */ /* 0x002fe200078e020c */
[----:B------:R0:W-:Y:S01]  /*8f850*/  @P3 STG.E.U16 [R8.64], R29 ;  /* 0x0000001d08003986 */ /* 0x0001e2000c101506 */
[----:B-----5:R-:W-:-:S03]  /*8f860*/  PRMT R18, R27, 0x7632, R18 ;  /* 0x000076321b127816 */ /* 0x020fc60000000012 */
[----:B------:R1:W-:Y:S04]  /*8f870*/  @P6 STG.E.U16 [R2.64], R27 ;  /* 0x0000001b02006986 */ /* 0x0003e8000c101506 */
[----:B0-----:R-:W2:Y:S04]  /*8f880*/  LDL.LU R29, [R1+0x75c] ;  /* 0x00075c00011d7983 */ /* 0x001ea80000300800 */
[----:B-1----:R-:W4:Y:S01]  /*8f890*/  LDL R27, [R1+0x74c] ;  /* 0x00074c00011b7983 */ /* 0x002f220000100800 */
[----:B------:R-:W-:Y:S02]  /*8f8a0*/  ISETP.LT.AND P1, PT, R26, c[0x0][0x178], !P1 ;  /* 0x00005e001a007a0c */ /* 0x000fe40004f21270 */
[----:B------:R-:W-:-:S02]  /*8f8b0*/  ISETP.LT.AND P4, PT, R28, c[0x0][0x178], !P2 ;  /* 0x00005e001c007a0c */ /* 0x000fc40005781270 */
[----:B------:R-:W-:Y:S02]  /*8f8c0*/  IADD3 R10, R17, c[0x0][0x198], RZ ;  /* 0x00006600110a7a10 */ /* 0x000fe40007ffe0ff */
[----:B------:R-:W-:Y:S02]  /*8f8d0*/  ISETP.LT.AND P6, PT, R22, c[0x0][0x178], !P2 ;  /* 0x00005e0016007a0c */ /* 0x000fe400057c1270 */
[----:B------:R-:W-:Y:S01]  /*8f8e0*/  ISETP.LT.AND P3, PT, R25, c[0x0][0x178], !P2 ;  /* 0x00005e0019007a0c */ /* 0x000fe20005761270 */
[----:B------:R-:W-:Y:S01]  /*8f8f0*/  IMAD.WIDE R2, R17, 0x2, R6 ;  /* 0x0000000211027825 */ /* 0x000fe200078e0206 */
[----:B------:R-:W-:Y:S02]  /*8f900*/  ISETP.LT.AND P2, PT, R26, c[0x0][0x178], !P2 ;  /* 0x00005e001a007a0c */ /* 0x000fe40005741270 */
[----:B------:R-:W-:Y:S01]  /*8f910*/  PRMT R16, R21, 0x7632, R16 ;  /* 0x0000763215107816 */ /* 0x000fe20000000010 */
[----:B------:R-:W-:Y:S01]  /*8f920*/  IMAD.WIDE R8, R10, 0x2, R4 ;  /* 0x000000020a087825 */ /* 0x000fe200078e0204 */
[----:B---3--:R-:W-:Y:S01]  /*8f930*/  PRMT R19, R20, 0x7632, R19 ;  /* 0x0000763214137816 */ /* 0x008fe20000000013 */
[----:B------:R-:W3:Y:S04]  /*8f940*/  LDL.LU R21, [R1+0x72c] ;  /* 0x00072c0001157983 */ /* 0x000ee80000300800 */
[----:B------:R0:W-:Y:S01]  /*8f950*/  @P1 STG.E.U16 [R2.64], R20 ;  /* 0x0000001402001986 */ /* 0x0001e2000c101506 */
[----:B------:R1:W-:Y:S01]  /*8f960*/  @P4 STG.E.U16 [R8.64], R16 ;  /* 0x0000001008004986 */ /* 0x0003e2000c101506 */
[----:B------:R-:W-:Y:S01]  /*8f970*/  ISETP.LT.AND P4, PT, R28, c[0x0][0x178], !P5 ;  /* 0x00005e001c007a0c */ /* 0x000fe20006f81270 */
[----:B0-----:R-:W-:-:S04]  /*8f980*/  IMAD.WIDE R2, R10, 0x2, R14 ;  /* 0x000000020a027825 */ /* 0x001fc800078e020e */
[----:B-1----:R-:W-:-:S04]  /*8f990*/  IMAD.WIDE R8, R10, 0x2, R12 ;  /* 0x000000020a087825 */ /* 0x002fc800078e020c */
[C---:B------:R-:W-:Y:S01]  /*8f9a0*/  IMAD.WIDE R16, R10.reuse, 0x2, R6 ;  /* 0x000000020a107825 */ /* 0x040fe200078e0206 */
[----:B------:R0:W-:Y:S03]  /*8f9b0*/  @P6 STG.E.U16 [R2.64], R0 ;  /* 0x0000000002006986 */ /* 0x0001e6000c101506 */
[----:B------:R1:W-:Y:S02]  /*8f9c0*/  @P3 STG.E.U16 [R8.64], R18 ;  /* 0x0000001208003986 */ /* 0x0003e4000c101506 */
[----:B------:R-:W-:Y:S01]  /*8f9d0*/  @P2 STG.E.U16 [R16.64], R19 ;  /* 0x0000001310002986 */ /* 0x000fe2000c101506 */
[----:B------:R-:W-:Y:S02]  /*8f9e0*/  IADD3 R10, R10, c[0x0][0x198], RZ ;  /* 0x000066000a0a7a10 */ /* 0x000fe40007ffe0ff */
[----:B------:R-:W-:Y:S02]  /*8f9f0*/  ISETP.LT.AND P2, PT, R22, c[0x0][0x178], !P5 ;  /* 0x00005e0016007a0c */ /* 0x000fe40006f41270 */
[----:B------:R-:W-:-:S04]  /*8fa00*/  IADD3 R20, R24, 0xfd, RZ ;  /* 0x000000fd18147810 */ /* 0x000fc80007ffe0ff */
[----:B------:R-:W-:Y:S01]  /*8fa10*/  ISETP.GE.AND P1, PT, R20, c[0x0][0x17c], PT ;  /* 0x00005f0014007a0c */ /* 0x000fe20003f26270 */
[----:B------:R-:W-:Y:S02]  /*8fa20*/  IADD3 R20, R24, 0xfe, RZ ;  /* 0x000000fe18147810 */ /* 0x000fe40007ffe0ff */
[----:B0-----:R-:W-:-:S04]  /*8fa30*/  IMAD.WIDE R2, R10, 0x2, R4 ;  /* 0x000000020a027825 */ /* 0x001fc800078e0204 */
[----:B-1----:R-:W-:Y:S01]  /*8fa40*/  IMAD.WIDE R8, R10, 0x2, R14 ;  /* 0x000000020a087825 */ /* 0x002fe200078e020e */
[----:B------:R-:W5:Y:S04]  /*8fa50*/  LDL.LU R24, [R1+0x76c] ;  /* 0x00076c0001187983 */ /* 0x000f680000300800 */
[----:B--2---:R0:W-:Y:S01]  /*8fa60*/  @P4 STG.E.U16 [R2.64], R29 ;  /* 0x0000001d02004986 */ /* 0x0041e2000c101506 */
[----:B------:R-:W-:Y:S01]  /*8fa70*/  ISETP.GE.AND P4, PT, R20, c[0x0][0x17c], PT ;  /* 0x00005f0014007a0c */ /* 0x000fe20003f86270 */
[----:B------:R-:W-:Y:S02]  /*8fa80*/  PRMT R20, R29, 0x7632, R20 ;  /* 0x000076321d147816 */ /* 0x000fe40000000014 */
[----:B----4-:R1:W-:Y:S04]  /*8fa90*/  @P2 STG.E.U16 [R8.64], R27 ;  /* 0x0000001b08002986 */ /* 0x0103e8000c101506 */
[----:B0-----:R-:W2:Y:S04]  /*8faa0*/  LDL.LU R29, [R1+0x73c] ;  /* 0x00073c00011d7983 */ /* 0x001ea80000300800 */
[----:B-1----:R-:W4:Y:S01]  /*8fab0*/  LDL.LU R27, [R1+0x238c] ;  /* 0x00238c00011b7983 */ /* 0x002f220000300800 */
[----:B------:R-:W2:Y:S01]  /*8fac0*/  LDL.LU R9, [R1+0x74c] ;  /* 0x00074c0001097983 */ /* 0x000ea20000300800 */
[----:B------:R-:W-:Y:S01]  /*8fad0*/  ISETP.LT.AND P3, PT, R25, c[0x0][0x178], !P5 ;  /* 0x00005e0019007a0c */ /* 0x000fe20006f61270 */
[----:B------:R-:W-:-:S02]  /*8fae0*/  ISETP.LT.AND P5, PT, R26, c[0x0][0x178], !P5 ;  /* 0x00005e001a007a0c */ /* 0x000fc40006fa1270 */
[----:B------:R-:W-:-:S04]  /*8faf0*/  IMAD.WIDE R2, R10, 0x2, R12 ;  /* 0x000000020a027825 */ /* 0x000fc800078e020c */
[----:B------:R-:W-:Y:S01]  /*8fb00*/  IMAD.WIDE R16, R10, 0x2, R6 ;  /* 0x000000020a107825 */ /* 0x000fe200078e0206 */
[----:B------:R-:W-:-:S05]  /*8fb10*/  ISETP.LT.AND P6, PT, R28, c[0x0][0x178], !P1 ;  /* 0x00005e001c007a0c */ /* 0x000fca0004fc1270 */
[----:B---3--:R0:W-:Y:S01]  /*8fb20*/  @P3 STG.E.U16 [R2.64], R21 ;  /* 0x0000001502003986 */ /* 0x0081e2000c101506 */
[----:B------:R-:W-:Y:S02]  /*8fb30*/  ISETP.LT.AND P3, PT, R28, c[0x0][0x178], !P4 ;  /* 0x00005e001c007a0c */ /* 0x000fe40006761270 */
[----:B------:R-:W-:-:S05]  /*8fb40*/  IADD3 R0, R10, c[0x0][0x198], RZ ;  /* 0x000066000a007a10 */ /* 0x000fca0007ffe0ff */
[----:B------:R-:W-:Y:S01]  /*8fb50*/  IMAD.WIDE R18, R0, 0x2, R4 ;  /* 0x0000000200127825 */ /* 0x000fe200078e0204 */
[----:B------:R-:W-:Y:S01]  /*8fb60*/  ISETP.LT.AND P2, PT, R22, c[0x0][0x178], !P1 ;  /* 0x00005e0016007a0c */ /* 0x000fe20004f41270 */
[----:B----4-:R1:W-:Y:S01]  /*8fb70*/  @P5 STG.E.U16 [R16.64], R27 ;  /* 0x0000001b10005986 */ /* 0x0103e2000c101506 */
[----:B------:R-:W-:Y:S02]  /*8fb80*/  ISETP.LT.AND P5, PT, R28, c[0x0][0x178], !P0 ;  /* 0x00005e001c007a0c */ /* 0x000fe400047a1270 */
[----:B------:R-:W3:Y:S02]  /*8fb90*/  LDL.LU R28, [R1+0x70c] ;  /* 0x00070c00011c7983 */ /* 0x000ee40000300800 */
[----:B------:R4:W-:Y:S01]  /*8fba0*/  @P6 STG.E.U16 [R18.64], R20 ;  /* 0x0000001412006986 */ /* 0x0009e2000c101506 */
[----:B------:R-:W-:Y:S01]  /*8fbb0*/  ISETP.LT.AND P6, PT, R25, c[0x0][0x178], !P1 ;  /* 0x00005e0019007a0c */ /* 0x000fe20004fc1270 */
[----:B------:R-:W-:Y:S01]  /*8fbc0*/  ISETP.LT.AND P1, PT, R26, c[0x0][0x178], !P1 ;  /* 0x00005e001a007a0c */ /* 0x000fe20004f21270 */
[----:B------:R-:W-:Y:S01]  /*8fbd0*/  PRMT R23, R21, 0x7632, R23 ;  /* 0x0000763215177816 */ /* 0x000fe20000000017 */
[C---:B0-----:R-:W-:Y:S01]  /*8fbe0*/  IADD3 R21, R0.reuse, c[0x0][0x198], RZ ;  /* 0x0000660000157a10 */ /* 0x041fe20007ffe0ff */
[----:B--2---:R-:W-:Y:S01]  /*8fbf0*/  PRMT R10, R9, 0x7632, R10 ;  /* 0x00007632090a7816 */ /* 0x004fe2000000000a */
[----:B------:R-:W-:-:S04]  /*8fc00*/  IMAD.WIDE R2, R0, 0x2, R14 ;  /* 0x0000000200027825 */ /* 0x000fc800078e020e */
[----:B------:R-:W-:-:S04]  /*8fc10*/  IMAD.WIDE R8, R0, 0x2, R12 ;  /* 0x0000000200087825 */ /* 0x000fc800078e020c */
[----:B-1----:R-:W-:Y:S01]  /*8fc20*/  IMAD.WIDE R16, R0, 0x2, R6 ;  /* 0x0000000200107825 */ /* 0x002fe200078e0206 */
[----:B------:R-:W-:-:S03]  /*8fc30*/  PRMT R27, R27, 0x7632, R27 ;  /* 0x000076321b1b7816 */ /* 0x000fc6000000001b */
[----:B----4-:R-:W-:Y:S01]  /*8fc40*/  IMAD.WIDE R18, R21, 0x2, R4 ;  /* 0x0000000215127825 */ /* 0x010fe200078e0204 */
[----:B------:R0:W-:Y:S03]  /*8fc50*/  @P2 STG.E.U16 [R2.64], R10 ;  /* 0x0000000a02002986 */ /* 0x0001e6000c101506 */
[----:B------:R1:W-:Y:S02]  /*8fc60*/  @P6 STG.E.U16 [R8.64], R23 ;  /* 0x0000001708006986 */ /* 0x0003e4000c101506 */
[----:B------:R3:W-:Y:S01]  /*8fc70*/  @P1 STG.E.U16 [R16.64], R27 ;  /* 0x0000001b10001986 */ /* 0x0007e2000c101506 */
[----:B------:R-:W-:Y:S01]  /*8fc80*/  ISETP.LT.AND P6, PT, R22, c[0x0][0x178], !P4 ;  /* 0x00005e0016007a0c */ /* 0x000fe200067c1270 */
[----:B-----5:R2:W-:Y:S01]  /*8fc90*/  @P3 STG.E.U16 [R18.64], R24 ;  /* 0x0000001812003986 */ /* 0x0205e2000c101506 */
[----:B------:R-:W-:Y:S01]  /*8fca0*/  ISETP.LT.AND P3, PT, R25, c[0x0][0x178], !P4 ;  /* 0x00005e0019007a0c */ /* 0x000fe20006761270 */
[----:B------:R-:W-:Y:S01]  /*8fcb0*/  ISETP.LT.AND P4, PT, R26, c[0x0][0x178], !P4 ;  /* 0x00005e001a007a0c */ /* 0x000fe20006781270 */
[----:B------:R-:W-:-:S02]  /*8fcc0*/  ISETP.LT.AND P2, PT, R22, c[0x0][0x178], !P0 ;  /* 0x00005e0016007a0c */ /* 0x000fc40004741270 */
[----:B------:R-:W-:Y:S01]  /*8fcd0*/  ISETP.LT.AND P1, PT, R25, c[0x0][0x178], !P0 ;  /* 0x00005e0019007a0c */ /* 0x000fe20004721270 */
[C---:B------:R-:W-:Y:S01]  /*8fce0*/  IADD3 R25, R21.reuse, c[0x0][0x198], RZ ;  /* 0x0000660015197a10 */ /* 0x040fe20007ffe0ff */
[----:B------:R-:W-:Y:S01]  /*8fcf0*/  PRMT R0, R24, 0x7632, R0 ;  /* 0x0000763218007816 */ /* 0x000fe20000000000 */
[----:B0-----:R-:W-:-:S04]  /*8fd00*/  IMAD.WIDE R2, R21, 0x2, R12 ;  /* 0x0000000215027825 */ /* 0x001fc800078e020c */
[----:B-1----:R-:W-:-:S04]  /*8fd10*/  IMAD.WIDE R22, R21, 0x2, R14 ;  /* 0x0000000215167825 */ /* 0x002fc800078e020e */
[----:B------:R-:W-:-:S04]  /*8fd20*/  IMAD.WIDE R8, R21, 0x2, R6 ;  /* 0x0000000215087825 */ /* 0x000fc800078e0206 */
[----:B------:R-:W-:-:S04]  /*8fd30*/  IMAD.WIDE R4, R25, 0x2, R4 ;  /* 0x0000000219047825 */ /* 0x000fc800078e0204 */
[----:B------:R-:W-:Y:S01]  /*8fd40*/  IMAD.WIDE R14, R25, 0x2, R14 ;  /* 0x00000002190e7825 */ /* 0x000fe200078e020e */
[----:B------:R-:W-:-:S03]  /*8fd50*/  PRMT R10, R29, 0x7632, R10 ;  /* 0x000076321d0a7816 */ /* 0x000fc6000000000a */
[C---:B------:R-:W-:Y:S01]  /*8fd60*/  IMAD.WIDE R12, R25.reuse, 0x2, R12 ;  /* 0x00000002190c7825 */ /* 0x040fe200078e020c */
[----:B------:R2:W-:Y:S01]  /*8fd70*/  @P6 STG.E.U16 [R22.64], R29 ;  /* 0x0000001d16006986 */ /* 0x0005e2000c101506 */
[----:B------:R-:W-:Y:S02]  /*8fd80*/  ISETP.LT.AND P0, PT, R26, c[0x0][0x178], !P0 ;  /* 0x00005e001a007a0c */ /* 0x000fe40004701270 */
[----:B------:R-:W-:Y:S01]  /*8fd90*/  IMAD.WIDE R6, R25, 0x2, R6 ;  /* 0x0000000219067825 */ /* 0x000fe200078e0206 */
[----:B---3--:R-:W-:Y:S01]  /*8fda0*/  PRMT R16, R28, 0x7632, R16 ;  /* 0x000076321c107816 */ /* 0x008fe20000000010 */
[----:B------:R2:W-:Y:S02]  /*8fdb0*/  @P3 STG.E.U16 [R2.64], R28 ;  /* 0x0000001c02003986 */ /* 0x0005e4000c101506 */
[----:B------:R2:W-:Y:S02]  /*8fdc0*/  @P4 STG.E.U16 [R8.64], R11 ;  /* 0x0000000b08004986 */ /* 0x0005e4000c101506 */
[----:B------:R2:W-:Y:S02]  /*8fdd0*/  @P5 STG.E.U16 [R4.64], R0 ;  /* 0x0000000004005986 */ /* 0x0005e4000c101506 */
[----:B------:R2:W-:Y:S01]  /*8fde0*/  @P2 STG.E.U16 [R14.64], R10 ;  /* 0x0000000a0e002986 */ /* 0x0005e2000c101506 */
[----:B------:R2:W-:Y:S02]  /*8fdf0*/  @P1 STG.E.U16 [R12.64], R16 ;  /* 0x000000100c001986 */ /* 0x0005e4000c101506 */
[----:B------:R-:W-:Y:S05]  /*8fe00*/  @!P0 EXIT ;  /* 0x000000000000894d */ /* 0x000fea0003800000 */
[----:B--2---:R-:W-:-:S05]  /*8fe10*/  PRMT R3, R11, 0x7632, R3 ;  /* 0x000076320b037816 */ /* 0x004fca0000000003 */
[----:B------:R-:W-:Y:S01]  /*8fe20*/  STG.E.U16 [R6.64], R3 ;  /* 0x0000000306007986 */ /* 0x000fe2000c101506 */
[----:B------:R-:W-:Y:S05]  /*8fe30*/  EXIT ;  /* 0x000000000000794d */ /* 0x000fea0003800000 */
.L_x_4:
[----:B------:R-:W-:-:S00]  /*8fe40*/  BRA `(.L_x_4) ;  /* 0xfffffff000007947 */ /* 0x000fc0000383ffff */
[----:B------:R-:W-:-:S00]  /*8fe50*/  NOP ;  /* 0x0000000000007918 */ /* 0x000fc00000000000 */
        /* <DEDUP_REMOVED lines=10> */
.L_x_5:


//--------------------- .nv.shared.matmul_kernel  --------------------------
	.section	.nv.shared.matmul_kernel,"aw",@nobits
	.sectionflags	@""
	.align	16
